//
// Generated by NVIDIA NVVM Compiler
//
// Compiler Build ID: CL-36424714
// Cuda compilation tools, release 13.0, V13.0.88
// Based on NVVM 20.0.0
//

.version 9.0
.target sm_100
.address_size 64

	// .globl	_Z11FilterStep1ILi1EEvPiS0_iiii
.extern .shared .align 16 .b8 smem[];

.visible .entry _Z11FilterStep1ILi1EEvPiS0_iiii(
	.param .u64 .ptr .align 1 _Z11FilterStep1ILi1EEvPiS0_iiii_param_0,
	.param .u64 .ptr .align 1 _Z11FilterStep1ILi1EEvPiS0_iiii_param_1,
	.param .u32 _Z11FilterStep1ILi1EEvPiS0_iiii_param_2,
	.param .u32 _Z11FilterStep1ILi1EEvPiS0_iiii_param_3,
	.param .u32 _Z11FilterStep1ILi1EEvPiS0_iiii_param_4,
	.param .u32 _Z11FilterStep1ILi1EEvPiS0_iiii_param_5
)
{
	.reg .pred 	%p<9>;
	.reg .b32 	%r<28>;
	.reg .b64 	%rd<12>;

	ld.param.u64 	%rd2, [_Z11FilterStep1ILi1EEvPiS0_iiii_param_0];
	ld.param.u64 	%rd3, [_Z11FilterStep1ILi1EEvPiS0_iiii_param_1];
	ld.param.u32 	%r6, [_Z11FilterStep1ILi1EEvPiS0_iiii_param_2];
	ld.param.u32 	%r8, [_Z11FilterStep1ILi1EEvPiS0_iiii_param_3];
	ld.param.u32 	%r7, [_Z11FilterStep1ILi1EEvPiS0_iiii_param_4];
	ld.param.u32 	%r10, [_Z11FilterStep1ILi1EEvPiS0_iiii_param_5];
	mov.u32 	%r1, %tid.x;
	mov.u32 	%r11, %tid.y;
	mov.u32 	%r12, %ctaid.x;
	mov.u32 	%r13, %ctaid.y;
	mul.lo.s32 	%r2, %r7, %r12;
	add.s32 	%r3, %r2, %r1;
	mad.lo.s32 	%r14, %r10, %r13, %r11;
	mov.u32 	%r15, %ntid.x;
	mad.lo.s32 	%r16, %r11, %r15, %r1;
	shl.b32 	%r17, %r16, 2;
	mov.u32 	%r18, smem;
	add.s32 	%r5, %r18, %r17;
	mov.b32 	%r19, 255;
	st.shared.u32 	[%r5], %r19;
	bar.sync 	0;
	setp.lt.s32 	%p1, %r3, 1;
	setp.gt.s32 	%p2, %r3, %r6;
	or.pred  	%p3, %p1, %p2;
	setp.ge.s32 	%p4, %r14, %r8;
	or.pred  	%p5, %p3, %p4;
	@%p5 bra 	$L__BB0_3;
	cvta.to.global.u64 	%rd4, %rd2;
	mul.lo.s32 	%r20, %r14, %r6;
	cvt.s64.s32 	%rd5, %r20;
	cvt.u64.u32 	%rd6, %r3;
	add.s64 	%rd1, %rd6, %rd5;
	shl.b64 	%rd7, %rd1, 2;
	add.s64 	%rd8, %rd4, %rd7;
	ld.global.u32 	%r21, [%rd8+-4];
	st.shared.u32 	[%r5], %r21;
	bar.sync 	0;
	setp.eq.s32 	%p6, %r1, 0;
	add.s32 	%r22, %r2, %r7;
	setp.gt.s32 	%p7, %r3, %r22;
	or.pred  	%p8, %p6, %p7;
	@%p8 bra 	$L__BB0_3;
	ld.shared.u32 	%r23, [%r5+-4];
	ld.shared.u32 	%r24, [%r5];
	min.s32 	%r25, %r23, %r24;
	ld.shared.u32 	%r26, [%r5+4];
	min.s32 	%r27, %r25, %r26;
	cvta.to.global.u64 	%rd9, %rd3;
	add.s64 	%rd11, %rd9, %rd7;
	st.global.u32 	[%rd11+-4], %r27;
$L__BB0_3:
	ret;

}
	// .globl	_Z11FilterStep2ILi1EEvPiS0_iiii
.visible .entry _Z11FilterStep2ILi1EEvPiS0_iiii(
	.param .u64 .ptr .align 1 _Z11FilterStep2ILi1EEvPiS0_iiii_param_0,
	.param .u64 .ptr .align 1 _Z11FilterStep2ILi1EEvPiS0_iiii_param_1,
	.param .u32 _Z11FilterStep2ILi1EEvPiS0_iiii_param_2,
	.param .u32 _Z11FilterStep2ILi1EEvPiS0_iiii_param_3,
	.param .u32 _Z11FilterStep2ILi1EEvPiS0_iiii_param_4,
	.param .u32 _Z11FilterStep2ILi1EEvPiS0_iiii_param_5
)
{
	.reg .pred 	%p<10>;
	.reg .b32 	%r<36>;
	.reg .b64 	%rd<9>;

	ld.param.u64 	%rd1, [_Z11FilterStep2ILi1EEvPiS0_iiii_param_0];
	ld.param.u64 	%rd2, [_Z11FilterStep2ILi1EEvPiS0_iiii_param_1];
	ld.param.u32 	%r10, [_Z11FilterStep2ILi1EEvPiS0_iiii_param_2];
	ld.param.u32 	%r12, [_Z11FilterStep2ILi1EEvPiS0_iiii_param_3];
	ld.param.u32 	%r13, [_Z11FilterStep2ILi1EEvPiS0_iiii_param_4];
	ld.param.u32 	%r11, [_Z11FilterStep2ILi1EEvPiS0_iiii_param_5];
	mov.u32 	%r1, %tid.x;
	mov.u32 	%r2, %tid.y;
	mov.u32 	%r14, %ctaid.x;
	mov.u32 	%r15, %ctaid.y;
	mad.lo.s32 	%r3, %r13, %r14, %r1;
	mul.lo.s32 	%r4, %r11, %r15;
	add.s32 	%r5, %r4, %r2;
	mov.u32 	%r6, %ntid.x;
	mul.lo.s32 	%r7, %r2, %r6;
	add.s32 	%r16, %r7, %r1;
	shl.b32 	%r17, %r16, 2;
	mov.u32 	%r18, smem;
	add.s32 	%r8, %r18, %r17;
	mov.b32 	%r19, 255;
	st.shared.u32 	[%r8], %r19;
	bar.sync 	0;
	setp.ge.s32 	%p1, %r3, %r10;
	setp.lt.s32 	%p2, %r5, 1;
	setp.gt.s32 	%p3, %r5, %r12;
	or.pred  	%p4, %p2, %p3;
	or.pred  	%p6, %p1, %p4;
	@%p6 bra 	$L__BB1_3;
	add.s32 	%r20, %r5, -1;
	cvta.to.global.u64 	%rd3, %rd1;
	mad.lo.s32 	%r9, %r20, %r10, %r3;
	mul.wide.s32 	%rd4, %r9, 4;
	add.s64 	%rd5, %rd3, %rd4;
	ld.global.u32 	%r21, [%rd5];
	st.shared.u32 	[%r8], %r21;
	bar.sync 	0;
	setp.eq.s32 	%p7, %r2, 0;
	add.s32 	%r22, %r4, %r11;
	setp.gt.s32 	%p8, %r5, %r22;
	or.pred  	%p9, %p7, %p8;
	@%p9 bra 	$L__BB1_3;
	sub.s32 	%r23, %r7, %r6;
	add.s32 	%r24, %r23, %r1;
	shl.b32 	%r25, %r24, 2;
	add.s32 	%r27, %r18, %r25;
	ld.shared.u32 	%r28, [%r27];
	shl.b32 	%r29, %r6, 2;
	add.s32 	%r30, %r27, %r29;
	ld.shared.u32 	%r31, [%r30];
	min.s32 	%r32, %r28, %r31;
	add.s32 	%r33, %r30, %r29;
	ld.shared.u32 	%r34, [%r33];
	min.s32 	%r35, %r32, %r34;
	cvta.to.global.u64 	%rd6, %rd2;
	add.s64 	%rd8, %rd6, %rd4;
	st.global.u32 	[%rd8], %r35;
$L__BB1_3:
	ret;

}
	// .globl	_Z11FilterStep1ILi2EEvPiS0_iiii
.visible .entry _Z11FilterStep1ILi2EEvPiS0_iiii(
	.param .u64 .ptr .align 1 _Z11FilterStep1ILi2EEvPiS0_iiii_param_0,
	.param .u64 .ptr .align 1 _Z11FilterStep1ILi2EEvPiS0_iiii_param_1,
	.param .u32 _Z11FilterStep1ILi2EEvPiS0_iiii_param_2,
	.param .u32 _Z11FilterStep1ILi2EEvPiS0_iiii_param_3,
	.param .u32 _Z11FilterStep1ILi2EEvPiS0_iiii_param_4,
	.param .u32 _Z11FilterStep1ILi2EEvPiS0_iiii_param_5
)
{
	.reg .pred 	%p<9>;
	.reg .b32 	%r<35>;
	.reg .b64 	%rd<12>;

	ld.param.u64 	%rd2, [_Z11FilterStep1ILi2EEvPiS0_iiii_param_0];
	ld.param.u64 	%rd3, [_Z11FilterStep1ILi2EEvPiS0_iiii_param_1];
	ld.param.u32 	%r8, [_Z11FilterStep1ILi2EEvPiS0_iiii_param_2];
	ld.param.u32 	%r9, [_Z11FilterStep1ILi2EEvPiS0_iiii_param_3];
	ld.param.u32 	%r7, [_Z11FilterStep1ILi2EEvPiS0_iiii_param_4];
	ld.param.u32 	%r11, [_Z11FilterStep1ILi2EEvPiS0_iiii_param_5];
	mov.u32 	%r12, %tid.x;
	mov.u32 	%r13, %tid.y;
	mov.u32 	%r14, %ctaid.x;
	mov.u32 	%r15, %ctaid.y;
	mul.lo.s32 	%r1, %r7, %r14;
	add.s32 	%r16, %r1, %r12;
	add.s32 	%r3, %r16, -2;
	mad.lo.s32 	%r17, %r11, %r15, %r13;
	mov.u32 	%r18, %ntid.x;
	mad.lo.s32 	%r19, %r13, %r18, %r12;
	shl.b32 	%r20, %r19, 2;
	mov.u32 	%r21, smem;
	add.s32 	%r5, %r21, %r20;
	mov.b32 	%r22, 255;
	st.shared.u32 	[%r5], %r22;
	bar.sync 	0;
	setp.lt.s32 	%p1, %r16, 2;
	setp.ge.s32 	%p2, %r3, %r8;
	setp.ge.s32 	%p3, %r17, %r9;
	or.pred  	%p4, %p2, %p3;
	or.pred  	%p5, %p4, %p1;
	@%p5 bra 	$L__BB2_3;
	cvta.to.global.u64 	%rd4, %rd2;
	mul.lo.s32 	%r23, %r17, %r8;
	cvt.s64.s32 	%rd5, %r23;
	cvt.u64.u32 	%rd6, %r16;
	add.s64 	%rd1, %rd5, %rd6;
	shl.b64 	%rd7, %rd1, 2;
	add.s64 	%rd8, %rd4, %rd7;
	ld.global.u32 	%r24, [%rd8+-8];
	st.shared.u32 	[%r5], %r24;
	bar.sync 	0;
	setp.lt.s32 	%p6, %r3, %r1;
	add.s32 	%r25, %r1, %r7;
	setp.ge.s32 	%p7, %r3, %r25;
	or.pred  	%p8, %p6, %p7;
	@%p8 bra 	$L__BB2_3;
	ld.shared.u32 	%r26, [%r5+-8];
	ld.shared.u32 	%r27, [%r5+-4];
	min.s32 	%r28, %r26, %r27;
	ld.shared.u32 	%r29, [%r5];
	min.s32 	%r30, %r28, %r29;
	ld.shared.u32 	%r31, [%r5+4];
	min.s32 	%r32, %r30, %r31;
	ld.shared.u32 	%r33, [%r5+8];
	min.s32 	%r34, %r32, %r33;
	cvta.to.global.u64 	%rd9, %rd3;
	add.s64 	%rd11, %rd9, %rd7;
	st.global.u32 	[%rd11+-8], %r34;
$L__BB2_3:
	ret;

}
	// .globl	_Z11FilterStep2ILi2EEvPiS0_iiii
.visible .entry _Z11FilterStep2ILi2EEvPiS0_iiii(
	.param .u64 .ptr .align 1 _Z11FilterStep2ILi2EEvPiS0_iiii_param_0,
	.param .u64 .ptr .align 1 _Z11FilterStep2ILi2EEvPiS0_iiii_param_1,
	.param .u32 _Z11FilterStep2ILi2EEvPiS0_iiii_param_2,
	.param .u32 _Z11FilterStep2ILi2EEvPiS0_iiii_param_3,
	.param .u32 _Z11FilterStep2ILi2EEvPiS0_iiii_param_4,
	.param .u32 _Z11FilterStep2ILi2EEvPiS0_iiii_param_5
)
{
	.reg .pred 	%p<9>;
	.reg .b32 	%r<43>;
	.reg .b64 	%rd<9>;

	ld.param.u64 	%rd1, [_Z11FilterStep2ILi2EEvPiS0_iiii_param_0];
	ld.param.u64 	%rd2, [_Z11FilterStep2ILi2EEvPiS0_iiii_param_1];
	ld.param.u32 	%r9, [_Z11FilterStep2ILi2EEvPiS0_iiii_param_2];
	ld.param.u32 	%r11, [_Z11FilterStep2ILi2EEvPiS0_iiii_param_3];
	ld.param.u32 	%r13, [_Z11FilterStep2ILi2EEvPiS0_iiii_param_4];
	ld.param.u32 	%r10, [_Z11FilterStep2ILi2EEvPiS0_iiii_param_5];
	mov.u32 	%r1, %tid.x;
	mov.u32 	%r2, %tid.y;
	mov.u32 	%r14, %ctaid.x;
	mov.u32 	%r15, %ctaid.y;
	mad.lo.s32 	%r3, %r13, %r14, %r1;
	mul.lo.s32 	%r4, %r10, %r15;
	add.s32 	%r16, %r4, %r2;
	add.s32 	%r5, %r16, -2;
	mov.u32 	%r6, %ntid.x;
	mad.lo.s32 	%r18, %r2, %r6, %r1;
	shl.b32 	%r19, %r18, 2;
	mov.u32 	%r20, smem;
	add.s32 	%r7, %r20, %r19;
	mov.b32 	%r21, 255;
	st.shared.u32 	[%r7], %r21;
	bar.sync 	0;
	setp.ge.s32 	%p1, %r3, %r9;
	setp.lt.s32 	%p2, %r16, 2;
	setp.ge.s32 	%p3, %r5, %r11;
	or.pred  	%p4, %p1, %p3;
	or.pred  	%p5, %p4, %p2;
	@%p5 bra 	$L__BB3_3;
	cvta.to.global.u64 	%rd3, %rd1;
	mad.lo.s32 	%r8, %r5, %r9, %r3;
	mul.wide.s32 	%rd4, %r8, 4;
	add.s64 	%rd5, %rd3, %rd4;
	ld.global.u32 	%r22, [%rd5];
	st.shared.u32 	[%r7], %r22;
	bar.sync 	0;
	setp.lt.s32 	%p6, %r5, %r4;
	add.s32 	%r23, %r4, %r10;
	setp.ge.s32 	%p7, %r5, %r23;
	or.pred  	%p8, %p6, %p7;
	@%p8 bra 	$L__BB3_3;
	add.s32 	%r24, %r2, -2;
	mad.lo.s32 	%r25, %r24, %r6, %r1;
	shl.b32 	%r26, %r25, 2;
	add.s32 	%r28, %r20, %r26;
	ld.shared.u32 	%r29, [%r28];
	shl.b32 	%r30, %r6, 2;
	add.s32 	%r31, %r28, %r30;
	ld.shared.u32 	%r32, [%r31];
	min.s32 	%r33, %r29, %r32;
	add.s32 	%r34, %r31, %r30;
	ld.shared.u32 	%r35, [%r34];
	min.s32 	%r36, %r33, %r35;
	add.s32 	%r37, %r34, %r30;
	ld.shared.u32 	%r38, [%r37];
	min.s32 	%r39, %r36, %r38;
	add.s32 	%r40, %r37, %r30;
	ld.shared.u32 	%r41, [%r40];
	min.s32 	%r42, %r39, %r41;
	cvta.to.global.u64 	%rd6, %rd2;
	add.s64 	%rd8, %rd6, %rd4;
	st.global.u32 	[%rd8], %r42;
$L__BB3_3:
	ret;

}
	// .globl	_Z11FilterStep1ILi3EEvPiS0_iiii
.visible .entry _Z11FilterStep1ILi3EEvPiS0_iiii(
	.param .u64 .ptr .align 1 _Z11FilterStep1ILi3EEvPiS0_iiii_param_0,
	.param .u64 .ptr .align 1 _Z11FilterStep1ILi3EEvPiS0_iiii_param_1,
	.param .u32 _Z11FilterStep1ILi3EEvPiS0_iiii_param_2,
	.param .u32 _Z11FilterStep1ILi3EEvPiS0_iiii_param_3,
	.param .u32 _Z11FilterStep1ILi3EEvPiS0_iiii_param_4,
	.param .u32 _Z11FilterStep1ILi3EEvPiS0_iiii_param_5
)
{
	.reg .pred 	%p<9>;
	.reg .b32 	%r<39>;
	.reg .b64 	%rd<12>;

	ld.param.u64 	%rd2, [_Z11FilterStep1ILi3EEvPiS0_iiii_param_0];
	ld.param.u64 	%rd3, [_Z11FilterStep1ILi3EEvPiS0_iiii_param_1];
	ld.param.u32 	%r8, [_Z11FilterStep1ILi3EEvPiS0_iiii_param_2];
	ld.param.u32 	%r9, [_Z11FilterStep1ILi3EEvPiS0_iiii_param_3];
	ld.param.u32 	%r7, [_Z11FilterStep1ILi3EEvPiS0_iiii_param_4];
	ld.param.u32 	%r11, [_Z11FilterStep1ILi3EEvPiS0_iiii_param_5];
	mov.u32 	%r12, %tid.x;
	mov.u32 	%r13, %tid.y;
	mov.u32 	%r14, %ctaid.x;
	mov.u32 	%r15, %ctaid.y;
	mul.lo.s32 	%r1, %r7, %r14;
	add.s32 	%r16, %r1, %r12;
	add.s32 	%r3, %r16, -3;
	mad.lo.s32 	%r17, %r11, %r15, %r13;
	mov.u32 	%r18, %ntid.x;
	mad.lo.s32 	%r19, %r13, %r18, %r12;
	shl.b32 	%r20, %r19, 2;
	mov.u32 	%r21, smem;
	add.s32 	%r5, %r21, %r20;
	mov.b32 	%r22, 255;
	st.shared.u32 	[%r5], %r22;
	bar.sync 	0;
	setp.lt.s32 	%p1, %r16, 3;
	setp.ge.s32 	%p2, %r3, %r8;
	setp.ge.s32 	%p3, %r17, %r9;
	or.pred  	%p4, %p2, %p3;
	or.pred  	%p5, %p4, %p1;
	@%p5 bra 	$L__BB4_3;
	cvta.to.global.u64 	%rd4, %rd2;
	mul.lo.s32 	%r23, %r17, %r8;
	cvt.s64.s32 	%rd5, %r23;
	cvt.u64.u32 	%rd6, %r16;
	add.s64 	%rd1, %rd5, %rd6;
	shl.b64 	%rd7, %rd1, 2;
	add.s64 	%rd8, %rd4, %rd7;
	ld.global.u32 	%r24, [%rd8+-12];
	st.shared.u32 	[%r5], %r24;
	bar.sync 	0;
	setp.lt.s32 	%p6, %r3, %r1;
	add.s32 	%r25, %r1, %r7;
	setp.ge.s32 	%p7, %r3, %r25;
	or.pred  	%p8, %p6, %p7;
	@%p8 bra 	$L__BB4_3;
	ld.shared.u32 	%r26, [%r5+-12];
	ld.shared.u32 	%r27, [%r5+-8];
	min.s32 	%r28, %r26, %r27;
	ld.shared.u32 	%r29, [%r5+-4];
	min.s32 	%r30, %r28, %r29;
	ld.shared.u32 	%r31, [%r5];
	min.s32 	%r32, %r30, %r31;
	ld.shared.u32 	%r33, [%r5+4];
	min.s32 	%r34, %r32, %r33;
	ld.shared.u32 	%r35, [%r5+8];
	min.s32 	%r36, %r34, %r35;
	ld.shared.u32 	%r37, [%r5+12];
	min.s32 	%r38, %r36, %r37;
	cvta.to.global.u64 	%rd9, %rd3;
	add.s64 	%rd11, %rd9, %rd7;
	st.global.u32 	[%rd11+-12], %r38;
$L__BB4_3:
	ret;

}
	// .globl	_Z11FilterStep2ILi3EEvPiS0_iiii
.visible .entry _Z11FilterStep2ILi3EEvPiS0_iiii(
	.param .u64 .ptr .align 1 _Z11FilterStep2ILi3EEvPiS0_iiii_param_0,
	.param .u64 .ptr .align 1 _Z11FilterStep2ILi3EEvPiS0_iiii_param_1,
	.param .u32 _Z11FilterStep2ILi3EEvPiS0_iiii_param_2,
	.param .u32 _Z11FilterStep2ILi3EEvPiS0_iiii_param_3,
	.param .u32 _Z11FilterStep2ILi3EEvPiS0_iiii_param_4,
	.param .u32 _Z11FilterStep2ILi3EEvPiS0_iiii_param_5
)
{
	.reg .pred 	%p<9>;
	.reg .b32 	%r<45>;
	.reg .b64 	%rd<9>;

	ld.param.u64 	%rd1, [_Z11FilterStep2ILi3EEvPiS0_iiii_param_0];
	ld.param.u64 	%rd2, [_Z11FilterStep2ILi3EEvPiS0_iiii_param_1];
	ld.param.u32 	%r7, [_Z11FilterStep2ILi3EEvPiS0_iiii_param_2];
	ld.param.u32 	%r9, [_Z11FilterStep2ILi3EEvPiS0_iiii_param_3];
	ld.param.u32 	%r11, [_Z11FilterStep2ILi3EEvPiS0_iiii_param_4];
	ld.param.u32 	%r8, [_Z11FilterStep2ILi3EEvPiS0_iiii_param_5];
	mov.u32 	%r12, %tid.x;
	mov.u32 	%r13, %tid.y;
	mov.u32 	%r14, %ctaid.x;
	mov.u32 	%r15, %ctaid.y;
	mad.lo.s32 	%r1, %r11, %r14, %r12;
	mul.lo.s32 	%r2, %r8, %r15;
	add.s32 	%r16, %r2, %r13;
	add.s32 	%r3, %r16, -3;
	mov.u32 	%r4, %ntid.x;
	mad.lo.s32 	%r18, %r13, %r4, %r12;
	shl.b32 	%r19, %r18, 2;
	mov.u32 	%r20, smem;
	add.s32 	%r5, %r20, %r19;
	mov.b32 	%r21, 255;
	st.shared.u32 	[%r5], %r21;
	bar.sync 	0;
	setp.ge.s32 	%p1, %r1, %r7;
	setp.lt.s32 	%p2, %r16, 3;
	setp.ge.s32 	%p3, %r3, %r9;
	or.pred  	%p4, %p1, %p3;
	or.pred  	%p5, %p4, %p2;
	@%p5 bra 	$L__BB5_3;
	cvta.to.global.u64 	%rd3, %rd1;
	mad.lo.s32 	%r6, %r3, %r7, %r1;
	mul.wide.s32 	%rd4, %r6, 4;
	add.s64 	%rd5, %rd3, %rd4;
	ld.global.u32 	%r22, [%rd5];
	st.shared.u32 	[%r5], %r22;
	bar.sync 	0;
	setp.lt.s32 	%p6, %r3, %r2;
	add.s32 	%r23, %r2, %r8;
	setp.ge.s32 	%p7, %r3, %r23;
	or.pred  	%p8, %p6, %p7;
	@%p8 bra 	$L__BB5_3;
	mad.lo.s32 	%r24, %r4, -12, %r5;
	ld.shared.u32 	%r25, [%r24];
	shl.b32 	%r26, %r4, 2;
	add.s32 	%r27, %r24, %r26;
	ld.shared.u32 	%r28, [%r27];
	min.s32 	%r29, %r25, %r28;
	add.s32 	%r30, %r27, %r26;
	ld.shared.u32 	%r31, [%r30];
	min.s32 	%r32, %r29, %r31;
	add.s32 	%r33, %r30, %r26;
	ld.shared.u32 	%r34, [%r33];
	min.s32 	%r35, %r32, %r34;
	add.s32 	%r36, %r33, %r26;
	ld.shared.u32 	%r37, [%r36];
	min.s32 	%r38, %r35, %r37;
	add.s32 	%r39, %r36, %r26;
	ld.shared.u32 	%r40, [%r39];
	min.s32 	%r41, %r38, %r40;
	add.s32 	%r42, %r39, %r26;
	ld.shared.u32 	%r43, [%r42];
	min.s32 	%r44, %r41, %r43;
	cvta.to.global.u64 	%rd6, %rd2;
	add.s64 	%rd8, %rd6, %rd4;
	st.global.u32 	[%rd8], %r44;
$L__BB5_3:
	ret;

}
	// .globl	_Z11FilterStep1ILi4EEvPiS0_iiii
.visible .entry _Z11FilterStep1ILi4EEvPiS0_iiii(
	.param .u64 .ptr .align 1 _Z11FilterStep1ILi4EEvPiS0_iiii_param_0,
	.param .u64 .ptr .align 1 _Z11FilterStep1ILi4EEvPiS0_iiii_param_1,
	.param .u32 _Z11FilterStep1ILi4EEvPiS0_iiii_param_2,
	.param .u32 _Z11FilterStep1ILi4EEvPiS0_iiii_param_3,
	.param .u32 _Z11FilterStep1ILi4EEvPiS0_iiii_param_4,
	.param .u32 _Z11FilterStep1ILi4EEvPiS0_iiii_param_5
)
{
	.reg .pred 	%p<9>;
	.reg .b32 	%r<43>;
	.reg .b64 	%rd<12>;

	ld.param.u64 	%rd2, [_Z11FilterStep1ILi4EEvPiS0_iiii_param_0];
	ld.param.u64 	%rd3, [_Z11FilterStep1ILi4EEvPiS0_iiii_param_1];
	ld.param.u32 	%r8, [_Z11FilterStep1ILi4EEvPiS0_iiii_param_2];
	ld.param.u32 	%r9, [_Z11FilterStep1ILi4EEvPiS0_iiii_param_3];
	ld.param.u32 	%r7, [_Z11FilterStep1ILi4EEvPiS0_iiii_param_4];
	ld.param.u32 	%r11, [_Z11FilterStep1ILi4EEvPiS0_iiii_param_5];
	mov.u32 	%r12, %tid.x;
	mov.u32 	%r13, %tid.y;
	mov.u32 	%r14, %ctaid.x;
	mov.u32 	%r15, %ctaid.y;
	mul.lo.s32 	%r1, %r7, %r14;
	add.s32 	%r16, %r1, %r12;
	add.s32 	%r3, %r16, -4;
	mad.lo.s32 	%r17, %r11, %r15, %r13;
	mov.u32 	%r18, %ntid.x;
	mad.lo.s32 	%r19, %r13, %r18, %r12;
	shl.b32 	%r20, %r19, 2;
	mov.u32 	%r21, smem;
	add.s32 	%r5, %r21, %r20;
	mov.b32 	%r22, 255;
	st.shared.u32 	[%r5], %r22;
	bar.sync 	0;
	setp.lt.s32 	%p1, %r16, 4;
	setp.ge.s32 	%p2, %r3, %r8;
	setp.ge.s32 	%p3, %r17, %r9;
	or.pred  	%p4, %p2, %p3;
	or.pred  	%p5, %p4, %p1;
	@%p5 bra 	$L__BB6_3;
	cvta.to.global.u64 	%rd4, %rd2;
	mul.lo.s32 	%r23, %r17, %r8;
	cvt.s64.s32 	%rd5, %r23;
	cvt.u64.u32 	%rd6, %r16;
	add.s64 	%rd1, %rd5, %rd6;
	shl.b64 	%rd7, %rd1, 2;
	add.s64 	%rd8, %rd4, %rd7;
	ld.global.u32 	%r24, [%rd8+-16];
	st.shared.u32 	[%r5], %r24;
	bar.sync 	0;
	setp.lt.s32 	%p6, %r3, %r1;
	add.s32 	%r25, %r1, %r7;
	setp.ge.s32 	%p7, %r3, %r25;
	or.pred  	%p8, %p6, %p7;
	@%p8 bra 	$L__BB6_3;
	ld.shared.u32 	%r26, [%r5+-16];
	ld.shared.u32 	%r27, [%r5+-12];
	min.s32 	%r28, %r26, %r27;
	ld.shared.u32 	%r29, [%r5+-8];
	min.s32 	%r30, %r28, %r29;
	ld.shared.u32 	%r31, [%r5+-4];
	min.s32 	%r32, %r30, %r31;
	ld.shared.u32 	%r33, [%r5];
	min.s32 	%r34, %r32, %r33;
	ld.shared.u32 	%r35, [%r5+4];
	min.s32 	%r36, %r34, %r35;
	ld.shared.u32 	%r37, [%r5+8];
	min.s32 	%r38, %r36, %r37;
	ld.shared.u32 	%r39, [%r5+12];
	min.s32 	%r40, %r38, %r39;
	ld.shared.u32 	%r41, [%r5+16];
	min.s32 	%r42, %r40, %r41;
	cvta.to.global.u64 	%rd9, %rd3;
	add.s64 	%rd11, %rd9, %rd7;
	st.global.u32 	[%rd11+-16], %r42;
$L__BB6_3:
	ret;

}
	// .globl	_Z11FilterStep2ILi4EEvPiS0_iiii
.visible .entry _Z11FilterStep2ILi4EEvPiS0_iiii(
	.param .u64 .ptr .align 1 _Z11FilterStep2ILi4EEvPiS0_iiii_param_0,
	.param .u64 .ptr .align 1 _Z11FilterStep2ILi4EEvPiS0_iiii_param_1,
	.param .u32 _Z11FilterStep2ILi4EEvPiS0_iiii_param_2,
	.param .u32 _Z11FilterStep2ILi4EEvPiS0_iiii_param_3,
	.param .u32 _Z11FilterStep2ILi4EEvPiS0_iiii_param_4,
	.param .u32 _Z11FilterStep2ILi4EEvPiS0_iiii_param_5
)
{
	.reg .pred 	%p<9>;
	.reg .b32 	%r<55>;
	.reg .b64 	%rd<9>;

	ld.param.u64 	%rd1, [_Z11FilterStep2ILi4EEvPiS0_iiii_param_0];
	ld.param.u64 	%rd2, [_Z11FilterStep2ILi4EEvPiS0_iiii_param_1];
	ld.param.u32 	%r9, [_Z11FilterStep2ILi4EEvPiS0_iiii_param_2];
	ld.param.u32 	%r11, [_Z11FilterStep2ILi4EEvPiS0_iiii_param_3];
	ld.param.u32 	%r13, [_Z11FilterStep2ILi4EEvPiS0_iiii_param_4];
	ld.param.u32 	%r10, [_Z11FilterStep2ILi4EEvPiS0_iiii_param_5];
	mov.u32 	%r1, %tid.x;
	mov.u32 	%r2, %tid.y;
	mov.u32 	%r14, %ctaid.x;
	mov.u32 	%r15, %ctaid.y;
	mad.lo.s32 	%r3, %r13, %r14, %r1;
	mul.lo.s32 	%r4, %r10, %r15;
	add.s32 	%r16, %r4, %r2;
	add.s32 	%r5, %r16, -4;
	mov.u32 	%r6, %ntid.x;
	mad.lo.s32 	%r18, %r2, %r6, %r1;
	shl.b32 	%r19, %r18, 2;
	mov.u32 	%r20, smem;
	add.s32 	%r7, %r20, %r19;
	mov.b32 	%r21, 255;
	st.shared.u32 	[%r7], %r21;
	bar.sync 	0;
	setp.ge.s32 	%p1, %r3, %r9;
	setp.lt.s32 	%p2, %r16, 4;
	setp.ge.s32 	%p3, %r5, %r11;
	or.pred  	%p4, %p1, %p3;
	or.pred  	%p5, %p4, %p2;
	@%p5 bra 	$L__BB7_3;
	cvta.to.global.u64 	%rd3, %rd1;
	mad.lo.s32 	%r8, %r5, %r9, %r3;
	mul.wide.s32 	%rd4, %r8, 4;
	add.s64 	%rd5, %rd3, %rd4;
	ld.global.u32 	%r22, [%rd5];
	st.shared.u32 	[%r7], %r22;
	bar.sync 	0;
	setp.lt.s32 	%p6, %r5, %r4;
	add.s32 	%r23, %r4, %r10;
	setp.ge.s32 	%p7, %r5, %r23;
	or.pred  	%p8, %p6, %p7;
	@%p8 bra 	$L__BB7_3;
	add.s32 	%r24, %r2, -4;
	mad.lo.s32 	%r25, %r24, %r6, %r1;
	shl.b32 	%r26, %r25, 2;
	add.s32 	%r28, %r20, %r26;
	ld.shared.u32 	%r29, [%r28];
	shl.b32 	%r30, %r6, 2;
	add.s32 	%r31, %r28, %r30;
	ld.shared.u32 	%r32, [%r31];
	min.s32 	%r33, %r29, %r32;
	add.s32 	%r34, %r31, %r30;
	ld.shared.u32 	%r35, [%r34];
	min.s32 	%r36, %r33, %r35;
	add.s32 	%r37, %r34, %r30;
	ld.shared.u32 	%r38, [%r37];
	min.s32 	%r39, %r36, %r38;
	add.s32 	%r40, %r37, %r30;
	ld.shared.u32 	%r41, [%r40];
	min.s32 	%r42, %r39, %r41;
	add.s32 	%r43, %r40, %r30;
	ld.shared.u32 	%r44, [%r43];
	min.s32 	%r45, %r42, %r44;
	add.s32 	%r46, %r43, %r30;
	ld.shared.u32 	%r47, [%r46];
	min.s32 	%r48, %r45, %r47;
	add.s32 	%r49, %r46, %r30;
	ld.shared.u32 	%r50, [%r49];
	min.s32 	%r51, %r48, %r50;
	add.s32 	%r52, %r49, %r30;
	ld.shared.u32 	%r53, [%r52];
	min.s32 	%r54, %r51, %r53;
	cvta.to.global.u64 	%rd6, %rd2;
	add.s64 	%rd8, %rd6, %rd4;
	st.global.u32 	[%rd8], %r54;
$L__BB7_3:
	ret;

}
	// .globl	_Z11FilterStep1ILi5EEvPiS0_iiii
.visible .entry _Z11FilterStep1ILi5EEvPiS0_iiii(
	.param .u64 .ptr .align 1 _Z11FilterStep1ILi5EEvPiS0_iiii_param_0,
	.param .u64 .ptr .align 1 _Z11FilterStep1ILi5EEvPiS0_iiii_param_1,
	.param .u32 _Z11FilterStep1ILi5EEvPiS0_iiii_param_2,
	.param .u32 _Z11FilterStep1ILi5EEvPiS0_iiii_param_3,
	.param .u32 _Z11FilterStep1ILi5EEvPiS0_iiii_param_4,
	.param .u32 _Z11FilterStep1ILi5EEvPiS0_iiii_param_5
)
{
	.reg .pred 	%p<9>;
	.reg .b32 	%r<47>;
	.reg .b64 	%rd<12>;

	ld.param.u64 	%rd2, [_Z11FilterStep1ILi5EEvPiS0_iiii_param_0];
	ld.param.u64 	%rd3, [_Z11FilterStep1ILi5EEvPiS0_iiii_param_1];
	ld.param.u32 	%r8, [_Z11FilterStep1ILi5EEvPiS0_iiii_param_2];
	ld.param.u32 	%r9, [_Z11FilterStep1ILi5EEvPiS0_iiii_param_3];
	ld.param.u32 	%r7, [_Z11FilterStep1ILi5EEvPiS0_iiii_param_4];
	ld.param.u32 	%r11, [_Z11FilterStep1ILi5EEvPiS0_iiii_param_5];
	mov.u32 	%r12, %tid.x;
	mov.u32 	%r13, %tid.y;
	mov.u32 	%r14, %ctaid.x;
	mov.u32 	%r15, %ctaid.y;
	mul.lo.s32 	%r1, %r7, %r14;
	add.s32 	%r16, %r1, %r12;
	add.s32 	%r3, %r16, -5;
	mad.lo.s32 	%r17, %r11, %r15, %r13;
	mov.u32 	%r18, %ntid.x;
	mad.lo.s32 	%r19, %r13, %r18, %r12;
	shl.b32 	%r20, %r19, 2;
	mov.u32 	%r21, smem;
	add.s32 	%r5, %r21, %r20;
	mov.b32 	%r22, 255;
	st.shared.u32 	[%r5], %r22;
	bar.sync 	0;
	setp.lt.s32 	%p1, %r16, 5;
	setp.ge.s32 	%p2, %r3, %r8;
	setp.ge.s32 	%p3, %r17, %r9;
	or.pred  	%p4, %p2, %p3;
	or.pred  	%p5, %p4, %p1;
	@%p5 bra 	$L__BB8_3;
	cvta.to.global.u64 	%rd4, %rd2;
	mul.lo.s32 	%r23, %r17, %r8;
	cvt.s64.s32 	%rd5, %r23;
	cvt.u64.u32 	%rd6, %r16;
	add.s64 	%rd1, %rd5, %rd6;
	shl.b64 	%rd7, %rd1, 2;
	add.s64 	%rd8, %rd4, %rd7;
	ld.global.u32 	%r24, [%rd8+-20];
	st.shared.u32 	[%r5], %r24;
	bar.sync 	0;
	setp.lt.s32 	%p6, %r3, %r1;
	add.s32 	%r25, %r1, %r7;
	setp.ge.s32 	%p7, %r3, %r25;
	or.pred  	%p8, %p6, %p7;
	@%p8 bra 	$L__BB8_3;
	ld.shared.u32 	%r26, [%r5+-20];
	ld.shared.u32 	%r27, [%r5+-16];
	min.s32 	%r28, %r26, %r27;
	ld.shared.u32 	%r29, [%r5+-12];
	min.s32 	%r30, %r28, %r29;
	ld.shared.u32 	%r31, [%r5+-8];
	min.s32 	%r32, %r30, %r31;
	ld.shared.u32 	%r33, [%r5+-4];
	min.s32 	%r34, %r32, %r33;
	ld.shared.u32 	%r35, [%r5];
	min.s32 	%r36, %r34, %r35;
	ld.shared.u32 	%r37, [%r5+4];
	min.s32 	%r38, %r36, %r37;
	ld.shared.u32 	%r39, [%r5+8];
	min.s32 	%r40, %r38, %r39;
	ld.shared.u32 	%r41, [%r5+12];
	min.s32 	%r42, %r40, %r41;
	ld.shared.u32 	%r43, [%r5+16];
	min.s32 	%r44, %r42, %r43;
	ld.shared.u32 	%r45, [%r5+20];
	min.s32 	%r46, %r44, %r45;
	cvta.to.global.u64 	%rd9, %rd3;
	add.s64 	%rd11, %rd9, %rd7;
	st.global.u32 	[%rd11+-20], %r46;
$L__BB8_3:
	ret;

}
	// .globl	_Z11FilterStep2ILi5EEvPiS0_iiii
.visible .entry _Z11FilterStep2ILi5EEvPiS0_iiii(
	.param .u64 .ptr .align 1 _Z11FilterStep2ILi5EEvPiS0_iiii_param_0,
	.param .u64 .ptr .align 1 _Z11FilterStep2ILi5EEvPiS0_iiii_param_1,
	.param .u32 _Z11FilterStep2ILi5EEvPiS0_iiii_param_2,
	.param .u32 _Z11FilterStep2ILi5EEvPiS0_iiii_param_3,
	.param .u32 _Z11FilterStep2ILi5EEvPiS0_iiii_param_4,
	.param .u32 _Z11FilterStep2ILi5EEvPiS0_iiii_param_5
)
{
	.reg .pred 	%p<9>;
	.reg .b32 	%r<57>;
	.reg .b64 	%rd<9>;

	ld.param.u64 	%rd1, [_Z11FilterStep2ILi5EEvPiS0_iiii_param_0];
	ld.param.u64 	%rd2, [_Z11FilterStep2ILi5EEvPiS0_iiii_param_1];
	ld.param.u32 	%r7, [_Z11FilterStep2ILi5EEvPiS0_iiii_param_2];
	ld.param.u32 	%r9, [_Z11FilterStep2ILi5EEvPiS0_iiii_param_3];
	ld.param.u32 	%r11, [_Z11FilterStep2ILi5EEvPiS0_iiii_param_4];
	ld.param.u32 	%r8, [_Z11FilterStep2ILi5EEvPiS0_iiii_param_5];
	mov.u32 	%r12, %tid.x;
	mov.u32 	%r13, %tid.y;
	mov.u32 	%r14, %ctaid.x;
	mov.u32 	%r15, %ctaid.y;
	mad.lo.s32 	%r1, %r11, %r14, %r12;
	mul.lo.s32 	%r2, %r8, %r15;
	add.s32 	%r16, %r2, %r13;
	add.s32 	%r3, %r16, -5;
	mov.u32 	%r4, %ntid.x;
	mad.lo.s32 	%r18, %r13, %r4, %r12;
	shl.b32 	%r19, %r18, 2;
	mov.u32 	%r20, smem;
	add.s32 	%r5, %r20, %r19;
	mov.b32 	%r21, 255;
	st.shared.u32 	[%r5], %r21;
	bar.sync 	0;
	setp.ge.s32 	%p1, %r1, %r7;
	setp.lt.s32 	%p2, %r16, 5;
	setp.ge.s32 	%p3, %r3, %r9;
	or.pred  	%p4, %p1, %p3;
	or.pred  	%p5, %p4, %p2;
	@%p5 bra 	$L__BB9_3;
	cvta.to.global.u64 	%rd3, %rd1;
	mad.lo.s32 	%r6, %r3, %r7, %r1;
	mul.wide.s32 	%rd4, %r6, 4;
	add.s64 	%rd5, %rd3, %rd4;
	ld.global.u32 	%r22, [%rd5];
	st.shared.u32 	[%r5], %r22;
	bar.sync 	0;
	setp.lt.s32 	%p6, %r3, %r2;
	add.s32 	%r23, %r2, %r8;
	setp.ge.s32 	%p7, %r3, %r23;
	or.pred  	%p8, %p6, %p7;
	@%p8 bra 	$L__BB9_3;
	mad.lo.s32 	%r24, %r4, -20, %r5;
	ld.shared.u32 	%r25, [%r24];
	shl.b32 	%r26, %r4, 2;
	add.s32 	%r27, %r24, %r26;
	ld.shared.u32 	%r28, [%r27];
	min.s32 	%r29, %r25, %r28;
	add.s32 	%r30, %r27, %r26;
	ld.shared.u32 	%r31, [%r30];
	min.s32 	%r32, %r29, %r31;
	add.s32 	%r33, %r30, %r26;
	ld.shared.u32 	%r34, [%r33];
	min.s32 	%r35, %r32, %r34;
	add.s32 	%r36, %r33, %r26;
	ld.shared.u32 	%r37, [%r36];
	min.s32 	%r38, %r35, %r37;
	add.s32 	%r39, %r36, %r26;
	ld.shared.u32 	%r40, [%r39];
	min.s32 	%r41, %r38, %r40;
	add.s32 	%r42, %r39, %r26;
	ld.shared.u32 	%r43, [%r42];
	min.s32 	%r44, %r41, %r43;
	add.s32 	%r45, %r42, %r26;
	ld.shared.u32 	%r46, [%r45];
	min.s32 	%r47, %r44, %r46;
	add.s32 	%r48, %r45, %r26;
	ld.shared.u32 	%r49, [%r48];
	min.s32 	%r50, %r47, %r49;
	add.s32 	%r51, %r48, %r26;
	ld.shared.u32 	%r52, [%r51];
	min.s32 	%r53, %r50, %r52;
	add.s32 	%r54, %r51, %r26;
	ld.shared.u32 	%r55, [%r54];
	min.s32 	%r56, %r53, %r55;
	cvta.to.global.u64 	%rd6, %rd2;
	add.s64 	%rd8, %rd6, %rd4;
	st.global.u32 	[%rd8], %r56;
$L__BB9_3:
	ret;

}
	// .globl	_Z11FilterStep1ILi6EEvPiS0_iiii
.visible .entry _Z11FilterStep1ILi6EEvPiS0_iiii(
	.param .u64 .ptr .align 1 _Z11FilterStep1ILi6EEvPiS0_iiii_param_0,
	.param .u64 .ptr .align 1 _Z11FilterStep1ILi6EEvPiS0_iiii_param_1,
	.param .u32 _Z11FilterStep1ILi6EEvPiS0_iiii_param_2,
	.param .u32 _Z11FilterStep1ILi6EEvPiS0_iiii_param_3,
	.param .u32 _Z11FilterStep1ILi6EEvPiS0_iiii_param_4,
	.param .u32 _Z11FilterStep1ILi6EEvPiS0_iiii_param_5
)
{
	.reg .pred 	%p<9>;
	.reg .b32 	%r<51>;
	.reg .b64 	%rd<12>;

	ld.param.u64 	%rd2, [_Z11FilterStep1ILi6EEvPiS0_iiii_param_0];
	ld.param.u64 	%rd3, [_Z11FilterStep1ILi6EEvPiS0_iiii_param_1];
	ld.param.u32 	%r8, [_Z11FilterStep1ILi6EEvPiS0_iiii_param_2];
	ld.param.u32 	%r9, [_Z11FilterStep1ILi6EEvPiS0_iiii_param_3];
	ld.param.u32 	%r7, [_Z11FilterStep1ILi6EEvPiS0_iiii_param_4];
	ld.param.u32 	%r11, [_Z11FilterStep1ILi6EEvPiS0_iiii_param_5];
	mov.u32 	%r12, %tid.x;
	mov.u32 	%r13, %tid.y;
	mov.u32 	%r14, %ctaid.x;
	mov.u32 	%r15, %ctaid.y;
	mul.lo.s32 	%r1, %r7, %r14;
	add.s32 	%r16, %r1, %r12;
	add.s32 	%r3, %r16, -6;
	mad.lo.s32 	%r17, %r11, %r15, %r13;
	mov.u32 	%r18, %ntid.x;
	mad.lo.s32 	%r19, %r13, %r18, %r12;
	shl.b32 	%r20, %r19, 2;
	mov.u32 	%r21, smem;
	add.s32 	%r5, %r21, %r20;
	mov.b32 	%r22, 255;
	st.shared.u32 	[%r5], %r22;
	bar.sync 	0;
	setp.lt.s32 	%p1, %r16, 6;
	setp.ge.s32 	%p2, %r3, %r8;
	setp.ge.s32 	%p3, %r17, %r9;
	or.pred  	%p4, %p2, %p3;
	or.pred  	%p5, %p4, %p1;
	@%p5 bra 	$L__BB10_3;
	cvta.to.global.u64 	%rd4, %rd2;
	mul.lo.s32 	%r23, %r17, %r8;
	cvt.s64.s32 	%rd5, %r23;
	cvt.u64.u32 	%rd6, %r16;
	add.s64 	%rd1, %rd5, %rd6;
	shl.b64 	%rd7, %rd1, 2;
	add.s64 	%rd8, %rd4, %rd7;
	ld.global.u32 	%r24, [%rd8+-24];
	st.shared.u32 	[%r5], %r24;
	bar.sync 	0;
	setp.lt.s32 	%p6, %r3, %r1;
	add.s32 	%r25, %r1, %r7;
	setp.ge.s32 	%p7, %r3, %r25;
	or.pred  	%p8, %p6, %p7;
	@%p8 bra 	$L__BB10_3;
	ld.shared.u32 	%r26, [%r5+-24];
	ld.shared.u32 	%r27, [%r5+-20];
	min.s32 	%r28, %r26, %r27;
	ld.shared.u32 	%r29, [%r5+-16];
	min.s32 	%r30, %r28, %r29;
	ld.shared.u32 	%r31, [%r5+-12];
	min.s32 	%r32, %r30, %r31;
	ld.shared.u32 	%r33, [%r5+-8];
	min.s32 	%r34, %r32, %r33;
	ld.shared.u32 	%r35, [%r5+-4];
	min.s32 	%r36, %r34, %r35;
	ld.shared.u32 	%r37, [%r5];
	min.s32 	%r38, %r36, %r37;
	ld.shared.u32 	%r39, [%r5+4];
	min.s32 	%r40, %r38, %r39;
	ld.shared.u32 	%r41, [%r5+8];
	min.s32 	%r42, %r40, %r41;
	ld.shared.u32 	%r43, [%r5+12];
	min.s32 	%r44, %r42, %r43;
	ld.shared.u32 	%r45, [%r5+16];
	min.s32 	%r46, %r44, %r45;
	ld.shared.u32 	%r47, [%r5+20];
	min.s32 	%r48, %r46, %r47;
	ld.shared.u32 	%r49, [%r5+24];
	min.s32 	%r50, %r48, %r49;
	cvta.to.global.u64 	%rd9, %rd3;
	add.s64 	%rd11, %rd9, %rd7;
	st.global.u32 	[%rd11+-24], %r50;
$L__BB10_3:
	ret;

}
	// .globl	_Z11FilterStep2ILi6EEvPiS0_iiii
.visible .entry _Z11FilterStep2ILi6EEvPiS0_iiii(
	.param .u64 .ptr .align 1 _Z11FilterStep2ILi6EEvPiS0_iiii_param_0,
	.param .u64 .ptr .align 1 _Z11FilterStep2ILi6EEvPiS0_iiii_param_1,
	.param .u32 _Z11FilterStep2ILi6EEvPiS0_iiii_param_2,
	.param .u32 _Z11FilterStep2ILi6EEvPiS0_iiii_param_3,
	.param .u32 _Z11FilterStep2ILi6EEvPiS0_iiii_param_4,
	.param .u32 _Z11FilterStep2ILi6EEvPiS0_iiii_param_5
)
{
	.reg .pred 	%p<9>;
	.reg .b32 	%r<63>;
	.reg .b64 	%rd<9>;

	ld.param.u64 	%rd1, [_Z11FilterStep2ILi6EEvPiS0_iiii_param_0];
	ld.param.u64 	%rd2, [_Z11FilterStep2ILi6EEvPiS0_iiii_param_1];
	ld.param.u32 	%r7, [_Z11FilterStep2ILi6EEvPiS0_iiii_param_2];
	ld.param.u32 	%r9, [_Z11FilterStep2ILi6EEvPiS0_iiii_param_3];
	ld.param.u32 	%r11, [_Z11FilterStep2ILi6EEvPiS0_iiii_param_4];
	ld.param.u32 	%r8, [_Z11FilterStep2ILi6EEvPiS0_iiii_param_5];
	mov.u32 	%r12, %tid.x;
	mov.u32 	%r13, %tid.y;
	mov.u32 	%r14, %ctaid.x;
	mov.u32 	%r15, %ctaid.y;
	mad.lo.s32 	%r1, %r11, %r14, %r12;
	mul.lo.s32 	%r2, %r8, %r15;
	add.s32 	%r16, %r2, %r13;
	add.s32 	%r3, %r16, -6;
	mov.u32 	%r4, %ntid.x;
	mad.lo.s32 	%r18, %r13, %r4, %r12;
	shl.b32 	%r19, %r18, 2;
	mov.u32 	%r20, smem;
	add.s32 	%r5, %r20, %r19;
	mov.b32 	%r21, 255;
	st.shared.u32 	[%r5], %r21;
	bar.sync 	0;
	setp.ge.s32 	%p1, %r1, %r7;
	setp.lt.s32 	%p2, %r16, 6;
	setp.ge.s32 	%p3, %r3, %r9;
	or.pred  	%p4, %p1, %p3;
	or.pred  	%p5, %p4, %p2;
	@%p5 bra 	$L__BB11_3;
	cvta.to.global.u64 	%rd3, %rd1;
	mad.lo.s32 	%r6, %r3, %r7, %r1;
	mul.wide.s32 	%rd4, %r6, 4;
	add.s64 	%rd5, %rd3, %rd4;
	ld.global.u32 	%r22, [%rd5];
	st.shared.u32 	[%r5], %r22;
	bar.sync 	0;
	setp.lt.s32 	%p6, %r3, %r2;
	add.s32 	%r23, %r2, %r8;
	setp.ge.s32 	%p7, %r3, %r23;
	or.pred  	%p8, %p6, %p7;
	@%p8 bra 	$L__BB11_3;
	mad.lo.s32 	%r24, %r4, -24, %r5;
	ld.shared.u32 	%r25, [%r24];
	shl.b32 	%r26, %r4, 2;
	add.s32 	%r27, %r24, %r26;
	ld.shared.u32 	%r28, [%r27];
	min.s32 	%r29, %r25, %r28;
	add.s32 	%r30, %r27, %r26;
	ld.shared.u32 	%r31, [%r30];
	min.s32 	%r32, %r29, %r31;
	add.s32 	%r33, %r30, %r26;
	ld.shared.u32 	%r34, [%r33];
	min.s32 	%r35, %r32, %r34;
	add.s32 	%r36, %r33, %r26;
	ld.shared.u32 	%r37, [%r36];
	min.s32 	%r38, %r35, %r37;
	add.s32 	%r39, %r36, %r26;
	ld.shared.u32 	%r40, [%r39];
	min.s32 	%r41, %r38, %r40;
	add.s32 	%r42, %r39, %r26;
	ld.shared.u32 	%r43, [%r42];
	min.s32 	%r44, %r41, %r43;
	add.s32 	%r45, %r42, %r26;
	ld.shared.u32 	%r46, [%r45];
	min.s32 	%r47, %r44, %r46;
	add.s32 	%r48, %r45, %r26;
	ld.shared.u32 	%r49, [%r48];
	min.s32 	%r50, %r47, %r49;
	add.s32 	%r51, %r48, %r26;
	ld.shared.u32 	%r52, [%r51];
	min.s32 	%r53, %r50, %r52;
	add.s32 	%r54, %r51, %r26;
	ld.shared.u32 	%r55, [%r54];
	min.s32 	%r56, %r53, %r55;
	add.s32 	%r57, %r54, %r26;
	ld.shared.u32 	%r58, [%r57];
	min.s32 	%r59, %r56, %r58;
	add.s32 	%r60, %r57, %r26;
	ld.shared.u32 	%r61, [%r60];
	min.s32 	%r62, %r59, %r61;
	cvta.to.global.u64 	%rd6, %rd2;
	add.s64 	%rd8, %rd6, %rd4;
	st.global.u32 	[%rd8], %r62;
$L__BB11_3:
	ret;

}
	// .globl	_Z11FilterStep1ILi7EEvPiS0_iiii
.visible .entry _Z11FilterStep1ILi7EEvPiS0_iiii(
	.param .u64 .ptr .align 1 _Z11FilterStep1ILi7EEvPiS0_iiii_param_0,
	.param .u64 .ptr .align 1 _Z11FilterStep1ILi7EEvPiS0_iiii_param_1,
	.param .u32 _Z11FilterStep1ILi7EEvPiS0_iiii_param_2,
	.param .u32 _Z11FilterStep1ILi7EEvPiS0_iiii_param_3,
	.param .u32 _Z11FilterStep1ILi7EEvPiS0_iiii_param_4,
	.param .u32 _Z11FilterStep1ILi7EEvPiS0_iiii_param_5
)
{
	.reg .pred 	%p<9>;
	.reg .b32 	%r<55>;
	.reg .b64 	%rd<12>;

	ld.param.u64 	%rd2, [_Z11FilterStep1ILi7EEvPiS0_iiii_param_0];
	ld.param.u64 	%rd3, [_Z11FilterStep1ILi7EEvPiS0_iiii_param_1];
	ld.param.u32 	%r8, [_Z11FilterStep1ILi7EEvPiS0_iiii_param_2];
	ld.param.u32 	%r9, [_Z11FilterStep1ILi7EEvPiS0_iiii_param_3];
	ld.param.u32 	%r7, [_Z11FilterStep1ILi7EEvPiS0_iiii_param_4];
	ld.param.u32 	%r11, [_Z11FilterStep1ILi7EEvPiS0_iiii_param_5];
	mov.u32 	%r12, %tid.x;
	mov.u32 	%r13, %tid.y;
	mov.u32 	%r14, %ctaid.x;
	mov.u32 	%r15, %ctaid.y;
	mul.lo.s32 	%r1, %r7, %r14;
	add.s32 	%r16, %r1, %r12;
	add.s32 	%r3, %r16, -7;
	mad.lo.s32 	%r17, %r11, %r15, %r13;
	mov.u32 	%r18, %ntid.x;
	mad.lo.s32 	%r19, %r13, %r18, %r12;
	shl.b32 	%r20, %r19, 2;
	mov.u32 	%r21, smem;
	add.s32 	%r5, %r21, %r20;
	mov.b32 	%r22, 255;
	st.shared.u32 	[%r5], %r22;
	bar.sync 	0;
	setp.lt.s32 	%p1, %r16, 7;
	setp.ge.s32 	%p2, %r3, %r8;
	setp.ge.s32 	%p3, %r17, %r9;
	or.pred  	%p4, %p2, %p3;
	or.pred  	%p5, %p4, %p1;
	@%p5 bra 	$L__BB12_3;
	cvta.to.global.u64 	%rd4, %rd2;
	mul.lo.s32 	%r23, %r17, %r8;
	cvt.s64.s32 	%rd5, %r23;
	cvt.u64.u32 	%rd6, %r16;
	add.s64 	%rd1, %rd5, %rd6;
	shl.b64 	%rd7, %rd1, 2;
	add.s64 	%rd8, %rd4, %rd7;
	ld.global.u32 	%r24, [%rd8+-28];
	st.shared.u32 	[%r5], %r24;
	bar.sync 	0;
	setp.lt.s32 	%p6, %r3, %r1;
	add.s32 	%r25, %r1, %r7;
	setp.ge.s32 	%p7, %r3, %r25;
	or.pred  	%p8, %p6, %p7;
	@%p8 bra 	$L__BB12_3;
	ld.shared.u32 	%r26, [%r5+-28];
	ld.shared.u32 	%r27, [%r5+-24];
	min.s32 	%r28, %r26, %r27;
	ld.shared.u32 	%r29, [%r5+-20];
	min.s32 	%r30, %r28, %r29;
	ld.shared.u32 	%r31, [%r5+-16];
	min.s32 	%r32, %r30, %r31;
	ld.shared.u32 	%r33, [%r5+-12];
	min.s32 	%r34, %r32, %r33;
	ld.shared.u32 	%r35, [%r5+-8];
	min.s32 	%r36, %r34, %r35;
	ld.shared.u32 	%r37, [%r5+-4];
	min.s32 	%r38, %r36, %r37;
	ld.shared.u32 	%r39, [%r5];
	min.s32 	%r40, %r38, %r39;
	ld.shared.u32 	%r41, [%r5+4];
	min.s32 	%r42, %r40, %r41;
	ld.shared.u32 	%r43, [%r5+8];
	min.s32 	%r44, %r42, %r43;
	ld.shared.u32 	%r45, [%r5+12];
	min.s32 	%r46, %r44, %r45;
	ld.shared.u32 	%r47, [%r5+16];
	min.s32 	%r48, %r46, %r47;
	ld.shared.u32 	%r49, [%r5+20];
	min.s32 	%r50, %r48, %r49;
	ld.shared.u32 	%r51, [%r5+24];
	min.s32 	%r52, %r50, %r51;
	ld.shared.u32 	%r53, [%r5+28];
	min.s32 	%r54, %r52, %r53;
	cvta.to.global.u64 	%rd9, %rd3;
	add.s64 	%rd11, %rd9, %rd7;
	st.global.u32 	[%rd11+-28], %r54;
$L__BB12_3:
	ret;

}
	// .globl	_Z11FilterStep2ILi7EEvPiS0_iiii
.visible .entry _Z11FilterStep2ILi7EEvPiS0_iiii(
	.param .u64 .ptr .align 1 _Z11FilterStep2ILi7EEvPiS0_iiii_param_0,
	.param .u64 .ptr .align 1 _Z11FilterStep2ILi7EEvPiS0_iiii_param_1,
	.param .u32 _Z11FilterStep2ILi7EEvPiS0_iiii_param_2,
	.param .u32 _Z11FilterStep2ILi7EEvPiS0_iiii_param_3,
	.param .u32 _Z11FilterStep2ILi7EEvPiS0_iiii_param_4,
	.param .u32 _Z11FilterStep2ILi7EEvPiS0_iiii_param_5
)
{
	.reg .pred 	%p<9>;
	.reg .b32 	%r<69>;
	.reg .b64 	%rd<9>;

	ld.param.u64 	%rd1, [_Z11FilterStep2ILi7EEvPiS0_iiii_param_0];
	ld.param.u64 	%rd2, [_Z11FilterStep2ILi7EEvPiS0_iiii_param_1];
	ld.param.u32 	%r7, [_Z11FilterStep2ILi7EEvPiS0_iiii_param_2];
	ld.param.u32 	%r9, [_Z11FilterStep2ILi7EEvPiS0_iiii_param_3];
	ld.param.u32 	%r11, [_Z11FilterStep2ILi7EEvPiS0_iiii_param_4];
	ld.param.u32 	%r8, [_Z11FilterStep2ILi7EEvPiS0_iiii_param_5];
	mov.u32 	%r12, %tid.x;
	mov.u32 	%r13, %tid.y;
	mov.u32 	%r14, %ctaid.x;
	mov.u32 	%r15, %ctaid.y;
	mad.lo.s32 	%r1, %r11, %r14, %r12;
	mul.lo.s32 	%r2, %r8, %r15;
	add.s32 	%r16, %r2, %r13;
	add.s32 	%r3, %r16, -7;
	mov.u32 	%r4, %ntid.x;
	mad.lo.s32 	%r18, %r13, %r4, %r12;
	shl.b32 	%r19, %r18, 2;
	mov.u32 	%r20, smem;
	add.s32 	%r5, %r20, %r19;
	mov.b32 	%r21, 255;
	st.shared.u32 	[%r5], %r21;
	bar.sync 	0;
	setp.ge.s32 	%p1, %r1, %r7;
	setp.lt.s32 	%p2, %r16, 7;
	setp.ge.s32 	%p3, %r3, %r9;
	or.pred  	%p4, %p1, %p3;
	or.pred  	%p5, %p4, %p2;
	@%p5 bra 	$L__BB13_3;
	cvta.to.global.u64 	%rd3, %rd1;
	mad.lo.s32 	%r6, %r3, %r7, %r1;
	mul.wide.s32 	%rd4, %r6, 4;
	add.s64 	%rd5, %rd3, %rd4;
	ld.global.u32 	%r22, [%rd5];
	st.shared.u32 	[%r5], %r22;
	bar.sync 	0;
	setp.lt.s32 	%p6, %r3, %r2;
	add.s32 	%r23, %r2, %r8;
	setp.ge.s32 	%p7, %r3, %r23;
	or.pred  	%p8, %p6, %p7;
	@%p8 bra 	$L__BB13_3;
	mad.lo.s32 	%r24, %r4, -28, %r5;
	ld.shared.u32 	%r25, [%r24];
	shl.b32 	%r26, %r4, 2;
	add.s32 	%r27, %r24, %r26;
	ld.shared.u32 	%r28, [%r27];
	min.s32 	%r29, %r25, %r28;
	add.s32 	%r30, %r27, %r26;
	ld.shared.u32 	%r31, [%r30];
	min.s32 	%r32, %r29, %r31;
	add.s32 	%r33, %r30, %r26;
	ld.shared.u32 	%r34, [%r33];
	min.s32 	%r35, %r32, %r34;
	add.s32 	%r36, %r33, %r26;
	ld.shared.u32 	%r37, [%r36];
	min.s32 	%r38, %r35, %r37;
	add.s32 	%r39, %r36, %r26;
	ld.shared.u32 	%r40, [%r39];
	min.s32 	%r41, %r38, %r40;
	add.s32 	%r42, %r39, %r26;
	ld.shared.u32 	%r43, [%r42];
	min.s32 	%r44, %r41, %r43;
	add.s32 	%r45, %r42, %r26;
	ld.shared.u32 	%r46, [%r45];
	min.s32 	%r47, %r44, %r46;
	add.s32 	%r48, %r45, %r26;
	ld.shared.u32 	%r49, [%r48];
	min.s32 	%r50, %r47, %r49;
	add.s32 	%r51, %r48, %r26;
	ld.shared.u32 	%r52, [%r51];
	min.s32 	%r53, %r50, %r52;
	add.s32 	%r54, %r51, %r26;
	ld.shared.u32 	%r55, [%r54];
	min.s32 	%r56, %r53, %r55;
	add.s32 	%r57, %r54, %r26;
	ld.shared.u32 	%r58, [%r57];
	min.s32 	%r59, %r56, %r58;
	add.s32 	%r60, %r57, %r26;
	ld.shared.u32 	%r61, [%r60];
	min.s32 	%r62, %r59, %r61;
	add.s32 	%r63, %r60, %r26;
	ld.shared.u32 	%r64, [%r63];
	min.s32 	%r65, %r62, %r64;
	add.s32 	%r66, %r63, %r26;
	ld.shared.u32 	%r67, [%r66];
	min.s32 	%r68, %r65, %r67;
	cvta.to.global.u64 	%rd6, %rd2;
	add.s64 	%rd8, %rd6, %rd4;
	st.global.u32 	[%rd8], %r68;
$L__BB13_3:
	ret;

}
	// .globl	_Z11FilterStep1ILi8EEvPiS0_iiii
.visible .entry _Z11FilterStep1ILi8EEvPiS0_iiii(
	.param .u64 .ptr .align 1 _Z11FilterStep1ILi8EEvPiS0_iiii_param_0,
	.param .u64 .ptr .align 1 _Z11FilterStep1ILi8EEvPiS0_iiii_param_1,
	.param .u32 _Z11FilterStep1ILi8EEvPiS0_iiii_param_2,
	.param .u32 _Z11FilterStep1ILi8EEvPiS0_iiii_param_3,
	.param .u32 _Z11FilterStep1ILi8EEvPiS0_iiii_param_4,
	.param .u32 _Z11FilterStep1ILi8EEvPiS0_iiii_param_5
)
{
	.reg .pred 	%p<9>;
	.reg .b32 	%r<59>;
	.reg .b64 	%rd<12>;

	ld.param.u64 	%rd2, [_Z11FilterStep1ILi8EEvPiS0_iiii_param_0];
	ld.param.u64 	%rd3, [_Z11FilterStep1ILi8EEvPiS0_iiii_param_1];
	ld.param.u32 	%r8, [_Z11FilterStep1ILi8EEvPiS0_iiii_param_2];
	ld.param.u32 	%r9, [_Z11FilterStep1ILi8EEvPiS0_iiii_param_3];
	ld.param.u32 	%r7, [_Z11FilterStep1ILi8EEvPiS0_iiii_param_4];
	ld.param.u32 	%r11, [_Z11FilterStep1ILi8EEvPiS0_iiii_param_5];
	mov.u32 	%r12, %tid.x;
	mov.u32 	%r13, %tid.y;
	mov.u32 	%r14, %ctaid.x;
	mov.u32 	%r15, %ctaid.y;
	mul.lo.s32 	%r1, %r7, %r14;
	add.s32 	%r16, %r1, %r12;
	add.s32 	%r3, %r16, -8;
	mad.lo.s32 	%r17, %r11, %r15, %r13;
	mov.u32 	%r18, %ntid.x;
	mad.lo.s32 	%r19, %r13, %r18, %r12;
	shl.b32 	%r20, %r19, 2;
	mov.u32 	%r21, smem;
	add.s32 	%r5, %r21, %r20;
	mov.b32 	%r22, 255;
	st.shared.u32 	[%r5], %r22;
	bar.sync 	0;
	setp.lt.s32 	%p1, %r16, 8;
	setp.ge.s32 	%p2, %r3, %r8;
	setp.ge.s32 	%p3, %r17, %r9;
	or.pred  	%p4, %p2, %p3;
	or.pred  	%p5, %p4, %p1;
	@%p5 bra 	$L__BB14_3;
	cvta.to.global.u64 	%rd4, %rd2;
	mul.lo.s32 	%r23, %r17, %r8;
	cvt.s64.s32 	%rd5, %r23;
	cvt.u64.u32 	%rd6, %r16;
	add.s64 	%rd1, %rd5, %rd6;
	shl.b64 	%rd7, %rd1, 2;
	add.s64 	%rd8, %rd4, %rd7;
	ld.global.u32 	%r24, [%rd8+-32];
	st.shared.u32 	[%r5], %r24;
	bar.sync 	0;
	setp.lt.s32 	%p6, %r3, %r1;
	add.s32 	%r25, %r1, %r7;
	setp.ge.s32 	%p7, %r3, %r25;
	or.pred  	%p8, %p6, %p7;
	@%p8 bra 	$L__BB14_3;
	ld.shared.u32 	%r26, [%r5+-32];
	ld.shared.u32 	%r27, [%r5+-28];
	min.s32 	%r28, %r26, %r27;
	ld.shared.u32 	%r29, [%r5+-24];
	min.s32 	%r30, %r28, %r29;
	ld.shared.u32 	%r31, [%r5+-20];
	min.s32 	%r32, %r30, %r31;
	ld.shared.u32 	%r33, [%r5+-16];
	min.s32 	%r34, %r32, %r33;
	ld.shared.u32 	%r35, [%r5+-12];
	min.s32 	%r36, %r34, %r35;
	ld.shared.u32 	%r37, [%r5+-8];
	min.s32 	%r38, %r36, %r37;
	ld.shared.u32 	%r39, [%r5+-4];
	min.s32 	%r40, %r38, %r39;
	ld.shared.u32 	%r41, [%r5];
	min.s32 	%r42, %r40, %r41;
	ld.shared.u32 	%r43, [%r5+4];
	min.s32 	%r44, %r42, %r43;
	ld.shared.u32 	%r45, [%r5+8];
	min.s32 	%r46, %r44, %r45;
	ld.shared.u32 	%r47, [%r5+12];
	min.s32 	%r48, %r46, %r47;
	ld.shared.u32 	%r49, [%r5+16];
	min.s32 	%r50, %r48, %r49;
	ld.shared.u32 	%r51, [%r5+20];
	min.s32 	%r52, %r50, %r51;
	ld.shared.u32 	%r53, [%r5+24];
	min.s32 	%r54, %r52, %r53;
	ld.shared.u32 	%r55, [%r5+28];
	min.s32 	%r56, %r54, %r55;
	ld.shared.u32 	%r57, [%r5+32];
	min.s32 	%r58, %r56, %r57;
	cvta.to.global.u64 	%rd9, %rd3;
	add.s64 	%rd11, %rd9, %rd7;
	st.global.u32 	[%rd11+-32], %r58;
$L__BB14_3:
	ret;

}
	// .globl	_Z11FilterStep2ILi8EEvPiS0_iiii
.visible .entry _Z11FilterStep2ILi8EEvPiS0_iiii(
	.param .u64 .ptr .align 1 _Z11FilterStep2ILi8EEvPiS0_iiii_param_0,
	.param .u64 .ptr .align 1 _Z11FilterStep2ILi8EEvPiS0_iiii_param_1,
	.param .u32 _Z11FilterStep2ILi8EEvPiS0_iiii_param_2,
	.param .u32 _Z11FilterStep2ILi8EEvPiS0_iiii_param_3,
	.param .u32 _Z11FilterStep2ILi8EEvPiS0_iiii_param_4,
	.param .u32 _Z11FilterStep2ILi8EEvPiS0_iiii_param_5
)
{
	.reg .pred 	%p<9>;
	.reg .b32 	%r<79>;
	.reg .b64 	%rd<9>;

	ld.param.u64 	%rd1, [_Z11FilterStep2ILi8EEvPiS0_iiii_param_0];
	ld.param.u64 	%rd2, [_Z11FilterStep2ILi8EEvPiS0_iiii_param_1];
	ld.param.u32 	%r9, [_Z11FilterStep2ILi8EEvPiS0_iiii_param_2];
	ld.param.u32 	%r11, [_Z11FilterStep2ILi8EEvPiS0_iiii_param_3];
	ld.param.u32 	%r13, [_Z11FilterStep2ILi8EEvPiS0_iiii_param_4];
	ld.param.u32 	%r10, [_Z11FilterStep2ILi8EEvPiS0_iiii_param_5];
	mov.u32 	%r1, %tid.x;
	mov.u32 	%r2, %tid.y;
	mov.u32 	%r14, %ctaid.x;
	mov.u32 	%r15, %ctaid.y;
	mad.lo.s32 	%r3, %r13, %r14, %r1;
	mul.lo.s32 	%r4, %r10, %r15;
	add.s32 	%r16, %r4, %r2;
	add.s32 	%r5, %r16, -8;
	mov.u32 	%r6, %ntid.x;
	mad.lo.s32 	%r18, %r2, %r6, %r1;
	shl.b32 	%r19, %r18, 2;
	mov.u32 	%r20, smem;
	add.s32 	%r7, %r20, %r19;
	mov.b32 	%r21, 255;
	st.shared.u32 	[%r7], %r21;
	bar.sync 	0;
	setp.ge.s32 	%p1, %r3, %r9;
	setp.lt.s32 	%p2, %r16, 8;
	setp.ge.s32 	%p3, %r5, %r11;
	or.pred  	%p4, %p1, %p3;
	or.pred  	%p5, %p4, %p2;
	@%p5 bra 	$L__BB15_3;
	cvta.to.global.u64 	%rd3, %rd1;
	mad.lo.s32 	%r8, %r5, %r9, %r3;
	mul.wide.s32 	%rd4, %r8, 4;
	add.s64 	%rd5, %rd3, %rd4;
	ld.global.u32 	%r22, [%rd5];
	st.shared.u32 	[%r7], %r22;
	bar.sync 	0;
	setp.lt.s32 	%p6, %r5, %r4;
	add.s32 	%r23, %r4, %r10;
	setp.ge.s32 	%p7, %r5, %r23;
	or.pred  	%p8, %p6, %p7;
	@%p8 bra 	$L__BB15_3;
	add.s32 	%r24, %r2, -8;
	mad.lo.s32 	%r25, %r24, %r6, %r1;
	shl.b32 	%r26, %r25, 2;
	add.s32 	%r28, %r20, %r26;
	ld.shared.u32 	%r29, [%r28];
	shl.b32 	%r30, %r6, 2;
	add.s32 	%r31, %r28, %r30;
	ld.shared.u32 	%r32, [%r31];
	min.s32 	%r33, %r29, %r32;
	add.s32 	%r34, %r31, %r30;
	ld.shared.u32 	%r35, [%r34];
	min.s32 	%r36, %r33, %r35;
	add.s32 	%r37, %r34, %r30;
	ld.shared.u32 	%r38, [%r37];
	min.s32 	%r39, %r36, %r38;
	add.s32 	%r40, %r37, %r30;
	ld.shared.u32 	%r41, [%r40];
	min.s32 	%r42, %r39, %r41;
	add.s32 	%r43, %r40, %r30;
	ld.shared.u32 	%r44, [%r43];
	min.s32 	%r45, %r42, %r44;
	add.s32 	%r46, %r43, %r30;
	ld.shared.u32 	%r47, [%r46];
	min.s32 	%r48, %r45, %r47;
	add.s32 	%r49, %r46, %r30;
	ld.shared.u32 	%r50, [%r49];
	min.s32 	%r51, %r48, %r50;
	add.s32 	%r52, %r49, %r30;
	ld.shared.u32 	%r53, [%r52];
	min.s32 	%r54, %r51, %r53;
	add.s32 	%r55, %r52, %r30;
	ld.shared.u32 	%r56, [%r55];
	min.s32 	%r57, %r54, %r56;
	add.s32 	%r58, %r55, %r30;
	ld.shared.u32 	%r59, [%r58];
	min.s32 	%r60, %r57, %r59;
	add.s32 	%r61, %r58, %r30;
	ld.shared.u32 	%r62, [%r61];
	min.s32 	%r63, %r60, %r62;
	add.s32 	%r64, %r61, %r30;
	ld.shared.u32 	%r65, [%r64];
	min.s32 	%r66, %r63, %r65;
	add.s32 	%r67, %r64, %r30;
	ld.shared.u32 	%r68, [%r67];
	min.s32 	%r69, %r66, %r68;
	add.s32 	%r70, %r67, %r30;
	ld.shared.u32 	%r71, [%r70];
	min.s32 	%r72, %r69, %r71;
	add.s32 	%r73, %r70, %r30;
	ld.shared.u32 	%r74, [%r73];
	min.s32 	%r75, %r72, %r74;
	add.s32 	%r76, %r73, %r30;
	ld.shared.u32 	%r77, [%r76];
	min.s32 	%r78, %r75, %r77;
	cvta.to.global.u64 	%rd6, %rd2;
	add.s64 	%rd8, %rd6, %rd4;
	st.global.u32 	[%rd8], %r78;
$L__BB15_3:
	ret;

}
	// .globl	_Z11FilterStep1ILi9EEvPiS0_iiii
.visible .entry _Z11FilterStep1ILi9EEvPiS0_iiii(
	.param .u64 .ptr .align 1 _Z11FilterStep1ILi9EEvPiS0_iiii_param_0,
	.param .u64 .ptr .align 1 _Z11FilterStep1ILi9EEvPiS0_iiii_param_1,
	.param .u32 _Z11FilterStep1ILi9EEvPiS0_iiii_param_2,
	.param .u32 _Z11FilterStep1ILi9EEvPiS0_iiii_param_3,
	.param .u32 _Z11FilterStep1ILi9EEvPiS0_iiii_param_4,
	.param .u32 _Z11FilterStep1ILi9EEvPiS0_iiii_param_5
)
{
	.reg .pred 	%p<9>;
	.reg .b32 	%r<63>;
	.reg .b64 	%rd<12>;

	ld.param.u64 	%rd2, [_Z11FilterStep1ILi9EEvPiS0_iiii_param_0];
	ld.param.u64 	%rd3, [_Z11FilterStep1ILi9EEvPiS0_iiii_param_1];
	ld.param.u32 	%r8, [_Z11FilterStep1ILi9EEvPiS0_iiii_param_2];
	ld.param.u32 	%r9, [_Z11FilterStep1ILi9EEvPiS0_iiii_param_3];
	ld.param.u32 	%r7, [_Z11FilterStep1ILi9EEvPiS0_iiii_param_4];
	ld.param.u32 	%r11, [_Z11FilterStep1ILi9EEvPiS0_iiii_param_5];
	mov.u32 	%r12, %tid.x;
	mov.u32 	%r13, %tid.y;
	mov.u32 	%r14, %ctaid.x;
	mov.u32 	%r15, %ctaid.y;
	mul.lo.s32 	%r1, %r7, %r14;
	add.s32 	%r16, %r1, %r12;
	add.s32 	%r3, %r16, -9;
	mad.lo.s32 	%r17, %r11, %r15, %r13;
	mov.u32 	%r18, %ntid.x;
	mad.lo.s32 	%r19, %r13, %r18, %r12;
	shl.b32 	%r20, %r19, 2;
	mov.u32 	%r21, smem;
	add.s32 	%r5, %r21, %r20;
	mov.b32 	%r22, 255;
	st.shared.u32 	[%r5], %r22;
	bar.sync 	0;
	setp.lt.s32 	%p1, %r16, 9;
	setp.ge.s32 	%p2, %r3, %r8;
	setp.ge.s32 	%p3, %r17, %r9;
	or.pred  	%p4, %p2, %p3;
	or.pred  	%p5, %p4, %p1;
	@%p5 bra 	$L__BB16_3;
	cvta.to.global.u64 	%rd4, %rd2;
	mul.lo.s32 	%r23, %r17, %r8;
	cvt.s64.s32 	%rd5, %r23;
	cvt.u64.u32 	%rd6, %r16;
	add.s64 	%rd1, %rd5, %rd6;
	shl.b64 	%rd7, %rd1, 2;
	add.s64 	%rd8, %rd4, %rd7;
	ld.global.u32 	%r24, [%rd8+-36];
	st.shared.u32 	[%r5], %r24;
	bar.sync 	0;
	setp.lt.s32 	%p6, %r3, %r1;
	add.s32 	%r25, %r1, %r7;
	setp.ge.s32 	%p7, %r3, %r25;
	or.pred  	%p8, %p6, %p7;
	@%p8 bra 	$L__BB16_3;
	ld.shared.u32 	%r26, [%r5+-36];
	ld.shared.u32 	%r27, [%r5+-32];
	min.s32 	%r28, %r26, %r27;
	ld.shared.u32 	%r29, [%r5+-28];
	min.s32 	%r30, %r28, %r29;
	ld.shared.u32 	%r31, [%r5+-24];
	min.s32 	%r32, %r30, %r31;
	ld.shared.u32 	%r33, [%r5+-20];
	min.s32 	%r34, %r32, %r33;
	ld.shared.u32 	%r35, [%r5+-16];
	min.s32 	%r36, %r34, %r35;
	ld.shared.u32 	%r37, [%r5+-12];
	min.s32 	%r38, %r36, %r37;
	ld.shared.u32 	%r39, [%r5+-8];
	min.s32 	%r40, %r38, %r39;
	ld.shared.u32 	%r41, [%r5+-4];
	min.s32 	%r42, %r40, %r41;
	ld.shared.u32 	%r43, [%r5];
	min.s32 	%r44, %r42, %r43;
	ld.shared.u32 	%r45, [%r5+4];
	min.s32 	%r46, %r44, %r45;
	ld.shared.u32 	%r47, [%r5+8];
	min.s32 	%r48, %r46, %r47;
	ld.shared.u32 	%r49, [%r5+12];
	min.s32 	%r50, %r48, %r49;
	ld.shared.u32 	%r51, [%r5+16];
	min.s32 	%r52, %r50, %r51;
	ld.shared.u32 	%r53, [%r5+20];
	min.s32 	%r54, %r52, %r53;
	ld.shared.u32 	%r55, [%r5+24];
	min.s32 	%r56, %r54, %r55;
	ld.shared.u32 	%r57, [%r5+28];
	min.s32 	%r58, %r56, %r57;
	ld.shared.u32 	%r59, [%r5+32];
	min.s32 	%r60, %r58, %r59;
	ld.shared.u32 	%r61, [%r5+36];
	min.s32 	%r62, %r60, %r61;
	cvta.to.global.u64 	%rd9, %rd3;
	add.s64 	%rd11, %rd9, %rd7;
	st.global.u32 	[%rd11+-36], %r62;
$L__BB16_3:
	ret;

}
	// .globl	_Z11FilterStep2ILi9EEvPiS0_iiii
.visible .entry _Z11FilterStep2ILi9EEvPiS0_iiii(
	.param .u64 .ptr .align 1 _Z11FilterStep2ILi9EEvPiS0_iiii_param_0,
	.param .u64 .ptr .align 1 _Z11FilterStep2ILi9EEvPiS0_iiii_param_1,
	.param .u32 _Z11FilterStep2ILi9EEvPiS0_iiii_param_2,
	.param .u32 _Z11FilterStep2ILi9EEvPiS0_iiii_param_3,
	.param .u32 _Z11FilterStep2ILi9EEvPiS0_iiii_param_4,
	.param .u32 _Z11FilterStep2ILi9EEvPiS0_iiii_param_5
)
{
	.reg .pred 	%p<9>;
	.reg .b32 	%r<81>;
	.reg .b64 	%rd<9>;

	ld.param.u64 	%rd1, [_Z11FilterStep2ILi9EEvPiS0_iiii_param_0];
	ld.param.u64 	%rd2, [_Z11FilterStep2ILi9EEvPiS0_iiii_param_1];
	ld.param.u32 	%r7, [_Z11FilterStep2ILi9EEvPiS0_iiii_param_2];
	ld.param.u32 	%r9, [_Z11FilterStep2ILi9EEvPiS0_iiii_param_3];
	ld.param.u32 	%r11, [_Z11FilterStep2ILi9EEvPiS0_iiii_param_4];
	ld.param.u32 	%r8, [_Z11FilterStep2ILi9EEvPiS0_iiii_param_5];
	mov.u32 	%r12, %tid.x;
	mov.u32 	%r13, %tid.y;
	mov.u32 	%r14, %ctaid.x;
	mov.u32 	%r15, %ctaid.y;
	mad.lo.s32 	%r1, %r11, %r14, %r12;
	mul.lo.s32 	%r2, %r8, %r15;
	add.s32 	%r16, %r2, %r13;
	add.s32 	%r3, %r16, -9;
	mov.u32 	%r4, %ntid.x;
	mad.lo.s32 	%r18, %r13, %r4, %r12;
	shl.b32 	%r19, %r18, 2;
	mov.u32 	%r20, smem;
	add.s32 	%r5, %r20, %r19;
	mov.b32 	%r21, 255;
	st.shared.u32 	[%r5], %r21;
	bar.sync 	0;
	setp.ge.s32 	%p1, %r1, %r7;
	setp.lt.s32 	%p2, %r16, 9;
	setp.ge.s32 	%p3, %r3, %r9;
	or.pred  	%p4, %p1, %p3;
	or.pred  	%p5, %p4, %p2;
	@%p5 bra 	$L__BB17_3;
	cvta.to.global.u64 	%rd3, %rd1;
	mad.lo.s32 	%r6, %r3, %r7, %r1;
	mul.wide.s32 	%rd4, %r6, 4;
	add.s64 	%rd5, %rd3, %rd4;
	ld.global.u32 	%r22, [%rd5];
	st.shared.u32 	[%r5], %r22;
	bar.sync 	0;
	setp.lt.s32 	%p6, %r3, %r2;
	add.s32 	%r23, %r2, %r8;
	setp.ge.s32 	%p7, %r3, %r23;
	or.pred  	%p8, %p6, %p7;
	@%p8 bra 	$L__BB17_3;
	mad.lo.s32 	%r24, %r4, -36, %r5;
	ld.shared.u32 	%r25, [%r24];
	shl.b32 	%r26, %r4, 2;
	add.s32 	%r27, %r24, %r26;
	ld.shared.u32 	%r28, [%r27];
	min.s32 	%r29, %r25, %r28;
	add.s32 	%r30, %r27, %r26;
	ld.shared.u32 	%r31, [%r30];
	min.s32 	%r32, %r29, %r31;
	add.s32 	%r33, %r30, %r26;
	ld.shared.u32 	%r34, [%r33];
	min.s32 	%r35, %r32, %r34;
	add.s32 	%r36, %r33, %r26;
	ld.shared.u32 	%r37, [%r36];
	min.s32 	%r38, %r35, %r37;
	add.s32 	%r39, %r36, %r26;
	ld.shared.u32 	%r40, [%r39];
	min.s32 	%r41, %r38, %r40;
	add.s32 	%r42, %r39, %r26;
	ld.shared.u32 	%r43, [%r42];
	min.s32 	%r44, %r41, %r43;
	add.s32 	%r45, %r42, %r26;
	ld.shared.u32 	%r46, [%r45];
	min.s32 	%r47, %r44, %r46;
	add.s32 	%r48, %r45, %r26;
	ld.shared.u32 	%r49, [%r48];
	min.s32 	%r50, %r47, %r49;
	add.s32 	%r51, %r48, %r26;
	ld.shared.u32 	%r52, [%r51];
	min.s32 	%r53, %r50, %r52;
	add.s32 	%r54, %r51, %r26;
	ld.shared.u32 	%r55, [%r54];
	min.s32 	%r56, %r53, %r55;
	add.s32 	%r57, %r54, %r26;
	ld.shared.u32 	%r58, [%r57];
	min.s32 	%r59, %r56, %r58;
	add.s32 	%r60, %r57, %r26;
	ld.shared.u32 	%r61, [%r60];
	min.s32 	%r62, %r59, %r61;
	add.s32 	%r63, %r60, %r26;
	ld.shared.u32 	%r64, [%r63];
	min.s32 	%r65, %r62, %r64;
	add.s32 	%r66, %r63, %r26;
	ld.shared.u32 	%r67, [%r66];
	min.s32 	%r68, %r65, %r67;
	add.s32 	%r69, %r66, %r26;
	ld.shared.u32 	%r70, [%r69];
	min.s32 	%r71, %r68, %r70;
	add.s32 	%r72, %r69, %r26;
	ld.shared.u32 	%r73, [%r72];
	min.s32 	%r74, %r71, %r73;
	add.s32 	%r75, %r72, %r26;
	ld.shared.u32 	%r76, [%r75];
	min.s32 	%r77, %r74, %r76;
	add.s32 	%r78, %r75, %r26;
	ld.shared.u32 	%r79, [%r78];
	min.s32 	%r80, %r77, %r79;
	cvta.to.global.u64 	%rd6, %rd2;
	add.s64 	%rd8, %rd6, %rd4;
	st.global.u32 	[%rd8], %r80;
$L__BB17_3:
	ret;

}
	// .globl	_Z11FilterStep1ILi10EEvPiS0_iiii
.visible .entry _Z11FilterStep1ILi10EEvPiS0_iiii(
	.param .u64 .ptr .align 1 _Z11FilterStep1ILi10EEvPiS0_iiii_param_0,
	.param .u64 .ptr .align 1 _Z11FilterStep1ILi10EEvPiS0_iiii_param_1,
	.param .u32 _Z11FilterStep1ILi10EEvPiS0_iiii_param_2,
	.param .u32 _Z11FilterStep1ILi10EEvPiS0_iiii_param_3,
	.param .u32 _Z11FilterStep1ILi10EEvPiS0_iiii_param_4,
	.param .u32 _Z11FilterStep1ILi10EEvPiS0_iiii_param_5
)
{
	.reg .pred 	%p<9>;
	.reg .b32 	%r<67>;
	.reg .b64 	%rd<12>;

	ld.param.u64 	%rd2, [_Z11FilterStep1ILi10EEvPiS0_iiii_param_0];
	ld.param.u64 	%rd3, [_Z11FilterStep1ILi10EEvPiS0_iiii_param_1];
	ld.param.u32 	%r8, [_Z11FilterStep1ILi10EEvPiS0_iiii_param_2];
	ld.param.u32 	%r9, [_Z11FilterStep1ILi10EEvPiS0_iiii_param_3];
	ld.param.u32 	%r7, [_Z11FilterStep1ILi10EEvPiS0_iiii_param_4];
	ld.param.u32 	%r11, [_Z11FilterStep1ILi10EEvPiS0_iiii_param_5];
	mov.u32 	%r12, %tid.x;
	mov.u32 	%r13, %tid.y;
	mov.u32 	%r14, %ctaid.x;
	mov.u32 	%r15, %ctaid.y;
	mul.lo.s32 	%r1, %r7, %r14;
	add.s32 	%r16, %r1, %r12;
	add.s32 	%r3, %r16, -10;
	mad.lo.s32 	%r17, %r11, %r15, %r13;
	mov.u32 	%r18, %ntid.x;
	mad.lo.s32 	%r19, %r13, %r18, %r12;
	shl.b32 	%r20, %r19, 2;
	mov.u32 	%r21, smem;
	add.s32 	%r5, %r21, %r20;
	mov.b32 	%r22, 255;
	st.shared.u32 	[%r5], %r22;
	bar.sync 	0;
	setp.lt.s32 	%p1, %r16, 10;
	setp.ge.s32 	%p2, %r3, %r8;
	setp.ge.s32 	%p3, %r17, %r9;
	or.pred  	%p4, %p2, %p3;
	or.pred  	%p5, %p4, %p1;
	@%p5 bra 	$L__BB18_3;
	cvta.to.global.u64 	%rd4, %rd2;
	mul.lo.s32 	%r23, %r17, %r8;
	cvt.s64.s32 	%rd5, %r23;
	cvt.u64.u32 	%rd6, %r16;
	add.s64 	%rd1, %rd5, %rd6;
	shl.b64 	%rd7, %rd1, 2;
	add.s64 	%rd8, %rd4, %rd7;
	ld.global.u32 	%r24, [%rd8+-40];
	st.shared.u32 	[%r5], %r24;
	bar.sync 	0;
	setp.lt.s32 	%p6, %r3, %r1;
	add.s32 	%r25, %r1, %r7;
	setp.ge.s32 	%p7, %r3, %r25;
	or.pred  	%p8, %p6, %p7;
	@%p8 bra 	$L__BB18_3;
	ld.shared.u32 	%r26, [%r5+-40];
	ld.shared.u32 	%r27, [%r5+-36];
	min.s32 	%r28, %r26, %r27;
	ld.shared.u32 	%r29, [%r5+-32];
	min.s32 	%r30, %r28, %r29;
	ld.shared.u32 	%r31, [%r5+-28];
	min.s32 	%r32, %r30, %r31;
	ld.shared.u32 	%r33, [%r5+-24];
	min.s32 	%r34, %r32, %r33;
	ld.shared.u32 	%r35, [%r5+-20];
	min.s32 	%r36, %r34, %r35;
	ld.shared.u32 	%r37, [%r5+-16];
	min.s32 	%r38, %r36, %r37;
	ld.shared.u32 	%r39, [%r5+-12];
	min.s32 	%r40, %r38, %r39;
	ld.shared.u32 	%r41, [%r5+-8];
	min.s32 	%r42, %r40, %r41;
	ld.shared.u32 	%r43, [%r5+-4];
	min.s32 	%r44, %r42, %r43;
	ld.shared.u32 	%r45, [%r5];
	min.s32 	%r46, %r44, %r45;
	ld.shared.u32 	%r47, [%r5+4];
	min.s32 	%r48, %r46, %r47;
	ld.shared.u32 	%r49, [%r5+8];
	min.s32 	%r50, %r48, %r49;
	ld.shared.u32 	%r51, [%r5+12];
	min.s32 	%r52, %r50, %r51;
	ld.shared.u32 	%r53, [%r5+16];
	min.s32 	%r54, %r52, %r53;
	ld.shared.u32 	%r55, [%r5+20];
	min.s32 	%r56, %r54, %r55;
	ld.shared.u32 	%r57, [%r5+24];
	min.s32 	%r58, %r56, %r57;
	ld.shared.u32 	%r59, [%r5+28];
	min.s32 	%r60, %r58, %r59;
	ld.shared.u32 	%r61, [%r5+32];
	min.s32 	%r62, %r60, %r61;
	ld.shared.u32 	%r63, [%r5+36];
	min.s32 	%r64, %r62, %r63;
	ld.shared.u32 	%r65, [%r5+40];
	min.s32 	%r66, %r64, %r65;
	cvta.to.global.u64 	%rd9, %rd3;
	add.s64 	%rd11, %rd9, %rd7;
	st.global.u32 	[%rd11+-40], %r66;
$L__BB18_3:
	ret;

}
	// .globl	_Z11FilterStep2ILi10EEvPiS0_iiii
.visible .entry _Z11FilterStep2ILi10EEvPiS0_iiii(
	.param .u64 .ptr .align 1 _Z11FilterStep2ILi10EEvPiS0_iiii_param_0,
	.param .u64 .ptr .align 1 _Z11FilterStep2ILi10EEvPiS0_iiii_param_1,
	.param .u32 _Z11FilterStep2ILi10EEvPiS0_iiii_param_2,
	.param .u32 _Z11FilterStep2ILi10EEvPiS0_iiii_param_3,
	.param .u32 _Z11FilterStep2ILi10EEvPiS0_iiii_param_4,
	.param .u32 _Z11FilterStep2ILi10EEvPiS0_iiii_param_5
)
{
	.reg .pred 	%p<9>;
	.reg .b32 	%r<87>;
	.reg .b64 	%rd<9>;

	ld.param.u64 	%rd1, [_Z11FilterStep2ILi10EEvPiS0_iiii_param_0];
	ld.param.u64 	%rd2, [_Z11FilterStep2ILi10EEvPiS0_iiii_param_1];
	ld.param.u32 	%r7, [_Z11FilterStep2ILi10EEvPiS0_iiii_param_2];
	ld.param.u32 	%r9, [_Z11FilterStep2ILi10EEvPiS0_iiii_param_3];
	ld.param.u32 	%r11, [_Z11FilterStep2ILi10EEvPiS0_iiii_param_4];
	ld.param.u32 	%r8, [_Z11FilterStep2ILi10EEvPiS0_iiii_param_5];
	mov.u32 	%r12, %tid.x;
	mov.u32 	%r13, %tid.y;
	mov.u32 	%r14, %ctaid.x;
	mov.u32 	%r15, %ctaid.y;
	mad.lo.s32 	%r1, %r11, %r14, %r12;
	mul.lo.s32 	%r2, %r8, %r15;
	add.s32 	%r16, %r2, %r13;
	add.s32 	%r3, %r16, -10;
	mov.u32 	%r4, %ntid.x;
	mad.lo.s32 	%r18, %r13, %r4, %r12;
	shl.b32 	%r19, %r18, 2;
	mov.u32 	%r20, smem;
	add.s32 	%r5, %r20, %r19;
	mov.b32 	%r21, 255;
	st.shared.u32 	[%r5], %r21;
	bar.sync 	0;
	setp.ge.s32 	%p1, %r1, %r7;
	setp.lt.s32 	%p2, %r16, 10;
	setp.ge.s32 	%p3, %r3, %r9;
	or.pred  	%p4, %p1, %p3;
	or.pred  	%p5, %p4, %p2;
	@%p5 bra 	$L__BB19_3;
	cvta.to.global.u64 	%rd3, %rd1;
	mad.lo.s32 	%r6, %r3, %r7, %r1;
	mul.wide.s32 	%rd4, %r6, 4;
	add.s64 	%rd5, %rd3, %rd4;
	ld.global.u32 	%r22, [%rd5];
	st.shared.u32 	[%r5], %r22;
	bar.sync 	0;
	setp.lt.s32 	%p6, %r3, %r2;
	add.s32 	%r23, %r2, %r8;
	setp.ge.s32 	%p7, %r3, %r23;
	or.pred  	%p8, %p6, %p7;
	@%p8 bra 	$L__BB19_3;
	mad.lo.s32 	%r24, %r4, -40, %r5;
	ld.shared.u32 	%r25, [%r24];
	shl.b32 	%r26, %r4, 2;
	add.s32 	%r27, %r24, %r26;
	ld.shared.u32 	%r28, [%r27];
	min.s32 	%r29, %r25, %r28;
	add.s32 	%r30, %r27, %r26;
	ld.shared.u32 	%r31, [%r30];
	min.s32 	%r32, %r29, %r31;
	add.s32 	%r33, %r30, %r26;
	ld.shared.u32 	%r34, [%r33];
	min.s32 	%r35, %r32, %r34;
	add.s32 	%r36, %r33, %r26;
	ld.shared.u32 	%r37, [%r36];
	min.s32 	%r38, %r35, %r37;
	add.s32 	%r39, %r36, %r26;
	ld.shared.u32 	%r40, [%r39];
	min.s32 	%r41, %r38, %r40;
	add.s32 	%r42, %r39, %r26;
	ld.shared.u32 	%r43, [%r42];
	min.s32 	%r44, %r41, %r43;
	add.s32 	%r45, %r42, %r26;
	ld.shared.u32 	%r46, [%r45];
	min.s32 	%r47, %r44, %r46;
	add.s32 	%r48, %r45, %r26;
	ld.shared.u32 	%r49, [%r48];
	min.s32 	%r50, %r47, %r49;
	add.s32 	%r51, %r48, %r26;
	ld.shared.u32 	%r52, [%r51];
	min.s32 	%r53, %r50, %r52;
	add.s32 	%r54, %r51, %r26;
	ld.shared.u32 	%r55, [%r54];
	min.s32 	%r56, %r53, %r55;
	add.s32 	%r57, %r54, %r26;
	ld.shared.u32 	%r58, [%r57];
	min.s32 	%r59, %r56, %r58;
	add.s32 	%r60, %r57, %r26;
	ld.shared.u32 	%r61, [%r60];
	min.s32 	%r62, %r59, %r61;
	add.s32 	%r63, %r60, %r26;
	ld.shared.u32 	%r64, [%r63];
	min.s32 	%r65, %r62, %r64;
	add.s32 	%r66, %r63, %r26;
	ld.shared.u32 	%r67, [%r66];
	min.s32 	%r68, %r65, %r67;
	add.s32 	%r69, %r66, %r26;
	ld.shared.u32 	%r70, [%r69];
	min.s32 	%r71, %r68, %r70;
	add.s32 	%r72, %r69, %r26;
	ld.shared.u32 	%r73, [%r72];
	min.s32 	%r74, %r71, %r73;
	add.s32 	%r75, %r72, %r26;
	ld.shared.u32 	%r76, [%r75];
	min.s32 	%r77, %r74, %r76;
	add.s32 	%r78, %r75, %r26;
	ld.shared.u32 	%r79, [%r78];
	min.s32 	%r80, %r77, %r79;
	add.s32 	%r81, %r78, %r26;
	ld.shared.u32 	%r82, [%r81];
	min.s32 	%r83, %r80, %r82;
	add.s32 	%r84, %r81, %r26;
	ld.shared.u32 	%r85, [%r84];
	min.s32 	%r86, %r83, %r85;
	cvta.to.global.u64 	%rd6, %rd2;
	add.s64 	%rd8, %rd6, %rd4;
	st.global.u32 	[%rd8], %r86;
$L__BB19_3:
	ret;

}
	// .globl	_Z11FilterStep1ILi11EEvPiS0_iiii
.visible .entry _Z11FilterStep1ILi11EEvPiS0_iiii(
	.param .u64 .ptr .align 1 _Z11FilterStep1ILi11EEvPiS0_iiii_param_0,
	.param .u64 .ptr .align 1 _Z11FilterStep1ILi11EEvPiS0_iiii_param_1,
	.param .u32 _Z11FilterStep1ILi11EEvPiS0_iiii_param_2,
	.param .u32 _Z11FilterStep1ILi11EEvPiS0_iiii_param_3,
	.param .u32 _Z11FilterStep1ILi11EEvPiS0_iiii_param_4,
	.param .u32 _Z11FilterStep1ILi11EEvPiS0_iiii_param_5
)
{
	.reg .pred 	%p<9>;
	.reg .b32 	%r<71>;
	.reg .b64 	%rd<12>;

	ld.param.u64 	%rd2, [_Z11FilterStep1ILi11EEvPiS0_iiii_param_0];
	ld.param.u64 	%rd3, [_Z11FilterStep1ILi11EEvPiS0_iiii_param_1];
	ld.param.u32 	%r8, [_Z11FilterStep1ILi11EEvPiS0_iiii_param_2];
	ld.param.u32 	%r9, [_Z11FilterStep1ILi11EEvPiS0_iiii_param_3];
	ld.param.u32 	%r7, [_Z11FilterStep1ILi11EEvPiS0_iiii_param_4];
	ld.param.u32 	%r11, [_Z11FilterStep1ILi11EEvPiS0_iiii_param_5];
	mov.u32 	%r12, %tid.x;
	mov.u32 	%r13, %tid.y;
	mov.u32 	%r14, %ctaid.x;
	mov.u32 	%r15, %ctaid.y;
	mul.lo.s32 	%r1, %r7, %r14;
	add.s32 	%r16, %r1, %r12;
	add.s32 	%r3, %r16, -11;
	mad.lo.s32 	%r17, %r11, %r15, %r13;
	mov.u32 	%r18, %ntid.x;
	mad.lo.s32 	%r19, %r13, %r18, %r12;
	shl.b32 	%r20, %r19, 2;
	mov.u32 	%r21, smem;
	add.s32 	%r5, %r21, %r20;
	mov.b32 	%r22, 255;
	st.shared.u32 	[%r5], %r22;
	bar.sync 	0;
	setp.lt.s32 	%p1, %r16, 11;
	setp.ge.s32 	%p2, %r3, %r8;
	setp.ge.s32 	%p3, %r17, %r9;
	or.pred  	%p4, %p2, %p3;
	or.pred  	%p5, %p4, %p1;
	@%p5 bra 	$L__BB20_3;
	cvta.to.global.u64 	%rd4, %rd2;
	mul.lo.s32 	%r23, %r17, %r8;
	cvt.s64.s32 	%rd5, %r23;
	cvt.u64.u32 	%rd6, %r16;
	add.s64 	%rd1, %rd5, %rd6;
	shl.b64 	%rd7, %rd1, 2;
	add.s64 	%rd8, %rd4, %rd7;
	ld.global.u32 	%r24, [%rd8+-44];
	st.shared.u32 	[%r5], %r24;
	bar.sync 	0;
	setp.lt.s32 	%p6, %r3, %r1;
	add.s32 	%r25, %r1, %r7;
	setp.ge.s32 	%p7, %r3, %r25;
	or.pred  	%p8, %p6, %p7;
	@%p8 bra 	$L__BB20_3;
	ld.shared.u32 	%r26, [%r5+-44];
	ld.shared.u32 	%r27, [%r5+-40];
	min.s32 	%r28, %r26, %r27;
	ld.shared.u32 	%r29, [%r5+-36];
	min.s32 	%r30, %r28, %r29;
	ld.shared.u32 	%r31, [%r5+-32];
	min.s32 	%r32, %r30, %r31;
	ld.shared.u32 	%r33, [%r5+-28];
	min.s32 	%r34, %r32, %r33;
	ld.shared.u32 	%r35, [%r5+-24];
	min.s32 	%r36, %r34, %r35;
	ld.shared.u32 	%r37, [%r5+-20];
	min.s32 	%r38, %r36, %r37;
	ld.shared.u32 	%r39, [%r5+-16];
	min.s32 	%r40, %r38, %r39;
	ld.shared.u32 	%r41, [%r5+-12];
	min.s32 	%r42, %r40, %r41;
	ld.shared.u32 	%r43, [%r5+-8];
	min.s32 	%r44, %r42, %r43;
	ld.shared.u32 	%r45, [%r5+-4];
	min.s32 	%r46, %r44, %r45;
	ld.shared.u32 	%r47, [%r5];
	min.s32 	%r48, %r46, %r47;
	ld.shared.u32 	%r49, [%r5+4];
	min.s32 	%r50, %r48, %r49;
	ld.shared.u32 	%r51, [%r5+8];
	min.s32 	%r52, %r50, %r51;
	ld.shared.u32 	%r53, [%r5+12];
	min.s32 	%r54, %r52, %r53;
	ld.shared.u32 	%r55, [%r5+16];
	min.s32 	%r56, %r54, %r55;
	ld.shared.u32 	%r57, [%r5+20];
	min.s32 	%r58, %r56, %r57;
	ld.shared.u32 	%r59, [%r5+24];
	min.s32 	%r60, %r58, %r59;
	ld.shared.u32 	%r61, [%r5+28];
	min.s32 	%r62, %r60, %r61;
	ld.shared.u32 	%r63, [%r5+32];
	min.s32 	%r64, %r62, %r63;
	ld.shared.u32 	%r65, [%r5+36];
	min.s32 	%r66, %r64, %r65;
	ld.shared.u32 	%r67, [%r5+40];
	min.s32 	%r68, %r66, %r67;
	ld.shared.u32 	%r69, [%r5+44];
	min.s32 	%r70, %r68, %r69;
	cvta.to.global.u64 	%rd9, %rd3;
	add.s64 	%rd11, %rd9, %rd7;
	st.global.u32 	[%rd11+-44], %r70;
$L__BB20_3:
	ret;

}
	// .globl	_Z11FilterStep2ILi11EEvPiS0_iiii
.visible .entry _Z11FilterStep2ILi11EEvPiS0_iiii(
	.param .u64 .ptr .align 1 _Z11FilterStep2ILi11EEvPiS0_iiii_param_0,
	.param .u64 .ptr .align 1 _Z11FilterStep2ILi11EEvPiS0_iiii_param_1,
	.param .u32 _Z11FilterStep2ILi11EEvPiS0_iiii_param_2,
	.param .u32 _Z11FilterStep2ILi11EEvPiS0_iiii_param_3,
	.param .u32 _Z11FilterStep2ILi11EEvPiS0_iiii_param_4,
	.param .u32 _Z11FilterStep2ILi11EEvPiS0_iiii_param_5
)
{
	.reg .pred 	%p<9>;
	.reg .b32 	%r<93>;
	.reg .b64 	%rd<9>;

	ld.param.u64 	%rd1, [_Z11FilterStep2ILi11EEvPiS0_iiii_param_0];
	ld.param.u64 	%rd2, [_Z11FilterStep2ILi11EEvPiS0_iiii_param_1];
	ld.param.u32 	%r7, [_Z11FilterStep2ILi11EEvPiS0_iiii_param_2];
	ld.param.u32 	%r9, [_Z11FilterStep2ILi11EEvPiS0_iiii_param_3];
	ld.param.u32 	%r11, [_Z11FilterStep2ILi11EEvPiS0_iiii_param_4];
	ld.param.u32 	%r8, [_Z11FilterStep2ILi11EEvPiS0_iiii_param_5];
	mov.u32 	%r12, %tid.x;
	mov.u32 	%r13, %tid.y;
	mov.u32 	%r14, %ctaid.x;
	mov.u32 	%r15, %ctaid.y;
	mad.lo.s32 	%r1, %r11, %r14, %r12;
	mul.lo.s32 	%r2, %r8, %r15;
	add.s32 	%r16, %r2, %r13;
	add.s32 	%r3, %r16, -11;
	mov.u32 	%r4, %ntid.x;
	mad.lo.s32 	%r18, %r13, %r4, %r12;
	shl.b32 	%r19, %r18, 2;
	mov.u32 	%r20, smem;
	add.s32 	%r5, %r20, %r19;
	mov.b32 	%r21, 255;
	st.shared.u32 	[%r5], %r21;
	bar.sync 	0;
	setp.ge.s32 	%p1, %r1, %r7;
	setp.lt.s32 	%p2, %r16, 11;
	setp.ge.s32 	%p3, %r3, %r9;
	or.pred  	%p4, %p1, %p3;
	or.pred  	%p5, %p4, %p2;
	@%p5 bra 	$L__BB21_3;
	cvta.to.global.u64 	%rd3, %rd1;
	mad.lo.s32 	%r6, %r3, %r7, %r1;
	mul.wide.s32 	%rd4, %r6, 4;
	add.s64 	%rd5, %rd3, %rd4;
	ld.global.u32 	%r22, [%rd5];
	st.shared.u32 	[%r5], %r22;
	bar.sync 	0;
	setp.lt.s32 	%p6, %r3, %r2;
	add.s32 	%r23, %r2, %r8;
	setp.ge.s32 	%p7, %r3, %r23;
	or.pred  	%p8, %p6, %p7;
	@%p8 bra 	$L__BB21_3;
	mad.lo.s32 	%r24, %r4, -44, %r5;
	ld.shared.u32 	%r25, [%r24];
	shl.b32 	%r26, %r4, 2;
	add.s32 	%r27, %r24, %r26;
	ld.shared.u32 	%r28, [%r27];
	min.s32 	%r29, %r25, %r28;
	add.s32 	%r30, %r27, %r26;
	ld.shared.u32 	%r31, [%r30];
	min.s32 	%r32, %r29, %r31;
	add.s32 	%r33, %r30, %r26;
	ld.shared.u32 	%r34, [%r33];
	min.s32 	%r35, %r32, %r34;
	add.s32 	%r36, %r33, %r26;
	ld.shared.u32 	%r37, [%r36];
	min.s32 	%r38, %r35, %r37;
	add.s32 	%r39, %r36, %r26;
	ld.shared.u32 	%r40, [%r39];
	min.s32 	%r41, %r38, %r40;
	add.s32 	%r42, %r39, %r26;
	ld.shared.u32 	%r43, [%r42];
	min.s32 	%r44, %r41, %r43;
	add.s32 	%r45, %r42, %r26;
	ld.shared.u32 	%r46, [%r45];
	min.s32 	%r47, %r44, %r46;
	add.s32 	%r48, %r45, %r26;
	ld.shared.u32 	%r49, [%r48];
	min.s32 	%r50, %r47, %r49;
	add.s32 	%r51, %r48, %r26;
	ld.shared.u32 	%r52, [%r51];
	min.s32 	%r53, %r50, %r52;
	add.s32 	%r54, %r51, %r26;
	ld.shared.u32 	%r55, [%r54];
	min.s32 	%r56, %r53, %r55;
	add.s32 	%r57, %r54, %r26;
	ld.shared.u32 	%r58, [%r57];
	min.s32 	%r59, %r56, %r58;
	add.s32 	%r60, %r57, %r26;
	ld.shared.u32 	%r61, [%r60];
	min.s32 	%r62, %r59, %r61;
	add.s32 	%r63, %r60, %r26;
	ld.shared.u32 	%r64, [%r63];
	min.s32 	%r65, %r62, %r64;
	add.s32 	%r66, %r63, %r26;
	ld.shared.u32 	%r67, [%r66];
	min.s32 	%r68, %r65, %r67;
	add.s32 	%r69, %r66, %r26;
	ld.shared.u32 	%r70, [%r69];
	min.s32 	%r71, %r68, %r70;
	add.s32 	%r72, %r69, %r26;
	ld.shared.u32 	%r73, [%r72];
	min.s32 	%r74, %r71, %r73;
	add.s32 	%r75, %r72, %r26;
	ld.shared.u32 	%r76, [%r75];
	min.s32 	%r77, %r74, %r76;
	add.s32 	%r78, %r75, %r26;
	ld.shared.u32 	%r79, [%r78];
	min.s32 	%r80, %r77, %r79;
	add.s32 	%r81, %r78, %r26;
	ld.shared.u32 	%r82, [%r81];
	min.s32 	%r83, %r80, %r82;
	add.s32 	%r84, %r81, %r26;
	ld.shared.u32 	%r85, [%r84];
	min.s32 	%r86, %r83, %r85;
	add.s32 	%r87, %r84, %r26;
	ld.shared.u32 	%r88, [%r87];
	min.s32 	%r89, %r86, %r88;
	add.s32 	%r90, %r87, %r26;
	ld.shared.u32 	%r91, [%r90];
	min.s32 	%r92, %r89, %r91;
	cvta.to.global.u64 	%rd6, %rd2;
	add.s64 	%rd8, %rd6, %rd4;
	st.global.u32 	[%rd8], %r92;
$L__BB21_3:
	ret;

}
	// .globl	_Z11FilterStep1ILi12EEvPiS0_iiii
.visible .entry _Z11FilterStep1ILi12EEvPiS0_iiii(
	.param .u64 .ptr .align 1 _Z11FilterStep1ILi12EEvPiS0_iiii_param_0,
	.param .u64 .ptr .align 1 _Z11FilterStep1ILi12EEvPiS0_iiii_param_1,
	.param .u32 _Z11FilterStep1ILi12EEvPiS0_iiii_param_2,
	.param .u32 _Z11FilterStep1ILi12EEvPiS0_iiii_param_3,
	.param .u32 _Z11FilterStep1ILi12EEvPiS0_iiii_param_4,
	.param .u32 _Z11FilterStep1ILi12EEvPiS0_iiii_param_5
)
{
	.reg .pred 	%p<9>;
	.reg .b32 	%r<75>;
	.reg .b64 	%rd<12>;

	ld.param.u64 	%rd2, [_Z11FilterStep1ILi12EEvPiS0_iiii_param_0];
	ld.param.u64 	%rd3, [_Z11FilterStep1ILi12EEvPiS0_iiii_param_1];
	ld.param.u32 	%r8, [_Z11FilterStep1ILi12EEvPiS0_iiii_param_2];
	ld.param.u32 	%r9, [_Z11FilterStep1ILi12EEvPiS0_iiii_param_3];
	ld.param.u32 	%r7, [_Z11FilterStep1ILi12EEvPiS0_iiii_param_4];
	ld.param.u32 	%r11, [_Z11FilterStep1ILi12EEvPiS0_iiii_param_5];
	mov.u32 	%r12, %tid.x;
	mov.u32 	%r13, %tid.y;
	mov.u32 	%r14, %ctaid.x;
	mov.u32 	%r15, %ctaid.y;
	mul.lo.s32 	%r1, %r7, %r14;
	add.s32 	%r16, %r1, %r12;
	add.s32 	%r3, %r16, -12;
	mad.lo.s32 	%r17, %r11, %r15, %r13;
	mov.u32 	%r18, %ntid.x;
	mad.lo.s32 	%r19, %r13, %r18, %r12;
	shl.b32 	%r20, %r19, 2;
	mov.u32 	%r21, smem;
	add.s32 	%r5, %r21, %r20;
	mov.b32 	%r22, 255;
	st.shared.u32 	[%r5], %r22;
	bar.sync 	0;
	setp.lt.s32 	%p1, %r16, 12;
	setp.ge.s32 	%p2, %r3, %r8;
	setp.ge.s32 	%p3, %r17, %r9;
	or.pred  	%p4, %p2, %p3;
	or.pred  	%p5, %p4, %p1;
	@%p5 bra 	$L__BB22_3;
	cvta.to.global.u64 	%rd4, %rd2;
	mul.lo.s32 	%r23, %r17, %r8;
	cvt.s64.s32 	%rd5, %r23;
	cvt.u64.u32 	%rd6, %r16;
	add.s64 	%rd1, %rd5, %rd6;
	shl.b64 	%rd7, %rd1, 2;
	add.s64 	%rd8, %rd4, %rd7;
	ld.global.u32 	%r24, [%rd8+-48];
	st.shared.u32 	[%r5], %r24;
	bar.sync 	0;
	setp.lt.s32 	%p6, %r3, %r1;
	add.s32 	%r25, %r1, %r7;
	setp.ge.s32 	%p7, %r3, %r25;
	or.pred  	%p8, %p6, %p7;
	@%p8 bra 	$L__BB22_3;
	ld.shared.u32 	%r26, [%r5+-48];
	ld.shared.u32 	%r27, [%r5+-44];
	min.s32 	%r28, %r26, %r27;
	ld.shared.u32 	%r29, [%r5+-40];
	min.s32 	%r30, %r28, %r29;
	ld.shared.u32 	%r31, [%r5+-36];
	min.s32 	%r32, %r30, %r31;
	ld.shared.u32 	%r33, [%r5+-32];
	min.s32 	%r34, %r32, %r33;
	ld.shared.u32 	%r35, [%r5+-28];
	min.s32 	%r36, %r34, %r35;
	ld.shared.u32 	%r37, [%r5+-24];
	min.s32 	%r38, %r36, %r37;
	ld.shared.u32 	%r39, [%r5+-20];
	min.s32 	%r40, %r38, %r39;
	ld.shared.u32 	%r41, [%r5+-16];
	min.s32 	%r42, %r40, %r41;
	ld.shared.u32 	%r43, [%r5+-12];
	min.s32 	%r44, %r42, %r43;
	ld.shared.u32 	%r45, [%r5+-8];
	min.s32 	%r46, %r44, %r45;
	ld.shared.u32 	%r47, [%r5+-4];
	min.s32 	%r48, %r46, %r47;
	ld.shared.u32 	%r49, [%r5];
	min.s32 	%r50, %r48, %r49;
	ld.shared.u32 	%r51, [%r5+4];
	min.s32 	%r52, %r50, %r51;
	ld.shared.u32 	%r53, [%r5+8];
	min.s32 	%r54, %r52, %r53;
	ld.shared.u32 	%r55, [%r5+12];
	min.s32 	%r56, %r54, %r55;
	ld.shared.u32 	%r57, [%r5+16];
	min.s32 	%r58, %r56, %r57;
	ld.shared.u32 	%r59, [%r5+20];
	min.s32 	%r60, %r58, %r59;
	ld.shared.u32 	%r61, [%r5+24];
	min.s32 	%r62, %r60, %r61;
	ld.shared.u32 	%r63, [%r5+28];
	min.s32 	%r64, %r62, %r63;
	ld.shared.u32 	%r65, [%r5+32];
	min.s32 	%r66, %r64, %r65;
	ld.shared.u32 	%r67, [%r5+36];
	min.s32 	%r68, %r66, %r67;
	ld.shared.u32 	%r69, [%r5+40];
	min.s32 	%r70, %r68, %r69;
	ld.shared.u32 	%r71, [%r5+44];
	min.s32 	%r72, %r70, %r71;
	ld.shared.u32 	%r73, [%r5+48];
	min.s32 	%r74, %r72, %r73;
	cvta.to.global.u64 	%rd9, %rd3;
	add.s64 	%rd11, %rd9, %rd7;
	st.global.u32 	[%rd11+-48], %r74;
$L__BB22_3:
	ret;

}
	// .globl	_Z11FilterStep2ILi12EEvPiS0_iiii
.visible .entry _Z11FilterStep2ILi12EEvPiS0_iiii(
	.param .u64 .ptr .align 1 _Z11FilterStep2ILi12EEvPiS0_iiii_param_0,
	.param .u64 .ptr .align 1 _Z11FilterStep2ILi12EEvPiS0_iiii_param_1,
	.param .u32 _Z11FilterStep2ILi12EEvPiS0_iiii_param_2,
	.param .u32 _Z11FilterStep2ILi12EEvPiS0_iiii_param_3,
	.param .u32 _Z11FilterStep2ILi12EEvPiS0_iiii_param_4,
	.param .u32 _Z11FilterStep2ILi12EEvPiS0_iiii_param_5
)
{
	.reg .pred 	%p<9>;
	.reg .b32 	%r<99>;
	.reg .b64 	%rd<9>;

	ld.param.u64 	%rd1, [_Z11FilterStep2ILi12EEvPiS0_iiii_param_0];
	ld.param.u64 	%rd2, [_Z11FilterStep2ILi12EEvPiS0_iiii_param_1];
	ld.param.u32 	%r7, [_Z11FilterStep2ILi12EEvPiS0_iiii_param_2];
	ld.param.u32 	%r9, [_Z11FilterStep2ILi12EEvPiS0_iiii_param_3];
	ld.param.u32 	%r11, [_Z11FilterStep2ILi12EEvPiS0_iiii_param_4];
	ld.param.u32 	%r8, [_Z11FilterStep2ILi12EEvPiS0_iiii_param_5];
	mov.u32 	%r12, %tid.x;
	mov.u32 	%r13, %tid.y;
	mov.u32 	%r14, %ctaid.x;
	mov.u32 	%r15, %ctaid.y;
	mad.lo.s32 	%r1, %r11, %r14, %r12;
	mul.lo.s32 	%r2, %r8, %r15;
	add.s32 	%r16, %r2, %r13;
	add.s32 	%r3, %r16, -12;
	mov.u32 	%r4, %ntid.x;
	mad.lo.s32 	%r18, %r13, %r4, %r12;
	shl.b32 	%r19, %r18, 2;
	mov.u32 	%r20, smem;
	add.s32 	%r5, %r20, %r19;
	mov.b32 	%r21, 255;
	st.shared.u32 	[%r5], %r21;
	bar.sync 	0;
	setp.ge.s32 	%p1, %r1, %r7;
	setp.lt.s32 	%p2, %r16, 12;
	setp.ge.s32 	%p3, %r3, %r9;
	or.pred  	%p4, %p1, %p3;
	or.pred  	%p5, %p4, %p2;
	@%p5 bra 	$L__BB23_3;
	cvta.to.global.u64 	%rd3, %rd1;
	mad.lo.s32 	%r6, %r3, %r7, %r1;
	mul.wide.s32 	%rd4, %r6, 4;
	add.s64 	%rd5, %rd3, %rd4;
	ld.global.u32 	%r22, [%rd5];
	st.shared.u32 	[%r5], %r22;
	bar.sync 	0;
	setp.lt.s32 	%p6, %r3, %r2;
	add.s32 	%r23, %r2, %r8;
	setp.ge.s32 	%p7, %r3, %r23;
	or.pred  	%p8, %p6, %p7;
	@%p8 bra 	$L__BB23_3;
	mad.lo.s32 	%r24, %r4, -48, %r5;
	ld.shared.u32 	%r25, [%r24];
	shl.b32 	%r26, %r4, 2;
	add.s32 	%r27, %r24, %r26;
	ld.shared.u32 	%r28, [%r27];
	min.s32 	%r29, %r25, %r28;
	add.s32 	%r30, %r27, %r26;
	ld.shared.u32 	%r31, [%r30];
	min.s32 	%r32, %r29, %r31;
	add.s32 	%r33, %r30, %r26;
	ld.shared.u32 	%r34, [%r33];
	min.s32 	%r35, %r32, %r34;
	add.s32 	%r36, %r33, %r26;
	ld.shared.u32 	%r37, [%r36];
	min.s32 	%r38, %r35, %r37;
	add.s32 	%r39, %r36, %r26;
	ld.shared.u32 	%r40, [%r39];
	min.s32 	%r41, %r38, %r40;
	add.s32 	%r42, %r39, %r26;
	ld.shared.u32 	%r43, [%r42];
	min.s32 	%r44, %r41, %r43;
	add.s32 	%r45, %r42, %r26;
	ld.shared.u32 	%r46, [%r45];
	min.s32 	%r47, %r44, %r46;
	add.s32 	%r48, %r45, %r26;
	ld.shared.u32 	%r49, [%r48];
	min.s32 	%r50, %r47, %r49;
	add.s32 	%r51, %r48, %r26;
	ld.shared.u32 	%r52, [%r51];
	min.s32 	%r53, %r50, %r52;
	add.s32 	%r54, %r51, %r26;
	ld.shared.u32 	%r55, [%r54];
	min.s32 	%r56, %r53, %r55;
	add.s32 	%r57, %r54, %r26;
	ld.shared.u32 	%r58, [%r57];
	min.s32 	%r59, %r56, %r58;
	add.s32 	%r60, %r57, %r26;
	ld.shared.u32 	%r61, [%r60];
	min.s32 	%r62, %r59, %r61;
	add.s32 	%r63, %r60, %r26;
	ld.shared.u32 	%r64, [%r63];
	min.s32 	%r65, %r62, %r64;
	add.s32 	%r66, %r63, %r26;
	ld.shared.u32 	%r67, [%r66];
	min.s32 	%r68, %r65, %r67;
	add.s32 	%r69, %r66, %r26;
	ld.shared.u32 	%r70, [%r69];
	min.s32 	%r71, %r68, %r70;
	add.s32 	%r72, %r69, %r26;
	ld.shared.u32 	%r73, [%r72];
	min.s32 	%r74, %r71, %r73;
	add.s32 	%r75, %r72, %r26;
	ld.shared.u32 	%r76, [%r75];
	min.s32 	%r77, %r74, %r76;
	add.s32 	%r78, %r75, %r26;
	ld.shared.u32 	%r79, [%r78];
	min.s32 	%r80, %r77, %r79;
	add.s32 	%r81, %r78, %r26;
	ld.shared.u32 	%r82, [%r81];
	min.s32 	%r83, %r80, %r82;
	add.s32 	%r84, %r81, %r26;
	ld.shared.u32 	%r85, [%r84];
	min.s32 	%r86, %r83, %r85;
	add.s32 	%r87, %r84, %r26;
	ld.shared.u32 	%r88, [%r87];
	min.s32 	%r89, %r86, %r88;
	add.s32 	%r90, %r87, %r26;
	ld.shared.u32 	%r91, [%r90];
	min.s32 	%r92, %r89, %r91;
	add.s32 	%r93, %r90, %r26;
	ld.shared.u32 	%r94, [%r93];
	min.s32 	%r95, %r92, %r94;
	add.s32 	%r96, %r93, %r26;
	ld.shared.u32 	%r97, [%r96];
	min.s32 	%r98, %r95, %r97;
	cvta.to.global.u64 	%rd6, %rd2;
	add.s64 	%rd8, %rd6, %rd4;
	st.global.u32 	[%rd8], %r98;
$L__BB23_3:
	ret;

}
	// .globl	_Z11FilterStep1ILi13EEvPiS0_iiii
.visible .entry _Z11FilterStep1ILi13EEvPiS0_iiii(
	.param .u64 .ptr .align 1 _Z11FilterStep1ILi13EEvPiS0_iiii_param_0,
	.param .u64 .ptr .align 1 _Z11FilterStep1ILi13EEvPiS0_iiii_param_1,
	.param .u32 _Z11FilterStep1ILi13EEvPiS0_iiii_param_2,
	.param .u32 _Z11FilterStep1ILi13EEvPiS0_iiii_param_3,
	.param .u32 _Z11FilterStep1ILi13EEvPiS0_iiii_param_4,
	.param .u32 _Z11FilterStep1ILi13EEvPiS0_iiii_param_5
)
{
	.reg .pred 	%p<9>;
	.reg .b32 	%r<79>;
	.reg .b64 	%rd<12>;

	ld.param.u64 	%rd2, [_Z11FilterStep1ILi13EEvPiS0_iiii_param_0];
	ld.param.u64 	%rd3, [_Z11FilterStep1ILi13EEvPiS0_iiii_param_1];
	ld.param.u32 	%r8, [_Z11FilterStep1ILi13EEvPiS0_iiii_param_2];
	ld.param.u32 	%r9, [_Z11FilterStep1ILi13EEvPiS0_iiii_param_3];
	ld.param.u32 	%r7, [_Z11FilterStep1ILi13EEvPiS0_iiii_param_4];
	ld.param.u32 	%r11, [_Z11FilterStep1ILi13EEvPiS0_iiii_param_5];
	mov.u32 	%r12, %tid.x;
	mov.u32 	%r13, %tid.y;
	mov.u32 	%r14, %ctaid.x;
	mov.u32 	%r15, %ctaid.y;
	mul.lo.s32 	%r1, %r7, %r14;
	add.s32 	%r16, %r1, %r12;
	add.s32 	%r3, %r16, -13;
	mad.lo.s32 	%r17, %r11, %r15, %r13;
	mov.u32 	%r18, %ntid.x;
	mad.lo.s32 	%r19, %r13, %r18, %r12;
	shl.b32 	%r20, %r19, 2;
	mov.u32 	%r21, smem;
	add.s32 	%r5, %r21, %r20;
	mov.b32 	%r22, 255;
	st.shared.u32 	[%r5], %r22;
	bar.sync 	0;
	setp.lt.s32 	%p1, %r16, 13;
	setp.ge.s32 	%p2, %r3, %r8;
	setp.ge.s32 	%p3, %r17, %r9;
	or.pred  	%p4, %p2, %p3;
	or.pred  	%p5, %p4, %p1;
	@%p5 bra 	$L__BB24_3;
	cvta.to.global.u64 	%rd4, %rd2;
	mul.lo.s32 	%r23, %r17, %r8;
	cvt.s64.s32 	%rd5, %r23;
	cvt.u64.u32 	%rd6, %r16;
	add.s64 	%rd1, %rd5, %rd6;
	shl.b64 	%rd7, %rd1, 2;
	add.s64 	%rd8, %rd4, %rd7;
	ld.global.u32 	%r24, [%rd8+-52];
	st.shared.u32 	[%r5], %r24;
	bar.sync 	0;
	setp.lt.s32 	%p6, %r3, %r1;
	add.s32 	%r25, %r1, %r7;
	setp.ge.s32 	%p7, %r3, %r25;
	or.pred  	%p8, %p6, %p7;
	@%p8 bra 	$L__BB24_3;
	ld.shared.u32 	%r26, [%r5+-52];
	ld.shared.u32 	%r27, [%r5+-48];
	min.s32 	%r28, %r26, %r27;
	ld.shared.u32 	%r29, [%r5+-44];
	min.s32 	%r30, %r28, %r29;
	ld.shared.u32 	%r31, [%r5+-40];
	min.s32 	%r32, %r30, %r31;
	ld.shared.u32 	%r33, [%r5+-36];
	min.s32 	%r34, %r32, %r33;
	ld.shared.u32 	%r35, [%r5+-32];
	min.s32 	%r36, %r34, %r35;
	ld.shared.u32 	%r37, [%r5+-28];
	min.s32 	%r38, %r36, %r37;
	ld.shared.u32 	%r39, [%r5+-24];
	min.s32 	%r40, %r38, %r39;
	ld.shared.u32 	%r41, [%r5+-20];
	min.s32 	%r42, %r40, %r41;
	ld.shared.u32 	%r43, [%r5+-16];
	min.s32 	%r44, %r42, %r43;
	ld.shared.u32 	%r45, [%r5+-12];
	min.s32 	%r46, %r44, %r45;
	ld.shared.u32 	%r47, [%r5+-8];
	min.s32 	%r48, %r46, %r47;
	ld.shared.u32 	%r49, [%r5+-4];
	min.s32 	%r50, %r48, %r49;
	ld.shared.u32 	%r51, [%r5];
	min.s32 	%r52, %r50, %r51;
	ld.shared.u32 	%r53, [%r5+4];
	min.s32 	%r54, %r52, %r53;
	ld.shared.u32 	%r55, [%r5+8];
	min.s32 	%r56, %r54, %r55;
	ld.shared.u32 	%r57, [%r5+12];
	min.s32 	%r58, %r56, %r57;
	ld.shared.u32 	%r59, [%r5+16];
	min.s32 	%r60, %r58, %r59;
	ld.shared.u32 	%r61, [%r5+20];
	min.s32 	%r62, %r60, %r61;
	ld.shared.u32 	%r63, [%r5+24];
	min.s32 	%r64, %r62, %r63;
	ld.shared.u32 	%r65, [%r5+28];
	min.s32 	%r66, %r64, %r65;
	ld.shared.u32 	%r67, [%r5+32];
	min.s32 	%r68, %r66, %r67;
	ld.shared.u32 	%r69, [%r5+36];
	min.s32 	%r70, %r68, %r69;
	ld.shared.u32 	%r71, [%r5+40];
	min.s32 	%r72, %r70, %r71;
	ld.shared.u32 	%r73, [%r5+44];
	min.s32 	%r74, %r72, %r73;
	ld.shared.u32 	%r75, [%r5+48];
	min.s32 	%r76, %r74, %r75;
	ld.shared.u32 	%r77, [%r5+52];
	min.s32 	%r78, %r76, %r77;
	cvta.to.global.u64 	%rd9, %rd3;
	add.s64 	%rd11, %rd9, %rd7;
	st.global.u32 	[%rd11+-52], %r78;
$L__BB24_3:
	ret;

}
	// .globl	_Z11FilterStep2ILi13EEvPiS0_iiii
.visible .entry _Z11FilterStep2ILi13EEvPiS0_iiii(
	.param .u64 .ptr .align 1 _Z11FilterStep2ILi13EEvPiS0_iiii_param_0,
	.param .u64 .ptr .align 1 _Z11FilterStep2ILi13EEvPiS0_iiii_param_1,
	.param .u32 _Z11FilterStep2ILi13EEvPiS0_iiii_param_2,
	.param .u32 _Z11FilterStep2ILi13EEvPiS0_iiii_param_3,
	.param .u32 _Z11FilterStep2ILi13EEvPiS0_iiii_param_4,
	.param .u32 _Z11FilterStep2ILi13EEvPiS0_iiii_param_5
)
{
	.reg .pred 	%p<9>;
	.reg .b32 	%r<105>;
	.reg .b64 	%rd<9>;

	ld.param.u64 	%rd1, [_Z11FilterStep2ILi13EEvPiS0_iiii_param_0];
	ld.param.u64 	%rd2, [_Z11FilterStep2ILi13EEvPiS0_iiii_param_1];
	ld.param.u32 	%r7, [_Z11FilterStep2ILi13EEvPiS0_iiii_param_2];
	ld.param.u32 	%r9, [_Z11FilterStep2ILi13EEvPiS0_iiii_param_3];
	ld.param.u32 	%r11, [_Z11FilterStep2ILi13EEvPiS0_iiii_param_4];
	ld.param.u32 	%r8, [_Z11FilterStep2ILi13EEvPiS0_iiii_param_5];
	mov.u32 	%r12, %tid.x;
	mov.u32 	%r13, %tid.y;
	mov.u32 	%r14, %ctaid.x;
	mov.u32 	%r15, %ctaid.y;
	mad.lo.s32 	%r1, %r11, %r14, %r12;
	mul.lo.s32 	%r2, %r8, %r15;
	add.s32 	%r16, %r2, %r13;
	add.s32 	%r3, %r16, -13;
	mov.u32 	%r4, %ntid.x;
	mad.lo.s32 	%r18, %r13, %r4, %r12;
	shl.b32 	%r19, %r18, 2;
	mov.u32 	%r20, smem;
	add.s32 	%r5, %r20, %r19;
	mov.b32 	%r21, 255;
	st.shared.u32 	[%r5], %r21;
	bar.sync 	0;
	setp.ge.s32 	%p1, %r1, %r7;
	setp.lt.s32 	%p2, %r16, 13;
	setp.ge.s32 	%p3, %r3, %r9;
	or.pred  	%p4, %p1, %p3;
	or.pred  	%p5, %p4, %p2;
	@%p5 bra 	$L__BB25_3;
	cvta.to.global.u64 	%rd3, %rd1;
	mad.lo.s32 	%r6, %r3, %r7, %r1;
	mul.wide.s32 	%rd4, %r6, 4;
	add.s64 	%rd5, %rd3, %rd4;
	ld.global.u32 	%r22, [%rd5];
	st.shared.u32 	[%r5], %r22;
	bar.sync 	0;
	setp.lt.s32 	%p6, %r3, %r2;
	add.s32 	%r23, %r2, %r8;
	setp.ge.s32 	%p7, %r3, %r23;
	or.pred  	%p8, %p6, %p7;
	@%p8 bra 	$L__BB25_3;
	mad.lo.s32 	%r24, %r4, -52, %r5;
	ld.shared.u32 	%r25, [%r24];
	shl.b32 	%r26, %r4, 2;
	add.s32 	%r27, %r24, %r26;
	ld.shared.u32 	%r28, [%r27];
	min.s32 	%r29, %r25, %r28;
	add.s32 	%r30, %r27, %r26;
	ld.shared.u32 	%r31, [%r30];
	min.s32 	%r32, %r29, %r31;
	add.s32 	%r33, %r30, %r26;
	ld.shared.u32 	%r34, [%r33];
	min.s32 	%r35, %r32, %r34;
	add.s32 	%r36, %r33, %r26;
	ld.shared.u32 	%r37, [%r36];
	min.s32 	%r38, %r35, %r37;
	add.s32 	%r39, %r36, %r26;
	ld.shared.u32 	%r40, [%r39];
	min.s32 	%r41, %r38, %r40;
	add.s32 	%r42, %r39, %r26;
	ld.shared.u32 	%r43, [%r42];
	min.s32 	%r44, %r41, %r43;
	add.s32 	%r45, %r42, %r26;
	ld.shared.u32 	%r46, [%r45];
	min.s32 	%r47, %r44, %r46;
	add.s32 	%r48, %r45, %r26;
	ld.shared.u32 	%r49, [%r48];
	min.s32 	%r50, %r47, %r49;
	add.s32 	%r51, %r48, %r26;
	ld.shared.u32 	%r52, [%r51];
	min.s32 	%r53, %r50, %r52;
	add.s32 	%r54, %r51, %r26;
	ld.shared.u32 	%r55, [%r54];
	min.s32 	%r56, %r53, %r55;
	add.s32 	%r57, %r54, %r26;
	ld.shared.u32 	%r58, [%r57];
	min.s32 	%r59, %r56, %r58;
	add.s32 	%r60, %r57, %r26;
	ld.shared.u32 	%r61, [%r60];
	min.s32 	%r62, %r59, %r61;
	add.s32 	%r63, %r60, %r26;
	ld.shared.u32 	%r64, [%r63];
	min.s32 	%r65, %r62, %r64;
	add.s32 	%r66, %r63, %r26;
	ld.shared.u32 	%r67, [%r66];
	min.s32 	%r68, %r65, %r67;
	add.s32 	%r69, %r66, %r26;
	ld.shared.u32 	%r70, [%r69];
	min.s32 	%r71, %r68, %r70;
	add.s32 	%r72, %r69, %r26;
	ld.shared.u32 	%r73, [%r72];
	min.s32 	%r74, %r71, %r73;
	add.s32 	%r75, %r72, %r26;
	ld.shared.u32 	%r76, [%r75];
	min.s32 	%r77, %r74, %r76;
	add.s32 	%r78, %r75, %r26;
	ld.shared.u32 	%r79, [%r78];
	min.s32 	%r80, %r77, %r79;
	add.s32 	%r81, %r78, %r26;
	ld.shared.u32 	%r82, [%r81];
	min.s32 	%r83, %r80, %r82;
	add.s32 	%r84, %r81, %r26;
	ld.shared.u32 	%r85, [%r84];
	min.s32 	%r86, %r83, %r85;
	add.s32 	%r87, %r84, %r26;
	ld.shared.u32 	%r88, [%r87];
	min.s32 	%r89, %r86, %r88;
	add.s32 	%r90, %r87, %r26;
	ld.shared.u32 	%r91, [%r90];
	min.s32 	%r92, %r89, %r91;
	add.s32 	%r93, %r90, %r26;
	ld.shared.u32 	%r94, [%r93];
	min.s32 	%r95, %r92, %r94;
	add.s32 	%r96, %r93, %r26;
	ld.shared.u32 	%r97, [%r96];
	min.s32 	%r98, %r95, %r97;
	add.s32 	%r99, %r96, %r26;
	ld.shared.u32 	%r100, [%r99];
	min.s32 	%r101, %r98, %r100;
	add.s32 	%r102, %r99, %r26;
	ld.shared.u32 	%r103, [%r102];
	min.s32 	%r104, %r101, %r103;
	cvta.to.global.u64 	%rd6, %rd2;
	add.s64 	%rd8, %rd6, %rd4;
	st.global.u32 	[%rd8], %r104;
$L__BB25_3:
	ret;

}
	// .globl	_Z11FilterStep1ILi14EEvPiS0_iiii
.visible .entry _Z11FilterStep1ILi14EEvPiS0_iiii(
	.param .u64 .ptr .align 1 _Z11FilterStep1ILi14EEvPiS0_iiii_param_0,
	.param .u64 .ptr .align 1 _Z11FilterStep1ILi14EEvPiS0_iiii_param_1,
	.param .u32 _Z11FilterStep1ILi14EEvPiS0_iiii_param_2,
	.param .u32 _Z11FilterStep1ILi14EEvPiS0_iiii_param_3,
	.param .u32 _Z11FilterStep1ILi14EEvPiS0_iiii_param_4,
	.param .u32 _Z11FilterStep1ILi14EEvPiS0_iiii_param_5
)
{
	.reg .pred 	%p<9>;
	.reg .b32 	%r<83>;
	.reg .b64 	%rd<12>;

	ld.param.u64 	%rd2, [_Z11FilterStep1ILi14EEvPiS0_iiii_param_0];
	ld.param.u64 	%rd3, [_Z11FilterStep1ILi14EEvPiS0_iiii_param_1];
	ld.param.u32 	%r8, [_Z11FilterStep1ILi14EEvPiS0_iiii_param_2];
	ld.param.u32 	%r9, [_Z11FilterStep1ILi14EEvPiS0_iiii_param_3];
	ld.param.u32 	%r7, [_Z11FilterStep1ILi14EEvPiS0_iiii_param_4];
	ld.param.u32 	%r11, [_Z11FilterStep1ILi14EEvPiS0_iiii_param_5];
	mov.u32 	%r12, %tid.x;
	mov.u32 	%r13, %tid.y;
	mov.u32 	%r14, %ctaid.x;
	mov.u32 	%r15, %ctaid.y;
	mul.lo.s32 	%r1, %r7, %r14;
	add.s32 	%r16, %r1, %r12;
	add.s32 	%r3, %r16, -14;
	mad.lo.s32 	%r17, %r11, %r15, %r13;
	mov.u32 	%r18, %ntid.x;
	mad.lo.s32 	%r19, %r13, %r18, %r12;
	shl.b32 	%r20, %r19, 2;
	mov.u32 	%r21, smem;
	add.s32 	%r5, %r21, %r20;
	mov.b32 	%r22, 255;
	st.shared.u32 	[%r5], %r22;
	bar.sync 	0;
	setp.lt.s32 	%p1, %r16, 14;
	setp.ge.s32 	%p2, %r3, %r8;
	setp.ge.s32 	%p3, %r17, %r9;
	or.pred  	%p4, %p2, %p3;
	or.pred  	%p5, %p4, %p1;
	@%p5 bra 	$L__BB26_3;
	cvta.to.global.u64 	%rd4, %rd2;
	mul.lo.s32 	%r23, %r17, %r8;
	cvt.s64.s32 	%rd5, %r23;
	cvt.u64.u32 	%rd6, %r16;
	add.s64 	%rd1, %rd5, %rd6;
	shl.b64 	%rd7, %rd1, 2;
	add.s64 	%rd8, %rd4, %rd7;
	ld.global.u32 	%r24, [%rd8+-56];
	st.shared.u32 	[%r5], %r24;
	bar.sync 	0;
	setp.lt.s32 	%p6, %r3, %r1;
	add.s32 	%r25, %r1, %r7;
	setp.ge.s32 	%p7, %r3, %r25;
	or.pred  	%p8, %p6, %p7;
	@%p8 bra 	$L__BB26_3;
	ld.shared.u32 	%r26, [%r5+-56];
	ld.shared.u32 	%r27, [%r5+-52];
	min.s32 	%r28, %r26, %r27;
	ld.shared.u32 	%r29, [%r5+-48];
	min.s32 	%r30, %r28, %r29;
	ld.shared.u32 	%r31, [%r5+-44];
	min.s32 	%r32, %r30, %r31;
	ld.shared.u32 	%r33, [%r5+-40];
	min.s32 	%r34, %r32, %r33;
	ld.shared.u32 	%r35, [%r5+-36];
	min.s32 	%r36, %r34, %r35;
	ld.shared.u32 	%r37, [%r5+-32];
	min.s32 	%r38, %r36, %r37;
	ld.shared.u32 	%r39, [%r5+-28];
	min.s32 	%r40, %r38, %r39;
	ld.shared.u32 	%r41, [%r5+-24];
	min.s32 	%r42, %r40, %r41;
	ld.shared.u32 	%r43, [%r5+-20];
	min.s32 	%r44, %r42, %r43;
	ld.shared.u32 	%r45, [%r5+-16];
	min.s32 	%r46, %r44, %r45;
	ld.shared.u32 	%r47, [%r5+-12];
	min.s32 	%r48, %r46, %r47;
	ld.shared.u32 	%r49, [%r5+-8];
	min.s32 	%r50, %r48, %r49;
	ld.shared.u32 	%r51, [%r5+-4];
	min.s32 	%r52, %r50, %r51;
	ld.shared.u32 	%r53, [%r5];
	min.s32 	%r54, %r52, %r53;
	ld.shared.u32 	%r55, [%r5+4];
	min.s32 	%r56, %r54, %r55;
	ld.shared.u32 	%r57, [%r5+8];
	min.s32 	%r58, %r56, %r57;
	ld.shared.u32 	%r59, [%r5+12];
	min.s32 	%r60, %r58, %r59;
	ld.shared.u32 	%r61, [%r5+16];
	min.s32 	%r62, %r60, %r61;
	ld.shared.u32 	%r63, [%r5+20];
	min.s32 	%r64, %r62, %r63;
	ld.shared.u32 	%r65, [%r5+24];
	min.s32 	%r66, %r64, %r65;
	ld.shared.u32 	%r67, [%r5+28];
	min.s32 	%r68, %r66, %r67;
	ld.shared.u32 	%r69, [%r5+32];
	min.s32 	%r70, %r68, %r69;
	ld.shared.u32 	%r71, [%r5+36];
	min.s32 	%r72, %r70, %r71;
	ld.shared.u32 	%r73, [%r5+40];
	min.s32 	%r74, %r72, %r73;
	ld.shared.u32 	%r75, [%r5+44];
	min.s32 	%r76, %r74, %r75;
	ld.shared.u32 	%r77, [%r5+48];
	min.s32 	%r78, %r76, %r77;
	ld.shared.u32 	%r79, [%r5+52];
	min.s32 	%r80, %r78, %r79;
	ld.shared.u32 	%r81, [%r5+56];
	min.s32 	%r82, %r80, %r81;
	cvta.to.global.u64 	%rd9, %rd3;
	add.s64 	%rd11, %rd9, %rd7;
	st.global.u32 	[%rd11+-56], %r82;
$L__BB26_3:
	ret;

}
	// .globl	_Z11FilterStep2ILi14EEvPiS0_iiii
.visible .entry _Z11FilterStep2ILi14EEvPiS0_iiii(
	.param .u64 .ptr .align 1 _Z11FilterStep2ILi14EEvPiS0_iiii_param_0,
	.param .u64 .ptr .align 1 _Z11FilterStep2ILi14EEvPiS0_iiii_param_1,
	.param .u32 _Z11FilterStep2ILi14EEvPiS0_iiii_param_2,
	.param .u32 _Z11FilterStep2ILi14EEvPiS0_iiii_param_3,
	.param .u32 _Z11FilterStep2ILi14EEvPiS0_iiii_param_4,
	.param .u32 _Z11FilterStep2ILi14EEvPiS0_iiii_param_5
)
{
	.reg .pred 	%p<9>;
	.reg .b32 	%r<111>;
	.reg .b64 	%rd<9>;

	ld.param.u64 	%rd1, [_Z11FilterStep2ILi14EEvPiS0_iiii_param_0];
	ld.param.u64 	%rd2, [_Z11FilterStep2ILi14EEvPiS0_iiii_param_1];
	ld.param.u32 	%r7, [_Z11FilterStep2ILi14EEvPiS0_iiii_param_2];
	ld.param.u32 	%r9, [_Z11FilterStep2ILi14EEvPiS0_iiii_param_3];
	ld.param.u32 	%r11, [_Z11FilterStep2ILi14EEvPiS0_iiii_param_4];
	ld.param.u32 	%r8, [_Z11FilterStep2ILi14EEvPiS0_iiii_param_5];
	mov.u32 	%r12, %tid.x;
	mov.u32 	%r13, %tid.y;
	mov.u32 	%r14, %ctaid.x;
	mov.u32 	%r15, %ctaid.y;
	mad.lo.s32 	%r1, %r11, %r14, %r12;
	mul.lo.s32 	%r2, %r8, %r15;
	add.s32 	%r16, %r2, %r13;
	add.s32 	%r3, %r16, -14;
	mov.u32 	%r4, %ntid.x;
	mad.lo.s32 	%r18, %r13, %r4, %r12;
	shl.b32 	%r19, %r18, 2;
	mov.u32 	%r20, smem;
	add.s32 	%r5, %r20, %r19;
	mov.b32 	%r21, 255;
	st.shared.u32 	[%r5], %r21;
	bar.sync 	0;
	setp.ge.s32 	%p1, %r1, %r7;
	setp.lt.s32 	%p2, %r16, 14;
	setp.ge.s32 	%p3, %r3, %r9;
	or.pred  	%p4, %p1, %p3;
	or.pred  	%p5, %p4, %p2;
	@%p5 bra 	$L__BB27_3;
	cvta.to.global.u64 	%rd3, %rd1;
	mad.lo.s32 	%r6, %r3, %r7, %r1;
	mul.wide.s32 	%rd4, %r6, 4;
	add.s64 	%rd5, %rd3, %rd4;
	ld.global.u32 	%r22, [%rd5];
	st.shared.u32 	[%r5], %r22;
	bar.sync 	0;
	setp.lt.s32 	%p6, %r3, %r2;
	add.s32 	%r23, %r2, %r8;
	setp.ge.s32 	%p7, %r3, %r23;
	or.pred  	%p8, %p6, %p7;
	@%p8 bra 	$L__BB27_3;
	mad.lo.s32 	%r24, %r4, -56, %r5;
	ld.shared.u32 	%r25, [%r24];
	shl.b32 	%r26, %r4, 2;
	add.s32 	%r27, %r24, %r26;
	ld.shared.u32 	%r28, [%r27];
	min.s32 	%r29, %r25, %r28;
	add.s32 	%r30, %r27, %r26;
	ld.shared.u32 	%r31, [%r30];
	min.s32 	%r32, %r29, %r31;
	add.s32 	%r33, %r30, %r26;
	ld.shared.u32 	%r34, [%r33];
	min.s32 	%r35, %r32, %r34;
	add.s32 	%r36, %r33, %r26;
	ld.shared.u32 	%r37, [%r36];
	min.s32 	%r38, %r35, %r37;
	add.s32 	%r39, %r36, %r26;
	ld.shared.u32 	%r40, [%r39];
	min.s32 	%r41, %r38, %r40;
	add.s32 	%r42, %r39, %r26;
	ld.shared.u32 	%r43, [%r42];
	min.s32 	%r44, %r41, %r43;
	add.s32 	%r45, %r42, %r26;
	ld.shared.u32 	%r46, [%r45];
	min.s32 	%r47, %r44, %r46;
	add.s32 	%r48, %r45, %r26;
	ld.shared.u32 	%r49, [%r48];
	min.s32 	%r50, %r47, %r49;
	add.s32 	%r51, %r48, %r26;
	ld.shared.u32 	%r52, [%r51];
	min.s32 	%r53, %r50, %r52;
	add.s32 	%r54, %r51, %r26;
	ld.shared.u32 	%r55, [%r54];
	min.s32 	%r56, %r53, %r55;
	add.s32 	%r57, %r54, %r26;
	ld.shared.u32 	%r58, [%r57];
	min.s32 	%r59, %r56, %r58;
	add.s32 	%r60, %r57, %r26;
	ld.shared.u32 	%r61, [%r60];
	min.s32 	%r62, %r59, %r61;
	add.s32 	%r63, %r60, %r26;
	ld.shared.u32 	%r64, [%r63];
	min.s32 	%r65, %r62, %r64;
	add.s32 	%r66, %r63, %r26;
	ld.shared.u32 	%r67, [%r66];
	min.s32 	%r68, %r65, %r67;
	add.s32 	%r69, %r66, %r26;
	ld.shared.u32 	%r70, [%r69];
	min.s32 	%r71, %r68, %r70;
	add.s32 	%r72, %r69, %r26;
	ld.shared.u32 	%r73, [%r72];
	min.s32 	%r74, %r71, %r73;
	add.s32 	%r75, %r72, %r26;
	ld.shared.u32 	%r76, [%r75];
	min.s32 	%r77, %r74, %r76;
	add.s32 	%r78, %r75, %r26;
	ld.shared.u32 	%r79, [%r78];
	min.s32 	%r80, %r77, %r79;
	add.s32 	%r81, %r78, %r26;
	ld.shared.u32 	%r82, [%r81];
	min.s32 	%r83, %r80, %r82;
	add.s32 	%r84, %r81, %r26;
	ld.shared.u32 	%r85, [%r84];
	min.s32 	%r86, %r83, %r85;
	add.s32 	%r87, %r84, %r26;
	ld.shared.u32 	%r88, [%r87];
	min.s32 	%r89, %r86, %r88;
	add.s32 	%r90, %r87, %r26;
	ld.shared.u32 	%r91, [%r90];
	min.s32 	%r92, %r89, %r91;
	add.s32 	%r93, %r90, %r26;
	ld.shared.u32 	%r94, [%r93];
	min.s32 	%r95, %r92, %r94;
	add.s32 	%r96, %r93, %r26;
	ld.shared.u32 	%r97, [%r96];
	min.s32 	%r98, %r95, %r97;
	add.s32 	%r99, %r96, %r26;
	ld.shared.u32 	%r100, [%r99];
	min.s32 	%r101, %r98, %r100;
	add.s32 	%r102, %r99, %r26;
	ld.shared.u32 	%r103, [%r102];
	min.s32 	%r104, %r101, %r103;
	add.s32 	%r105, %r102, %r26;
	ld.shared.u32 	%r106, [%r105];
	min.s32 	%r107, %r104, %r106;
	add.s32 	%r108, %r105, %r26;
	ld.shared.u32 	%r109, [%r108];
	min.s32 	%r110, %r107, %r109;
	cvta.to.global.u64 	%rd6, %rd2;
	add.s64 	%rd8, %rd6, %rd4;
	st.global.u32 	[%rd8], %r110;
$L__BB27_3:
	ret;

}
	// .globl	_Z11FilterStep1ILi15EEvPiS0_iiii
.visible .entry _Z11FilterStep1ILi15EEvPiS0_iiii(
	.param .u64 .ptr .align 1 _Z11FilterStep1ILi15EEvPiS0_iiii_param_0,
	.param .u64 .ptr .align 1 _Z11FilterStep1ILi15EEvPiS0_iiii_param_1,
	.param .u32 _Z11FilterStep1ILi15EEvPiS0_iiii_param_2,
	.param .u32 _Z11FilterStep1ILi15EEvPiS0_iiii_param_3,
	.param .u32 _Z11FilterStep1ILi15EEvPiS0_iiii_param_4,
	.param .u32 _Z11FilterStep1ILi15EEvPiS0_iiii_param_5
)
{
	.reg .pred 	%p<9>;
	.reg .b32 	%r<87>;
	.reg .b64 	%rd<12>;

	ld.param.u64 	%rd2, [_Z11FilterStep1ILi15EEvPiS0_iiii_param_0];
	ld.param.u64 	%rd3, [_Z11FilterStep1ILi15EEvPiS0_iiii_param_1];
	ld.param.u32 	%r8, [_Z11FilterStep1ILi15EEvPiS0_iiii_param_2];
	ld.param.u32 	%r9, [_Z11FilterStep1ILi15EEvPiS0_iiii_param_3];
	ld.param.u32 	%r7, [_Z11FilterStep1ILi15EEvPiS0_iiii_param_4];
	ld.param.u32 	%r11, [_Z11FilterStep1ILi15EEvPiS0_iiii_param_5];
	mov.u32 	%r12, %tid.x;
	mov.u32 	%r13, %tid.y;
	mov.u32 	%r14, %ctaid.x;
	mov.u32 	%r15, %ctaid.y;
	mul.lo.s32 	%r1, %r7, %r14;
	add.s32 	%r16, %r1, %r12;
	add.s32 	%r3, %r16, -15;
	mad.lo.s32 	%r17, %r11, %r15, %r13;
	mov.u32 	%r18, %ntid.x;
	mad.lo.s32 	%r19, %r13, %r18, %r12;
	shl.b32 	%r20, %r19, 2;
	mov.u32 	%r21, smem;
	add.s32 	%r5, %r21, %r20;
	mov.b32 	%r22, 255;
	st.shared.u32 	[%r5], %r22;
	bar.sync 	0;
	setp.lt.s32 	%p1, %r16, 15;
	setp.ge.s32 	%p2, %r3, %r8;
	setp.ge.s32 	%p3, %r17, %r9;
	or.pred  	%p4, %p2, %p3;
	or.pred  	%p5, %p4, %p1;
	@%p5 bra 	$L__BB28_3;
	cvta.to.global.u64 	%rd4, %rd2;
	mul.lo.s32 	%r23, %r17, %r8;
	cvt.s64.s32 	%rd5, %r23;
	cvt.u64.u32 	%rd6, %r16;
	add.s64 	%rd1, %rd5, %rd6;
	shl.b64 	%rd7, %rd1, 2;
	add.s64 	%rd8, %rd4, %rd7;
	ld.global.u32 	%r24, [%rd8+-60];
	st.shared.u32 	[%r5], %r24;
	bar.sync 	0;
	setp.lt.s32 	%p6, %r3, %r1;
	add.s32 	%r25, %r1, %r7;
	setp.ge.s32 	%p7, %r3, %r25;
	or.pred  	%p8, %p6, %p7;
	@%p8 bra 	$L__BB28_3;
	ld.shared.u32 	%r26, [%r5+-60];
	ld.shared.u32 	%r27, [%r5+-56];
	min.s32 	%r28, %r26, %r27;
	ld.shared.u32 	%r29, [%r5+-52];
	min.s32 	%r30, %r28, %r29;
	ld.shared.u32 	%r31, [%r5+-48];
	min.s32 	%r32, %r30, %r31;
	ld.shared.u32 	%r33, [%r5+-44];
	min.s32 	%r34, %r32, %r33;
	ld.shared.u32 	%r35, [%r5+-40];
	min.s32 	%r36, %r34, %r35;
	ld.shared.u32 	%r37, [%r5+-36];
	min.s32 	%r38, %r36, %r37;
	ld.shared.u32 	%r39, [%r5+-32];
	min.s32 	%r40, %r38, %r39;
	ld.shared.u32 	%r41, [%r5+-28];
	min.s32 	%r42, %r40, %r41;
	ld.shared.u32 	%r43, [%r5+-24];
	min.s32 	%r44, %r42, %r43;
	ld.shared.u32 	%r45, [%r5+-20];
	min.s32 	%r46, %r44, %r45;
	ld.shared.u32 	%r47, [%r5+-16];
	min.s32 	%r48, %r46, %r47;
	ld.shared.u32 	%r49, [%r5+-12];
	min.s32 	%r50, %r48, %r49;
	ld.shared.u32 	%r51, [%r5+-8];
	min.s32 	%r52, %r50, %r51;
	ld.shared.u32 	%r53, [%r5+-4];
	min.s32 	%r54, %r52, %r53;
	ld.shared.u32 	%r55, [%r5];
	min.s32 	%r56, %r54, %r55;
	ld.shared.u32 	%r57, [%r5+4];
	min.s32 	%r58, %r56, %r57;
	ld.shared.u32 	%r59, [%r5+8];
	min.s32 	%r60, %r58, %r59;
	ld.shared.u32 	%r61, [%r5+12];
	min.s32 	%r62, %r60, %r61;
	ld.shared.u32 	%r63, [%r5+16];
	min.s32 	%r64, %r62, %r63;
	ld.shared.u32 	%r65, [%r5+20];
	min.s32 	%r66, %r64, %r65;
	ld.shared.u32 	%r67, [%r5+24];
	min.s32 	%r68, %r66, %r67;
	ld.shared.u32 	%r69, [%r5+28];
	min.s32 	%r70, %r68, %r69;
	ld.shared.u32 	%r71, [%r5+32];
	min.s32 	%r72, %r70, %r71;
	ld.shared.u32 	%r73, [%r5+36];
	min.s32 	%r74, %r72, %r73;
	ld.shared.u32 	%r75, [%r5+40];
	min.s32 	%r76, %r74, %r75;
	ld.shared.u32 	%r77, [%r5+44];
	min.s32 	%r78, %r76, %r77;
	ld.shared.u32 	%r79, [%r5+48];
	min.s32 	%r80, %r78, %r79;
	ld.shared.u32 	%r81, [%r5+52];
	min.s32 	%r82, %r80, %r81;
	ld.shared.u32 	%r83, [%r5+56];
	min.s32 	%r84, %r82, %r83;
	ld.shared.u32 	%r85, [%r5+60];
	min.s32 	%r86, %r84, %r85;
	cvta.to.global.u64 	%rd9, %rd3;
	add.s64 	%rd11, %rd9, %rd7;
	st.global.u32 	[%rd11+-60], %r86;
$L__BB28_3:
	ret;

}
	// .globl	_Z11FilterStep2ILi15EEvPiS0_iiii
.visible .entry _Z11FilterStep2ILi15EEvPiS0_iiii(
	.param .u64 .ptr .align 1 _Z11FilterStep2ILi15EEvPiS0_iiii_param_0,
	.param .u64 .ptr .align 1 _Z11FilterStep2ILi15EEvPiS0_iiii_param_1,
	.param .u32 _Z11FilterStep2ILi15EEvPiS0_iiii_param_2,
	.param .u32 _Z11FilterStep2ILi15EEvPiS0_iiii_param_3,
	.param .u32 _Z11FilterStep2ILi15EEvPiS0_iiii_param_4,
	.param .u32 _Z11FilterStep2ILi15EEvPiS0_iiii_param_5
)
{
	.reg .pred 	%p<9>;
	.reg .b32 	%r<117>;
	.reg .b64 	%rd<9>;

	ld.param.u64 	%rd1, [_Z11FilterStep2ILi15EEvPiS0_iiii_param_0];
	ld.param.u64 	%rd2, [_Z11FilterStep2ILi15EEvPiS0_iiii_param_1];
	ld.param.u32 	%r7, [_Z11FilterStep2ILi15EEvPiS0_iiii_param_2];
	ld.param.u32 	%r9, [_Z11FilterStep2ILi15EEvPiS0_iiii_param_3];
	ld.param.u32 	%r11, [_Z11FilterStep2ILi15EEvPiS0_iiii_param_4];
	ld.param.u32 	%r8, [_Z11FilterStep2ILi15EEvPiS0_iiii_param_5];
	mov.u32 	%r12, %tid.x;
	mov.u32 	%r13, %tid.y;
	mov.u32 	%r14, %ctaid.x;
	mov.u32 	%r15, %ctaid.y;
	mad.lo.s32 	%r1, %r11, %r14, %r12;
	mul.lo.s32 	%r2, %r8, %r15;
	add.s32 	%r16, %r2, %r13;
	add.s32 	%r3, %r16, -15;
	mov.u32 	%r4, %ntid.x;
	mad.lo.s32 	%r18, %r13, %r4, %r12;
	shl.b32 	%r19, %r18, 2;
	mov.u32 	%r20, smem;
	add.s32 	%r5, %r20, %r19;
	mov.b32 	%r21, 255;
	st.shared.u32 	[%r5], %r21;
	bar.sync 	0;
	setp.ge.s32 	%p1, %r1, %r7;
	setp.lt.s32 	%p2, %r16, 15;
	setp.ge.s32 	%p3, %r3, %r9;
	or.pred  	%p4, %p1, %p3;
	or.pred  	%p5, %p4, %p2;
	@%p5 bra 	$L__BB29_3;
	cvta.to.global.u64 	%rd3, %rd1;
	mad.lo.s32 	%r6, %r3, %r7, %r1;
	mul.wide.s32 	%rd4, %r6, 4;
	add.s64 	%rd5, %rd3, %rd4;
	ld.global.u32 	%r22, [%rd5];
	st.shared.u32 	[%r5], %r22;
	bar.sync 	0;
	setp.lt.s32 	%p6, %r3, %r2;
	add.s32 	%r23, %r2, %r8;
	setp.ge.s32 	%p7, %r3, %r23;
	or.pred  	%p8, %p6, %p7;
	@%p8 bra 	$L__BB29_3;
	mad.lo.s32 	%r24, %r4, -60, %r5;
	ld.shared.u32 	%r25, [%r24];
	shl.b32 	%r26, %r4, 2;
	add.s32 	%r27, %r24, %r26;
	ld.shared.u32 	%r28, [%r27];
	min.s32 	%r29, %r25, %r28;
	add.s32 	%r30, %r27, %r26;
	ld.shared.u32 	%r31, [%r30];
	min.s32 	%r32, %r29, %r31;
	add.s32 	%r33, %r30, %r26;
	ld.shared.u32 	%r34, [%r33];
	min.s32 	%r35, %r32, %r34;
	add.s32 	%r36, %r33, %r26;
	ld.shared.u32 	%r37, [%r36];
	min.s32 	%r38, %r35, %r37;
	add.s32 	%r39, %r36, %r26;
	ld.shared.u32 	%r40, [%r39];
	min.s32 	%r41, %r38, %r40;
	add.s32 	%r42, %r39, %r26;
	ld.shared.u32 	%r43, [%r42];
	min.s32 	%r44, %r41, %r43;
	add.s32 	%r45, %r42, %r26;
	ld.shared.u32 	%r46, [%r45];
	min.s32 	%r47, %r44, %r46;
	add.s32 	%r48, %r45, %r26;
	ld.shared.u32 	%r49, [%r48];
	min.s32 	%r50, %r47, %r49;
	add.s32 	%r51, %r48, %r26;
	ld.shared.u32 	%r52, [%r51];
	min.s32 	%r53, %r50, %r52;
	add.s32 	%r54, %r51, %r26;
	ld.shared.u32 	%r55, [%r54];
	min.s32 	%r56, %r53, %r55;
	add.s32 	%r57, %r54, %r26;
	ld.shared.u32 	%r58, [%r57];
	min.s32 	%r59, %r56, %r58;
	add.s32 	%r60, %r57, %r26;
	ld.shared.u32 	%r61, [%r60];
	min.s32 	%r62, %r59, %r61;
	add.s32 	%r63, %r60, %r26;
	ld.shared.u32 	%r64, [%r63];
	min.s32 	%r65, %r62, %r64;
	add.s32 	%r66, %r63, %r26;
	ld.shared.u32 	%r67, [%r66];
	min.s32 	%r68, %r65, %r67;
	add.s32 	%r69, %r66, %r26;
	ld.shared.u32 	%r70, [%r69];
	min.s32 	%r71, %r68, %r70;
	add.s32 	%r72, %r69, %r26;
	ld.shared.u32 	%r73, [%r72];
	min.s32 	%r74, %r71, %r73;
	add.s32 	%r75, %r72, %r26;
	ld.shared.u32 	%r76, [%r75];
	min.s32 	%r77, %r74, %r76;
	add.s32 	%r78, %r75, %r26;
	ld.shared.u32 	%r79, [%r78];
	min.s32 	%r80, %r77, %r79;
	add.s32 	%r81, %r78, %r26;
	ld.shared.u32 	%r82, [%r81];
	min.s32 	%r83, %r80, %r82;
	add.s32 	%r84, %r81, %r26;
	ld.shared.u32 	%r85, [%r84];
	min.s32 	%r86, %r83, %r85;
	add.s32 	%r87, %r84, %r26;
	ld.shared.u32 	%r88, [%r87];
	min.s32 	%r89, %r86, %r88;
	add.s32 	%r90, %r87, %r26;
	ld.shared.u32 	%r91, [%r90];
	min.s32 	%r92, %r89, %r91;
	add.s32 	%r93, %r90, %r26;
	ld.shared.u32 	%r94, [%r93];
	min.s32 	%r95, %r92, %r94;
	add.s32 	%r96, %r93, %r26;
	ld.shared.u32 	%r97, [%r96];
	min.s32 	%r98, %r95, %r97;
	add.s32 	%r99, %r96, %r26;
	ld.shared.u32 	%r100, [%r99];
	min.s32 	%r101, %r98, %r100;
	add.s32 	%r102, %r99, %r26;
	ld.shared.u32 	%r103, [%r102];
	min.s32 	%r104, %r101, %r103;
	add.s32 	%r105, %r102, %r26;
	ld.shared.u32 	%r106, [%r105];
	min.s32 	%r107, %r104, %r106;
	add.s32 	%r108, %r105, %r26;
	ld.shared.u32 	%r109, [%r108];
	min.s32 	%r110, %r107, %r109;
	add.s32 	%r111, %r108, %r26;
	ld.shared.u32 	%r112, [%r111];
	min.s32 	%r113, %r110, %r112;
	add.s32 	%r114, %r111, %r26;
	ld.shared.u32 	%r115, [%r114];
	min.s32 	%r116, %r113, %r115;
	cvta.to.global.u64 	%rd6, %rd2;
	add.s64 	%rd8, %rd6, %rd4;
	st.global.u32 	[%rd8], %r116;
$L__BB29_3:
	ret;

}
	// .globl	_Z12FilterDStep1ILi1EEvPiS0_iiii
.visible .entry _Z12FilterDStep1ILi1EEvPiS0_iiii(
	.param .u64 .ptr .align 1 _Z12FilterDStep1ILi1EEvPiS0_iiii_param_0,
	.param .u64 .ptr .align 1 _Z12FilterDStep1ILi1EEvPiS0_iiii_param_1,
	.param .u32 _Z12FilterDStep1ILi1EEvPiS0_iiii_param_2,
	.param .u32 _Z12FilterDStep1ILi1EEvPiS0_iiii_param_3,
	.param .u32 _Z12FilterDStep1ILi1EEvPiS0_iiii_param_4,
	.param .u32 _Z12FilterDStep1ILi1EEvPiS0_iiii_param_5
)
{
	.reg .pred 	%p<9>;
	.reg .b32 	%r<28>;
	.reg .b64 	%rd<12>;

	ld.param.u64 	%rd2, [_Z12FilterDStep1ILi1EEvPiS0_iiii_param_0];
	ld.param.u64 	%rd3, [_Z12FilterDStep1ILi1EEvPiS0_iiii_param_1];
	ld.param.u32 	%r6, [_Z12FilterDStep1ILi1EEvPiS0_iiii_param_2];
	ld.param.u32 	%r8, [_Z12FilterDStep1ILi1EEvPiS0_iiii_param_3];
	ld.param.u32 	%r7, [_Z12FilterDStep1ILi1EEvPiS0_iiii_param_4];
	ld.param.u32 	%r10, [_Z12FilterDStep1ILi1EEvPiS0_iiii_param_5];
	mov.u32 	%r1, %tid.x;
	mov.u32 	%r11, %tid.y;
	mov.u32 	%r12, %ctaid.x;
	mov.u32 	%r13, %ctaid.y;
	mul.lo.s32 	%r2, %r7, %r12;
	add.s32 	%r3, %r2, %r1;
	mad.lo.s32 	%r14, %r10, %r13, %r11;
	mov.u32 	%r15, %ntid.x;
	mad.lo.s32 	%r16, %r11, %r15, %r1;
	shl.b32 	%r17, %r16, 2;
	mov.u32 	%r18, smem;
	add.s32 	%r5, %r18, %r17;
	mov.b32 	%r19, 255;
	st.shared.u32 	[%r5], %r19;
	bar.sync 	0;
	setp.lt.s32 	%p1, %r3, 1;
	setp.gt.s32 	%p2, %r3, %r6;
	or.pred  	%p3, %p1, %p2;
	setp.ge.s32 	%p4, %r14, %r8;
	or.pred  	%p5, %p3, %p4;
	@%p5 bra 	$L__BB30_3;
	cvta.to.global.u64 	%rd4, %rd2;
	mul.lo.s32 	%r20, %r14, %r6;
	cvt.s64.s32 	%rd5, %r20;
	cvt.u64.u32 	%rd6, %r3;
	add.s64 	%rd1, %rd6, %rd5;
	shl.b64 	%rd7, %rd1, 2;
	add.s64 	%rd8, %rd4, %rd7;
	ld.global.u32 	%r21, [%rd8+-4];
	st.shared.u32 	[%r5], %r21;
	bar.sync 	0;
	setp.eq.s32 	%p6, %r1, 0;
	add.s32 	%r22, %r2, %r7;
	setp.gt.s32 	%p7, %r3, %r22;
	or.pred  	%p8, %p6, %p7;
	@%p8 bra 	$L__BB30_3;
	ld.shared.u32 	%r23, [%r5+-4];
	ld.shared.u32 	%r24, [%r5];
	max.s32 	%r25, %r23, %r24;
	ld.shared.u32 	%r26, [%r5+4];
	max.s32 	%r27, %r25, %r26;
	cvta.to.global.u64 	%rd9, %rd3;
	add.s64 	%rd11, %rd9, %rd7;
	st.global.u32 	[%rd11+-4], %r27;
$L__BB30_3:
	ret;

}
	// .globl	_Z12FilterDStep2ILi1EEvPiS0_iiii
.visible .entry _Z12FilterDStep2ILi1EEvPiS0_iiii(
	.param .u64 .ptr .align 1 _Z12FilterDStep2ILi1EEvPiS0_iiii_param_0,
	.param .u64 .ptr .align 1 _Z12FilterDStep2ILi1EEvPiS0_iiii_param_1,
	.param .u32 _Z12FilterDStep2ILi1EEvPiS0_iiii_param_2,
	.param .u32 _Z12FilterDStep2ILi1EEvPiS0_iiii_param_3,
	.param .u32 _Z12FilterDStep2ILi1EEvPiS0_iiii_param_4,
	.param .u32 _Z12FilterDStep2ILi1EEvPiS0_iiii_param_5
)
{
	.reg .pred 	%p<10>;
	.reg .b32 	%r<36>;
	.reg .b64 	%rd<9>;

	ld.param.u64 	%rd1, [_Z12FilterDStep2ILi1EEvPiS0_iiii_param_0];
	ld.param.u64 	%rd2, [_Z12FilterDStep2ILi1EEvPiS0_iiii_param_1];
	ld.param.u32 	%r10, [_Z12FilterDStep2ILi1EEvPiS0_iiii_param_2];
	ld.param.u32 	%r12, [_Z12FilterDStep2ILi1EEvPiS0_iiii_param_3];
	ld.param.u32 	%r13, [_Z12FilterDStep2ILi1EEvPiS0_iiii_param_4];
	ld.param.u32 	%r11, [_Z12FilterDStep2ILi1EEvPiS0_iiii_param_5];
	mov.u32 	%r1, %tid.x;
	mov.u32 	%r2, %tid.y;
	mov.u32 	%r14, %ctaid.x;
	mov.u32 	%r15, %ctaid.y;
	mad.lo.s32 	%r3, %r13, %r14, %r1;
	mul.lo.s32 	%r4, %r11, %r15;
	add.s32 	%r5, %r4, %r2;
	mov.u32 	%r6, %ntid.x;
	mul.lo.s32 	%r7, %r2, %r6;
	add.s32 	%r16, %r7, %r1;
	shl.b32 	%r17, %r16, 2;
	mov.u32 	%r18, smem;
	add.s32 	%r8, %r18, %r17;
	mov.b32 	%r19, 255;
	st.shared.u32 	[%r8], %r19;
	bar.sync 	0;
	setp.ge.s32 	%p1, %r3, %r10;
	setp.lt.s32 	%p2, %r5, 1;
	setp.gt.s32 	%p3, %r5, %r12;
	or.pred  	%p4, %p2, %p3;
	or.pred  	%p6, %p1, %p4;
	@%p6 bra 	$L__BB31_3;
	add.s32 	%r20, %r5, -1;
	cvta.to.global.u64 	%rd3, %rd1;
	mad.lo.s32 	%r9, %r20, %r10, %r3;
	mul.wide.s32 	%rd4, %r9, 4;
	add.s64 	%rd5, %rd3, %rd4;
	ld.global.u32 	%r21, [%rd5];
	st.shared.u32 	[%r8], %r21;
	bar.sync 	0;
	setp.eq.s32 	%p7, %r2, 0;
	add.s32 	%r22, %r4, %r11;
	setp.gt.s32 	%p8, %r5, %r22;
	or.pred  	%p9, %p7, %p8;
	@%p9 bra 	$L__BB31_3;
	sub.s32 	%r23, %r7, %r6;
	add.s32 	%r24, %r23, %r1;
	shl.b32 	%r25, %r24, 2;
	add.s32 	%r27, %r18, %r25;
	ld.shared.u32 	%r28, [%r27];
	shl.b32 	%r29, %r6, 2;
	add.s32 	%r30, %r27, %r29;
	ld.shared.u32 	%r31, [%r30];
	max.s32 	%r32, %r28, %r31;
	add.s32 	%r33, %r30, %r29;
	ld.shared.u32 	%r34, [%r33];
	max.s32 	%r35, %r32, %r34;
	cvta.to.global.u64 	%rd6, %rd2;
	add.s64 	%rd8, %rd6, %rd4;
	st.global.u32 	[%rd8], %r35;
$L__BB31_3:
	ret;

}
	// .globl	_Z12FilterDStep1ILi2EEvPiS0_iiii
.visible .entry _Z12FilterDStep1ILi2EEvPiS0_iiii(
	.param .u64 .ptr .align 1 _Z12FilterDStep1ILi2EEvPiS0_iiii_param_0,
	.param .u64 .ptr .align 1 _Z12FilterDStep1ILi2EEvPiS0_iiii_param_1,
	.param .u32 _Z12FilterDStep1ILi2EEvPiS0_iiii_param_2,
	.param .u32 _Z12FilterDStep1ILi2EEvPiS0_iiii_param_3,
	.param .u32 _Z12FilterDStep1ILi2EEvPiS0_iiii_param_4,
	.param .u32 _Z12FilterDStep1ILi2EEvPiS0_iiii_param_5
)
{
	.reg .pred 	%p<9>;
	.reg .b32 	%r<35>;
	.reg .b64 	%rd<12>;

	ld.param.u64 	%rd2, [_Z12FilterDStep1ILi2EEvPiS0_iiii_param_0];
	ld.param.u64 	%rd3, [_Z12FilterDStep1ILi2EEvPiS0_iiii_param_1];
	ld.param.u32 	%r8, [_Z12FilterDStep1ILi2EEvPiS0_iiii_param_2];
	ld.param.u32 	%r9, [_Z12FilterDStep1ILi2EEvPiS0_iiii_param_3];
	ld.param.u32 	%r7, [_Z12FilterDStep1ILi2EEvPiS0_iiii_param_4];
	ld.param.u32 	%r11, [_Z12FilterDStep1ILi2EEvPiS0_iiii_param_5];
	mov.u32 	%r12, %tid.x;
	mov.u32 	%r13, %tid.y;
	mov.u32 	%r14, %ctaid.x;
	mov.u32 	%r15, %ctaid.y;
	mul.lo.s32 	%r1, %r7, %r14;
	add.s32 	%r16, %r1, %r12;
	add.s32 	%r3, %r16, -2;
	mad.lo.s32 	%r17, %r11, %r15, %r13;
	mov.u32 	%r18, %ntid.x;
	mad.lo.s32 	%r19, %r13, %r18, %r12;
	shl.b32 	%r20, %r19, 2;
	mov.u32 	%r21, smem;
	add.s32 	%r5, %r21, %r20;
	mov.b32 	%r22, 255;
	st.shared.u32 	[%r5], %r22;
	bar.sync 	0;
	setp.lt.s32 	%p1, %r16, 2;
	setp.ge.s32 	%p2, %r3, %r8;
	setp.ge.s32 	%p3, %r17, %r9;
	or.pred  	%p4, %p2, %p3;
	or.pred  	%p5, %p4, %p1;
	@%p5 bra 	$L__BB32_3;
	cvta.to.global.u64 	%rd4, %rd2;
	mul.lo.s32 	%r23, %r17, %r8;
	cvt.s64.s32 	%rd5, %r23;
	cvt.u64.u32 	%rd6, %r16;
	add.s64 	%rd1, %rd5, %rd6;
	shl.b64 	%rd7, %rd1, 2;
	add.s64 	%rd8, %rd4, %rd7;
	ld.global.u32 	%r24, [%rd8+-8];
	st.shared.u32 	[%r5], %r24;
	bar.sync 	0;
	setp.lt.s32 	%p6, %r3, %r1;
	add.s32 	%r25, %r1, %r7;
	setp.ge.s32 	%p7, %r3, %r25;
	or.pred  	%p8, %p6, %p7;
	@%p8 bra 	$L__BB32_3;
	ld.shared.u32 	%r26, [%r5+-8];
	ld.shared.u32 	%r27, [%r5+-4];
	max.s32 	%r28, %r26, %r27;
	ld.shared.u32 	%r29, [%r5];
	max.s32 	%r30, %r28, %r29;
	ld.shared.u32 	%r31, [%r5+4];
	max.s32 	%r32, %r30, %r31;
	ld.shared.u32 	%r33, [%r5+8];
	max.s32 	%r34, %r32, %r33;
	cvta.to.global.u64 	%rd9, %rd3;
	add.s64 	%rd11, %rd9, %rd7;
	st.global.u32 	[%rd11+-8], %r34;
$L__BB32_3:
	ret;

}
	// .globl	_Z12FilterDStep2ILi2EEvPiS0_iiii
.visible .entry _Z12FilterDStep2ILi2EEvPiS0_iiii(
	.param .u64 .ptr .align 1 _Z12FilterDStep2ILi2EEvPiS0_iiii_param_0,
	.param .u64 .ptr .align 1 _Z12FilterDStep2ILi2EEvPiS0_iiii_param_1,
	.param .u32 _Z12FilterDStep2ILi2EEvPiS0_iiii_param_2,
	.param .u32 _Z12FilterDStep2ILi2EEvPiS0_iiii_param_3,
	.param .u32 _Z12FilterDStep2ILi2EEvPiS0_iiii_param_4,
	.param .u32 _Z12FilterDStep2ILi2EEvPiS0_iiii_param_5
)
{
	.reg .pred 	%p<9>;
	.reg .b32 	%r<43>;
	.reg .b64 	%rd<9>;

	ld.param.u64 	%rd1, [_Z12FilterDStep2ILi2EEvPiS0_iiii_param_0];
	ld.param.u64 	%rd2, [_Z12FilterDStep2ILi2EEvPiS0_iiii_param_1];
	ld.param.u32 	%r9, [_Z12FilterDStep2ILi2EEvPiS0_iiii_param_2];
	ld.param.u32 	%r11, [_Z12FilterDStep2ILi2EEvPiS0_iiii_param_3];
	ld.param.u32 	%r13, [_Z12FilterDStep2ILi2EEvPiS0_iiii_param_4];
	ld.param.u32 	%r10, [_Z12FilterDStep2ILi2EEvPiS0_iiii_param_5];
	mov.u32 	%r1, %tid.x;
	mov.u32 	%r2, %tid.y;
	mov.u32 	%r14, %ctaid.x;
	mov.u32 	%r15, %ctaid.y;
	mad.lo.s32 	%r3, %r13, %r14, %r1;
	mul.lo.s32 	%r4, %r10, %r15;
	add.s32 	%r16, %r4, %r2;
	add.s32 	%r5, %r16, -2;
	mov.u32 	%r6, %ntid.x;
	mad.lo.s32 	%r18, %r2, %r6, %r1;
	shl.b32 	%r19, %r18, 2;
	mov.u32 	%r20, smem;
	add.s32 	%r7, %r20, %r19;
	mov.b32 	%r21, 255;
	st.shared.u32 	[%r7], %r21;
	bar.sync 	0;
	setp.ge.s32 	%p1, %r3, %r9;
	setp.lt.s32 	%p2, %r16, 2;
	setp.ge.s32 	%p3, %r5, %r11;
	or.pred  	%p4, %p1, %p3;
	or.pred  	%p5, %p4, %p2;
	@%p5 bra 	$L__BB33_3;
	cvta.to.global.u64 	%rd3, %rd1;
	mad.lo.s32 	%r8, %r5, %r9, %r3;
	mul.wide.s32 	%rd4, %r8, 4;
	add.s64 	%rd5, %rd3, %rd4;
	ld.global.u32 	%r22, [%rd5];
	st.shared.u32 	[%r7], %r22;
	bar.sync 	0;
	setp.lt.s32 	%p6, %r5, %r4;
	add.s32 	%r23, %r4, %r10;
	setp.ge.s32 	%p7, %r5, %r23;
	or.pred  	%p8, %p6, %p7;
	@%p8 bra 	$L__BB33_3;
	add.s32 	%r24, %r2, -2;
	mad.lo.s32 	%r25, %r24, %r6, %r1;
	shl.b32 	%r26, %r25, 2;
	add.s32 	%r28, %r20, %r26;
	ld.shared.u32 	%r29, [%r28];
	shl.b32 	%r30, %r6, 2;
	add.s32 	%r31, %r28, %r30;
	ld.shared.u32 	%r32, [%r31];
	max.s32 	%r33, %r29, %r32;
	add.s32 	%r34, %r31, %r30;
	ld.shared.u32 	%r35, [%r34];
	max.s32 	%r36, %r33, %r35;
	add.s32 	%r37, %r34, %r30;
	ld.shared.u32 	%r38, [%r37];
	max.s32 	%r39, %r36, %r38;
	add.s32 	%r40, %r37, %r30;
	ld.shared.u32 	%r41, [%r40];
	max.s32 	%r42, %r39, %r41;
	cvta.to.global.u64 	%rd6, %rd2;
	add.s64 	%rd8, %rd6, %rd4;
	st.global.u32 	[%rd8], %r42;
$L__BB33_3:
	ret;

}
	// .globl	_Z12FilterDStep1ILi3EEvPiS0_iiii
.visible .entry _Z12FilterDStep1ILi3EEvPiS0_iiii(
	.param .u64 .ptr .align 1 _Z12FilterDStep1ILi3EEvPiS0_iiii_param_0,
	.param .u64 .ptr .align 1 _Z12FilterDStep1ILi3EEvPiS0_iiii_param_1,
	.param .u32 _Z12FilterDStep1ILi3EEvPiS0_iiii_param_2,
	.param .u32 _Z12FilterDStep1ILi3EEvPiS0_iiii_param_3,
	.param .u32 _Z12FilterDStep1ILi3EEvPiS0_iiii_param_4,
	.param .u32 _Z12FilterDStep1ILi3EEvPiS0_iiii_param_5
)
{
	.reg .pred 	%p<9>;
	.reg .b32 	%r<39>;
	.reg .b64 	%rd<12>;

	ld.param.u64 	%rd2, [_Z12FilterDStep1ILi3EEvPiS0_iiii_param_0];
	ld.param.u64 	%rd3, [_Z12FilterDStep1ILi3EEvPiS0_iiii_param_1];
	ld.param.u32 	%r8, [_Z12FilterDStep1ILi3EEvPiS0_iiii_param_2];
	ld.param.u32 	%r9, [_Z12FilterDStep1ILi3EEvPiS0_iiii_param_3];
	ld.param.u32 	%r7, [_Z12FilterDStep1ILi3EEvPiS0_iiii_param_4];
	ld.param.u32 	%r11, [_Z12FilterDStep1ILi3EEvPiS0_iiii_param_5];
	mov.u32 	%r12, %tid.x;
	mov.u32 	%r13, %tid.y;
	mov.u32 	%r14, %ctaid.x;
	mov.u32 	%r15, %ctaid.y;
	mul.lo.s32 	%r1, %r7, %r14;
	add.s32 	%r16, %r1, %r12;
	add.s32 	%r3, %r16, -3;
	mad.lo.s32 	%r17, %r11, %r15, %r13;
	mov.u32 	%r18, %ntid.x;
	mad.lo.s32 	%r19, %r13, %r18, %r12;
	shl.b32 	%r20, %r19, 2;
	mov.u32 	%r21, smem;
	add.s32 	%r5, %r21, %r20;
	mov.b32 	%r22, 255;
	st.shared.u32 	[%r5], %r22;
	bar.sync 	0;
	setp.lt.s32 	%p1, %r16, 3;
	setp.ge.s32 	%p2, %r3, %r8;
	setp.ge.s32 	%p3, %r17, %r9;
	or.pred  	%p4, %p2, %p3;
	or.pred  	%p5, %p4, %p1;
	@%p5 bra 	$L__BB34_3;
	cvta.to.global.u64 	%rd4, %rd2;
	mul.lo.s32 	%r23, %r17, %r8;
	cvt.s64.s32 	%rd5, %r23;
	cvt.u64.u32 	%rd6, %r16;
	add.s64 	%rd1, %rd5, %rd6;
	shl.b64 	%rd7, %rd1, 2;
	add.s64 	%rd8, %rd4, %rd7;
	ld.global.u32 	%r24, [%rd8+-12];
	st.shared.u32 	[%r5], %r24;
	bar.sync 	0;
	setp.lt.s32 	%p6, %r3, %r1;
	add.s32 	%r25, %r1, %r7;
	setp.ge.s32 	%p7, %r3, %r25;
	or.pred  	%p8, %p6, %p7;
	@%p8 bra 	$L__BB34_3;
	ld.shared.u32 	%r26, [%r5+-12];
	ld.shared.u32 	%r27, [%r5+-8];
	max.s32 	%r28, %r26, %r27;
	ld.shared.u32 	%r29, [%r5+-4];
	max.s32 	%r30, %r28, %r29;
	ld.shared.u32 	%r31, [%r5];
	max.s32 	%r32, %r30, %r31;
	ld.shared.u32 	%r33, [%r5+4];
	max.s32 	%r34, %r32, %r33;
	ld.shared.u32 	%r35, [%r5+8];
	max.s32 	%r36, %r34, %r35;
	ld.shared.u32 	%r37, [%r5+12];
	max.s32 	%r38, %r36, %r37;
	cvta.to.global.u64 	%rd9, %rd3;
	add.s64 	%rd11, %rd9, %rd7;
	st.global.u32 	[%rd11+-12], %r38;
$L__BB34_3:
	ret;

}
	// .globl	_Z12FilterDStep2ILi3EEvPiS0_iiii
.visible .entry _Z12FilterDStep2ILi3EEvPiS0_iiii(
	.param .u64 .ptr .align 1 _Z12FilterDStep2ILi3EEvPiS0_iiii_param_0,
	.param .u64 .ptr .align 1 _Z12FilterDStep2ILi3EEvPiS0_iiii_param_1,
	.param .u32 _Z12FilterDStep2ILi3EEvPiS0_iiii_param_2,
	.param .u32 _Z12FilterDStep2ILi3EEvPiS0_iiii_param_3,
	.param .u32 _Z12FilterDStep2ILi3EEvPiS0_iiii_param_4,
	.param .u32 _Z12FilterDStep2ILi3EEvPiS0_iiii_param_5
)
{
	.reg .pred 	%p<9>;
	.reg .b32 	%r<45>;
	.reg .b64 	%rd<9>;

	ld.param.u64 	%rd1, [_Z12FilterDStep2ILi3EEvPiS0_iiii_param_0];
	ld.param.u64 	%rd2, [_Z12FilterDStep2ILi3EEvPiS0_iiii_param_1];
	ld.param.u32 	%r7, [_Z12FilterDStep2ILi3EEvPiS0_iiii_param_2];
	ld.param.u32 	%r9, [_Z12FilterDStep2ILi3EEvPiS0_iiii_param_3];
	ld.param.u32 	%r11, [_Z12FilterDStep2ILi3EEvPiS0_iiii_param_4];
	ld.param.u32 	%r8, [_Z12FilterDStep2ILi3EEvPiS0_iiii_param_5];
	mov.u32 	%r12, %tid.x;
	mov.u32 	%r13, %tid.y;
	mov.u32 	%r14, %ctaid.x;
	mov.u32 	%r15, %ctaid.y;
	mad.lo.s32 	%r1, %r11, %r14, %r12;
	mul.lo.s32 	%r2, %r8, %r15;
	add.s32 	%r16, %r2, %r13;
	add.s32 	%r3, %r16, -3;
	mov.u32 	%r4, %ntid.x;
	mad.lo.s32 	%r18, %r13, %r4, %r12;
	shl.b32 	%r19, %r18, 2;
	mov.u32 	%r20, smem;
	add.s32 	%r5, %r20, %r19;
	mov.b32 	%r21, 255;
	st.shared.u32 	[%r5], %r21;
	bar.sync 	0;
	setp.ge.s32 	%p1, %r1, %r7;
	setp.lt.s32 	%p2, %r16, 3;
	setp.ge.s32 	%p3, %r3, %r9;
	or.pred  	%p4, %p1, %p3;
	or.pred  	%p5, %p4, %p2;
	@%p5 bra 	$L__BB35_3;
	cvta.to.global.u64 	%rd3, %rd1;
	mad.lo.s32 	%r6, %r3, %r7, %r1;
	mul.wide.s32 	%rd4, %r6, 4;
	add.s64 	%rd5, %rd3, %rd4;
	ld.global.u32 	%r22, [%rd5];
	st.shared.u32 	[%r5], %r22;
	bar.sync 	0;
	setp.lt.s32 	%p6, %r3, %r2;
	add.s32 	%r23, %r2, %r8;
	setp.ge.s32 	%p7, %r3, %r23;
	or.pred  	%p8, %p6, %p7;
	@%p8 bra 	$L__BB35_3;
	mad.lo.s32 	%r24, %r4, -12, %r5;
	ld.shared.u32 	%r25, [%r24];
	shl.b32 	%r26, %r4, 2;
	add.s32 	%r27, %r24, %r26;
	ld.shared.u32 	%r28, [%r27];
	max.s32 	%r29, %r25, %r28;
	add.s32 	%r30, %r27, %r26;
	ld.shared.u32 	%r31, [%r30];
	max.s32 	%r32, %r29, %r31;
	add.s32 	%r33, %r30, %r26;
	ld.shared.u32 	%r34, [%r33];
	max.s32 	%r35, %r32, %r34;
	add.s32 	%r36, %r33, %r26;
	ld.shared.u32 	%r37, [%r36];
	max.s32 	%r38, %r35, %r37;
	add.s32 	%r39, %r36, %r26;
	ld.shared.u32 	%r40, [%r39];
	max.s32 	%r41, %r38, %r40;
	add.s32 	%r42, %r39, %r26;
	ld.shared.u32 	%r43, [%r42];
	max.s32 	%r44, %r41, %r43;
	cvta.to.global.u64 	%rd6, %rd2;
	add.s64 	%rd8, %rd6, %rd4;
	st.global.u32 	[%rd8], %r44;
$L__BB35_3:
	ret;

}
	// .globl	_Z12FilterDStep1ILi4EEvPiS0_iiii
.visible .entry _Z12FilterDStep1ILi4EEvPiS0_iiii(
	.param .u64 .ptr .align 1 _Z12FilterDStep1ILi4EEvPiS0_iiii_param_0,
	.param .u64 .ptr .align 1 _Z12FilterDStep1ILi4EEvPiS0_iiii_param_1,
	.param .u32 _Z12FilterDStep1ILi4EEvPiS0_iiii_param_2,
	.param .u32 _Z12FilterDStep1ILi4EEvPiS0_iiii_param_3,
	.param .u32 _Z12FilterDStep1ILi4EEvPiS0_iiii_param_4,
	.param .u32 _Z12FilterDStep1ILi4EEvPiS0_iiii_param_5
)
{
	.reg .pred 	%p<9>;
	.reg .b32 	%r<43>;
	.reg .b64 	%rd<12>;

	ld.param.u64 	%rd2, [_Z12FilterDStep1ILi4EEvPiS0_iiii_param_0];
	ld.param.u64 	%rd3, [_Z12FilterDStep1ILi4EEvPiS0_iiii_param_1];
	ld.param.u32 	%r8, [_Z12FilterDStep1ILi4EEvPiS0_iiii_param_2];
	ld.param.u32 	%r9, [_Z12FilterDStep1ILi4EEvPiS0_iiii_param_3];
	ld.param.u32 	%r7, [_Z12FilterDStep1ILi4EEvPiS0_iiii_param_4];
	ld.param.u32 	%r11, [_Z12FilterDStep1ILi4EEvPiS0_iiii_param_5];
	mov.u32 	%r12, %tid.x;
	mov.u32 	%r13, %tid.y;
	mov.u32 	%r14, %ctaid.x;
	mov.u32 	%r15, %ctaid.y;
	mul.lo.s32 	%r1, %r7, %r14;
	add.s32 	%r16, %r1, %r12;
	add.s32 	%r3, %r16, -4;
	mad.lo.s32 	%r17, %r11, %r15, %r13;
	mov.u32 	%r18, %ntid.x;
	mad.lo.s32 	%r19, %r13, %r18, %r12;
	shl.b32 	%r20, %r19, 2;
	mov.u32 	%r21, smem;
	add.s32 	%r5, %r21, %r20;
	mov.b32 	%r22, 255;
	st.shared.u32 	[%r5], %r22;
	bar.sync 	0;
	setp.lt.s32 	%p1, %r16, 4;
	setp.ge.s32 	%p2, %r3, %r8;
	setp.ge.s32 	%p3, %r17, %r9;
	or.pred  	%p4, %p2, %p3;
	or.pred  	%p5, %p4, %p1;
	@%p5 bra 	$L__BB36_3;
	cvta.to.global.u64 	%rd4, %rd2;
	mul.lo.s32 	%r23, %r17, %r8;
	cvt.s64.s32 	%rd5, %r23;
	cvt.u64.u32 	%rd6, %r16;
	add.s64 	%rd1, %rd5, %rd6;
	shl.b64 	%rd7, %rd1, 2;
	add.s64 	%rd8, %rd4, %rd7;
	ld.global.u32 	%r24, [%rd8+-16];
	st.shared.u32 	[%r5], %r24;
	bar.sync 	0;
	setp.lt.s32 	%p6, %r3, %r1;
	add.s32 	%r25, %r1, %r7;
	setp.ge.s32 	%p7, %r3, %r25;
	or.pred  	%p8, %p6, %p7;
	@%p8 bra 	$L__BB36_3;
	ld.shared.u32 	%r26, [%r5+-16];
	ld.shared.u32 	%r27, [%r5+-12];
	max.s32 	%r28, %r26, %r27;
	ld.shared.u32 	%r29, [%r5+-8];
	max.s32 	%r30, %r28, %r29;
	ld.shared.u32 	%r31, [%r5+-4];
	max.s32 	%r32, %r30, %r31;
	ld.shared.u32 	%r33, [%r5];
	max.s32 	%r34, %r32, %r33;
	ld.shared.u32 	%r35, [%r5+4];
	max.s32 	%r36, %r34, %r35;
	ld.shared.u32 	%r37, [%r5+8];
	max.s32 	%r38, %r36, %r37;
	ld.shared.u32 	%r39, [%r5+12];
	max.s32 	%r40, %r38, %r39;
	ld.shared.u32 	%r41, [%r5+16];
	max.s32 	%r42, %r40, %r41;
	cvta.to.global.u64 	%rd9, %rd3;
	add.s64 	%rd11, %rd9, %rd7;
	st.global.u32 	[%rd11+-16], %r42;
$L__BB36_3:
	ret;

}
	// .globl	_Z12FilterDStep2ILi4EEvPiS0_iiii
.visible .entry _Z12FilterDStep2ILi4EEvPiS0_iiii(
	.param .u64 .ptr .align 1 _Z12FilterDStep2ILi4EEvPiS0_iiii_param_0,
	.param .u64 .ptr .align 1 _Z12FilterDStep2ILi4EEvPiS0_iiii_param_1,
	.param .u32 _Z12FilterDStep2ILi4EEvPiS0_iiii_param_2,
	.param .u32 _Z12FilterDStep2ILi4EEvPiS0_iiii_param_3,
	.param .u32 _Z12FilterDStep2ILi4EEvPiS0_iiii_param_4,
	.param .u32 _Z12FilterDStep2ILi4EEvPiS0_iiii_param_5
)
{
	.reg .pred 	%p<9>;
	.reg .b32 	%r<55>;
	.reg .b64 	%rd<9>;

	ld.param.u64 	%rd1, [_Z12FilterDStep2ILi4EEvPiS0_iiii_param_0];
	ld.param.u64 	%rd2, [_Z12FilterDStep2ILi4EEvPiS0_iiii_param_1];
	ld.param.u32 	%r9, [_Z12FilterDStep2ILi4EEvPiS0_iiii_param_2];
	ld.param.u32 	%r11, [_Z12FilterDStep2ILi4EEvPiS0_iiii_param_3];
	ld.param.u32 	%r13, [_Z12FilterDStep2ILi4EEvPiS0_iiii_param_4];
	ld.param.u32 	%r10, [_Z12FilterDStep2ILi4EEvPiS0_iiii_param_5];
	mov.u32 	%r1, %tid.x;
	mov.u32 	%r2, %tid.y;
	mov.u32 	%r14, %ctaid.x;
	mov.u32 	%r15, %ctaid.y;
	mad.lo.s32 	%r3, %r13, %r14, %r1;
	mul.lo.s32 	%r4, %r10, %r15;
	add.s32 	%r16, %r4, %r2;
	add.s32 	%r5, %r16, -4;
	mov.u32 	%r6, %ntid.x;
	mad.lo.s32 	%r18, %r2, %r6, %r1;
	shl.b32 	%r19, %r18, 2;
	mov.u32 	%r20, smem;
	add.s32 	%r7, %r20, %r19;
	mov.b32 	%r21, 255;
	st.shared.u32 	[%r7], %r21;
	bar.sync 	0;
	setp.ge.s32 	%p1, %r3, %r9;
	setp.lt.s32 	%p2, %r16, 4;
	setp.ge.s32 	%p3, %r5, %r11;
	or.pred  	%p4, %p1, %p3;
	or.pred  	%p5, %p4, %p2;
	@%p5 bra 	$L__BB37_3;
	cvta.to.global.u64 	%rd3, %rd1;
	mad.lo.s32 	%r8, %r5, %r9, %r3;
	mul.wide.s32 	%rd4, %r8, 4;
	add.s64 	%rd5, %rd3, %rd4;
	ld.global.u32 	%r22, [%rd5];
	st.shared.u32 	[%r7], %r22;
	bar.sync 	0;
	setp.lt.s32 	%p6, %r5, %r4;
	add.s32 	%r23, %r4, %r10;
	setp.ge.s32 	%p7, %r5, %r23;
	or.pred  	%p8, %p6, %p7;
	@%p8 bra 	$L__BB37_3;
	add.s32 	%r24, %r2, -4;
	mad.lo.s32 	%r25, %r24, %r6, %r1;
	shl.b32 	%r26, %r25, 2;
	add.s32 	%r28, %r20, %r26;
	ld.shared.u32 	%r29, [%r28];
	shl.b32 	%r30, %r6, 2;
	add.s32 	%r31, %r28, %r30;
	ld.shared.u32 	%r32, [%r31];
	max.s32 	%r33, %r29, %r32;
	add.s32 	%r34, %r31, %r30;
	ld.shared.u32 	%r35, [%r34];
	max.s32 	%r36, %r33, %r35;
	add.s32 	%r37, %r34, %r30;
	ld.shared.u32 	%r38, [%r37];
	max.s32 	%r39, %r36, %r38;
	add.s32 	%r40, %r37, %r30;
	ld.shared.u32 	%r41, [%r40];
	max.s32 	%r42, %r39, %r41;
	add.s32 	%r43, %r40, %r30;
	ld.shared.u32 	%r44, [%r43];
	max.s32 	%r45, %r42, %r44;
	add.s32 	%r46, %r43, %r30;
	ld.shared.u32 	%r47, [%r46];
	max.s32 	%r48, %r45, %r47;
	add.s32 	%r49, %r46, %r30;
	ld.shared.u32 	%r50, [%r49];
	max.s32 	%r51, %r48, %r50;
	add.s32 	%r52, %r49, %r30;
	ld.shared.u32 	%r53, [%r52];
	max.s32 	%r54, %r51, %r53;
	cvta.to.global.u64 	%rd6, %rd2;
	add.s64 	%rd8, %rd6, %rd4;
	st.global.u32 	[%rd8], %r54;
$L__BB37_3:
	ret;

}
	// .globl	_Z12FilterDStep1ILi5EEvPiS0_iiii
.visible .entry _Z12FilterDStep1ILi5EEvPiS0_iiii(
	.param .u64 .ptr .align 1 _Z12FilterDStep1ILi5EEvPiS0_iiii_param_0,
	.param .u64 .ptr .align 1 _Z12FilterDStep1ILi5EEvPiS0_iiii_param_1,
	.param .u32 _Z12FilterDStep1ILi5EEvPiS0_iiii_param_2,
	.param .u32 _Z12FilterDStep1ILi5EEvPiS0_iiii_param_3,
	.param .u32 _Z12FilterDStep1ILi5EEvPiS0_iiii_param_4,
	.param .u32 _Z12FilterDStep1ILi5EEvPiS0_iiii_param_5
)
{
	.reg .pred 	%p<9>;
	.reg .b32 	%r<47>;
	.reg .b64 	%rd<12>;

	ld.param.u64 	%rd2, [_Z12FilterDStep1ILi5EEvPiS0_iiii_param_0];
	ld.param.u64 	%rd3, [_Z12FilterDStep1ILi5EEvPiS0_iiii_param_1];
	ld.param.u32 	%r8, [_Z12FilterDStep1ILi5EEvPiS0_iiii_param_2];
	ld.param.u32 	%r9, [_Z12FilterDStep1ILi5EEvPiS0_iiii_param_3];
	ld.param.u32 	%r7, [_Z12FilterDStep1ILi5EEvPiS0_iiii_param_4];
	ld.param.u32 	%r11, [_Z12FilterDStep1ILi5EEvPiS0_iiii_param_5];
	mov.u32 	%r12, %tid.x;
	mov.u32 	%r13, %tid.y;
	mov.u32 	%r14, %ctaid.x;
	mov.u32 	%r15, %ctaid.y;
	mul.lo.s32 	%r1, %r7, %r14;
	add.s32 	%r16, %r1, %r12;
	add.s32 	%r3, %r16, -5;
	mad.lo.s32 	%r17, %r11, %r15, %r13;
	mov.u32 	%r18, %ntid.x;
	mad.lo.s32 	%r19, %r13, %r18, %r12;
	shl.b32 	%r20, %r19, 2;
	mov.u32 	%r21, smem;
	add.s32 	%r5, %r21, %r20;
	mov.b32 	%r22, 255;
	st.shared.u32 	[%r5], %r22;
	bar.sync 	0;
	setp.lt.s32 	%p1, %r16, 5;
	setp.ge.s32 	%p2, %r3, %r8;
	setp.ge.s32 	%p3, %r17, %r9;
	or.pred  	%p4, %p2, %p3;
	or.pred  	%p5, %p4, %p1;
	@%p5 bra 	$L__BB38_3;
	cvta.to.global.u64 	%rd4, %rd2;
	mul.lo.s32 	%r23, %r17, %r8;
	cvt.s64.s32 	%rd5, %r23;
	cvt.u64.u32 	%rd6, %r16;
	add.s64 	%rd1, %rd5, %rd6;
	shl.b64 	%rd7, %rd1, 2;
	add.s64 	%rd8, %rd4, %rd7;
	ld.global.u32 	%r24, [%rd8+-20];
	st.shared.u32 	[%r5], %r24;
	bar.sync 	0;
	setp.lt.s32 	%p6, %r3, %r1;
	add.s32 	%r25, %r1, %r7;
	setp.ge.s32 	%p7, %r3, %r25;
	or.pred  	%p8, %p6, %p7;
	@%p8 bra 	$L__BB38_3;
	ld.shared.u32 	%r26, [%r5+-20];
	ld.shared.u32 	%r27, [%r5+-16];
	max.s32 	%r28, %r26, %r27;
	ld.shared.u32 	%r29, [%r5+-12];
	max.s32 	%r30, %r28, %r29;
	ld.shared.u32 	%r31, [%r5+-8];
	max.s32 	%r32, %r30, %r31;
	ld.shared.u32 	%r33, [%r5+-4];
	max.s32 	%r34, %r32, %r33;
	ld.shared.u32 	%r35, [%r5];
	max.s32 	%r36, %r34, %r35;
	ld.shared.u32 	%r37, [%r5+4];
	max.s32 	%r38, %r36, %r37;
	ld.shared.u32 	%r39, [%r5+8];
	max.s32 	%r40, %r38, %r39;
	ld.shared.u32 	%r41, [%r5+12];
	max.s32 	%r42, %r40, %r41;
	ld.shared.u32 	%r43, [%r5+16];
	max.s32 	%r44, %r42, %r43;
	ld.shared.u32 	%r45, [%r5+20];
	max.s32 	%r46, %r44, %r45;
	cvta.to.global.u64 	%rd9, %rd3;
	add.s64 	%rd11, %rd9, %rd7;
	st.global.u32 	[%rd11+-20], %r46;
$L__BB38_3:
	ret;

}
	// .globl	_Z12FilterDStep2ILi5EEvPiS0_iiii
.visible .entry _Z12FilterDStep2ILi5EEvPiS0_iiii(
	.param .u64 .ptr .align 1 _Z12FilterDStep2ILi5EEvPiS0_iiii_param_0,
	.param .u64 .ptr .align 1 _Z12FilterDStep2ILi5EEvPiS0_iiii_param_1,
	.param .u32 _Z12FilterDStep2ILi5EEvPiS0_iiii_param_2,
	.param .u32 _Z12FilterDStep2ILi5EEvPiS0_iiii_param_3,
	.param .u32 _Z12FilterDStep2ILi5EEvPiS0_iiii_param_4,
	.param .u32 _Z12FilterDStep2ILi5EEvPiS0_iiii_param_5
)
{
	.reg .pred 	%p<9>;
	.reg .b32 	%r<57>;
	.reg .b64 	%rd<9>;

	ld.param.u64 	%rd1, [_Z12FilterDStep2ILi5EEvPiS0_iiii_param_0];
	ld.param.u64 	%rd2, [_Z12FilterDStep2ILi5EEvPiS0_iiii_param_1];
	ld.param.u32 	%r7, [_Z12FilterDStep2ILi5EEvPiS0_iiii_param_2];
	ld.param.u32 	%r9, [_Z12FilterDStep2ILi5EEvPiS0_iiii_param_3];
	ld.param.u32 	%r11, [_Z12FilterDStep2ILi5EEvPiS0_iiii_param_4];
	ld.param.u32 	%r8, [_Z12FilterDStep2ILi5EEvPiS0_iiii_param_5];
	mov.u32 	%r12, %tid.x;
	mov.u32 	%r13, %tid.y;
	mov.u32 	%r14, %ctaid.x;
	mov.u32 	%r15, %ctaid.y;
	mad.lo.s32 	%r1, %r11, %r14, %r12;
	mul.lo.s32 	%r2, %r8, %r15;
	add.s32 	%r16, %r2, %r13;
	add.s32 	%r3, %r16, -5;
	mov.u32 	%r4, %ntid.x;
	mad.lo.s32 	%r18, %r13, %r4, %r12;
	shl.b32 	%r19, %r18, 2;
	mov.u32 	%r20, smem;
	add.s32 	%r5, %r20, %r19;
	mov.b32 	%r21, 255;
	st.shared.u32 	[%r5], %r21;
	bar.sync 	0;
	setp.ge.s32 	%p1, %r1, %r7;
	setp.lt.s32 	%p2, %r16, 5;
	setp.ge.s32 	%p3, %r3, %r9;
	or.pred  	%p4, %p1, %p3;
	or.pred  	%p5, %p4, %p2;
	@%p5 bra 	$L__BB39_3;
	cvta.to.global.u64 	%rd3, %rd1;
	mad.lo.s32 	%r6, %r3, %r7, %r1;
	mul.wide.s32 	%rd4, %r6, 4;
	add.s64 	%rd5, %rd3, %rd4;
	ld.global.u32 	%r22, [%rd5];
	st.shared.u32 	[%r5], %r22;
	bar.sync 	0;
	setp.lt.s32 	%p6, %r3, %r2;
	add.s32 	%r23, %r2, %r8;
	setp.ge.s32 	%p7, %r3, %r23;
	or.pred  	%p8, %p6, %p7;
	@%p8 bra 	$L__BB39_3;
	mad.lo.s32 	%r24, %r4, -20, %r5;
	ld.shared.u32 	%r25, [%r24];
	shl.b32 	%r26, %r4, 2;
	add.s32 	%r27, %r24, %r26;
	ld.shared.u32 	%r28, [%r27];
	max.s32 	%r29, %r25, %r28;
	add.s32 	%r30, %r27, %r26;
	ld.shared.u32 	%r31, [%r30];
	max.s32 	%r32, %r29, %r31;
	add.s32 	%r33, %r30, %r26;
	ld.shared.u32 	%r34, [%r33];
	max.s32 	%r35, %r32, %r34;
	add.s32 	%r36, %r33, %r26;
	ld.shared.u32 	%r37, [%r36];
	max.s32 	%r38, %r35, %r37;
	add.s32 	%r39, %r36, %r26;
	ld.shared.u32 	%r40, [%r39];
	max.s32 	%r41, %r38, %r40;
	add.s32 	%r42, %r39, %r26;
	ld.shared.u32 	%r43, [%r42];
	max.s32 	%r44, %r41, %r43;
	add.s32 	%r45, %r42, %r26;
	ld.shared.u32 	%r46, [%r45];
	max.s32 	%r47, %r44, %r46;
	add.s32 	%r48, %r45, %r26;
	ld.shared.u32 	%r49, [%r48];
	max.s32 	%r50, %r47, %r49;
	add.s32 	%r51, %r48, %r26;
	ld.shared.u32 	%r52, [%r51];
	max.s32 	%r53, %r50, %r52;
	add.s32 	%r54, %r51, %r26;
	ld.shared.u32 	%r55, [%r54];
	max.s32 	%r56, %r53, %r55;
	cvta.to.global.u64 	%rd6, %rd2;
	add.s64 	%rd8, %rd6, %rd4;
	st.global.u32 	[%rd8], %r56;
$L__BB39_3:
	ret;

}
	// .globl	_Z12FilterDStep1ILi6EEvPiS0_iiii
.visible .entry _Z12FilterDStep1ILi6EEvPiS0_iiii(
	.param .u64 .ptr .align 1 _Z12FilterDStep1ILi6EEvPiS0_iiii_param_0,
	.param .u64 .ptr .align 1 _Z12FilterDStep1ILi6EEvPiS0_iiii_param_1,
	.param .u32 _Z12FilterDStep1ILi6EEvPiS0_iiii_param_2,
	.param .u32 _Z12FilterDStep1ILi6EEvPiS0_iiii_param_3,
	.param .u32 _Z12FilterDStep1ILi6EEvPiS0_iiii_param_4,
	.param .u32 _Z12FilterDStep1ILi6EEvPiS0_iiii_param_5
)
{
	.reg .pred 	%p<9>;
	.reg .b32 	%r<51>;
	.reg .b64 	%rd<12>;

	ld.param.u64 	%rd2, [_Z12FilterDStep1ILi6EEvPiS0_iiii_param_0];
	ld.param.u64 	%rd3, [_Z12FilterDStep1ILi6EEvPiS0_iiii_param_1];
	ld.param.u32 	%r8, [_Z12FilterDStep1ILi6EEvPiS0_iiii_param_2];
	ld.param.u32 	%r9, [_Z12FilterDStep1ILi6EEvPiS0_iiii_param_3];
	ld.param.u32 	%r7, [_Z12FilterDStep1ILi6EEvPiS0_iiii_param_4];
	ld.param.u32 	%r11, [_Z12FilterDStep1ILi6EEvPiS0_iiii_param_5];
	mov.u32 	%r12, %tid.x;
	mov.u32 	%r13, %tid.y;
	mov.u32 	%r14, %ctaid.x;
	mov.u32 	%r15, %ctaid.y;
	mul.lo.s32 	%r1, %r7, %r14;
	add.s32 	%r16, %r1, %r12;
	add.s32 	%r3, %r16, -6;
	mad.lo.s32 	%r17, %r11, %r15, %r13;
	mov.u32 	%r18, %ntid.x;
	mad.lo.s32 	%r19, %r13, %r18, %r12;
	shl.b32 	%r20, %r19, 2;
	mov.u32 	%r21, smem;
	add.s32 	%r5, %r21, %r20;
	mov.b32 	%r22, 255;
	st.shared.u32 	[%r5], %r22;
	bar.sync 	0;
	setp.lt.s32 	%p1, %r16, 6;
	setp.ge.s32 	%p2, %r3, %r8;
	setp.ge.s32 	%p3, %r17, %r9;
	or.pred  	%p4, %p2, %p3;
	or.pred  	%p5, %p4, %p1;
	@%p5 bra 	$L__BB40_3;
	cvta.to.global.u64 	%rd4, %rd2;
	mul.lo.s32 	%r23, %r17, %r8;
	cvt.s64.s32 	%rd5, %r23;
	cvt.u64.u32 	%rd6, %r16;
	add.s64 	%rd1, %rd5, %rd6;
	shl.b64 	%rd7, %rd1, 2;
	add.s64 	%rd8, %rd4, %rd7;
	ld.global.u32 	%r24, [%rd8+-24];
	st.shared.u32 	[%r5], %r24;
	bar.sync 	0;
	setp.lt.s32 	%p6, %r3, %r1;
	add.s32 	%r25, %r1, %r7;
	setp.ge.s32 	%p7, %r3, %r25;
	or.pred  	%p8, %p6, %p7;
	@%p8 bra 	$L__BB40_3;
	ld.shared.u32 	%r26, [%r5+-24];
	ld.shared.u32 	%r27, [%r5+-20];
	max.s32 	%r28, %r26, %r27;
	ld.shared.u32 	%r29, [%r5+-16];
	max.s32 	%r30, %r28, %r29;
	ld.shared.u32 	%r31, [%r5+-12];
	max.s32 	%r32, %r30, %r31;
	ld.shared.u32 	%r33, [%r5+-8];
	max.s32 	%r34, %r32, %r33;
	ld.shared.u32 	%r35, [%r5+-4];
	max.s32 	%r36, %r34, %r35;
	ld.shared.u32 	%r37, [%r5];
	max.s32 	%r38, %r36, %r37;
	ld.shared.u32 	%r39, [%r5+4];
	max.s32 	%r40, %r38, %r39;
	ld.shared.u32 	%r41, [%r5+8];
	max.s32 	%r42, %r40, %r41;
	ld.shared.u32 	%r43, [%r5+12];
	max.s32 	%r44, %r42, %r43;
	ld.shared.u32 	%r45, [%r5+16];
	max.s32 	%r46, %r44, %r45;
	ld.shared.u32 	%r47, [%r5+20];
	max.s32 	%r48, %r46, %r47;
	ld.shared.u32 	%r49, [%r5+24];
	max.s32 	%r50, %r48, %r49;
	cvta.to.global.u64 	%rd9, %rd3;
	add.s64 	%rd11, %rd9, %rd7;
	st.global.u32 	[%rd11+-24], %r50;
$L__BB40_3:
	ret;

}
	// .globl	_Z12FilterDStep2ILi6EEvPiS0_iiii
.visible .entry _Z12FilterDStep2ILi6EEvPiS0_iiii(
	.param .u64 .ptr .align 1 _Z12FilterDStep2ILi6EEvPiS0_iiii_param_0,
	.param .u64 .ptr .align 1 _Z12FilterDStep2ILi6EEvPiS0_iiii_param_1,
	.param .u32 _Z12FilterDStep2ILi6EEvPiS0_iiii_param_2,
	.param .u32 _Z12FilterDStep2ILi6EEvPiS0_iiii_param_3,
	.param .u32 _Z12FilterDStep2ILi6EEvPiS0_iiii_param_4,
	.param .u32 _Z12FilterDStep2ILi6EEvPiS0_iiii_param_5
)
{
	.reg .pred 	%p<9>;
	.reg .b32 	%r<63>;
	.reg .b64 	%rd<9>;

	ld.param.u64 	%rd1, [_Z12FilterDStep2ILi6EEvPiS0_iiii_param_0];
	ld.param.u64 	%rd2, [_Z12FilterDStep2ILi6EEvPiS0_iiii_param_1];
	ld.param.u32 	%r7, [_Z12FilterDStep2ILi6EEvPiS0_iiii_param_2];
	ld.param.u32 	%r9, [_Z12FilterDStep2ILi6EEvPiS0_iiii_param_3];
	ld.param.u32 	%r11, [_Z12FilterDStep2ILi6EEvPiS0_iiii_param_4];
	ld.param.u32 	%r8, [_Z12FilterDStep2ILi6EEvPiS0_iiii_param_5];
	mov.u32 	%r12, %tid.x;
	mov.u32 	%r13, %tid.y;
	mov.u32 	%r14, %ctaid.x;
	mov.u32 	%r15, %ctaid.y;
	mad.lo.s32 	%r1, %r11, %r14, %r12;
	mul.lo.s32 	%r2, %r8, %r15;
	add.s32 	%r16, %r2, %r13;
	add.s32 	%r3, %r16, -6;
	mov.u32 	%r4, %ntid.x;
	mad.lo.s32 	%r18, %r13, %r4, %r12;
	shl.b32 	%r19, %r18, 2;
	mov.u32 	%r20, smem;
	add.s32 	%r5, %r20, %r19;
	mov.b32 	%r21, 255;
	st.shared.u32 	[%r5], %r21;
	bar.sync 	0;
	setp.ge.s32 	%p1, %r1, %r7;
	setp.lt.s32 	%p2, %r16, 6;
	setp.ge.s32 	%p3, %r3, %r9;
	or.pred  	%p4, %p1, %p3;
	or.pred  	%p5, %p4, %p2;
	@%p5 bra 	$L__BB41_3;
	cvta.to.global.u64 	%rd3, %rd1;
	mad.lo.s32 	%r6, %r3, %r7, %r1;
	mul.wide.s32 	%rd4, %r6, 4;
	add.s64 	%rd5, %rd3, %rd4;
	ld.global.u32 	%r22, [%rd5];
	st.shared.u32 	[%r5], %r22;
	bar.sync 	0;
	setp.lt.s32 	%p6, %r3, %r2;
	add.s32 	%r23, %r2, %r8;
	setp.ge.s32 	%p7, %r3, %r23;
	or.pred  	%p8, %p6, %p7;
	@%p8 bra 	$L__BB41_3;
	mad.lo.s32 	%r24, %r4, -24, %r5;
	ld.shared.u32 	%r25, [%r24];
	shl.b32 	%r26, %r4, 2;
	add.s32 	%r27, %r24, %r26;
	ld.shared.u32 	%r28, [%r27];
	max.s32 	%r29, %r25, %r28;
	add.s32 	%r30, %r27, %r26;
	ld.shared.u32 	%r31, [%r30];
	max.s32 	%r32, %r29, %r31;
	add.s32 	%r33, %r30, %r26;
	ld.shared.u32 	%r34, [%r33];
	max.s32 	%r35, %r32, %r34;
	add.s32 	%r36, %r33, %r26;
	ld.shared.u32 	%r37, [%r36];
	max.s32 	%r38, %r35, %r37;
	add.s32 	%r39, %r36, %r26;
	ld.shared.u32 	%r40, [%r39];
	max.s32 	%r41, %r38, %r40;
	add.s32 	%r42, %r39, %r26;
	ld.shared.u32 	%r43, [%r42];
	max.s32 	%r44, %r41, %r43;
	add.s32 	%r45, %r42, %r26;
	ld.shared.u32 	%r46, [%r45];
	max.s32 	%r47, %r44, %r46;
	add.s32 	%r48, %r45, %r26;
	ld.shared.u32 	%r49, [%r48];
	max.s32 	%r50, %r47, %r49;
	add.s32 	%r51, %r48, %r26;
	ld.shared.u32 	%r52, [%r51];
	max.s32 	%r53, %r50, %r52;
	add.s32 	%r54, %r51, %r26;
	ld.shared.u32 	%r55, [%r54];
	max.s32 	%r56, %r53, %r55;
	add.s32 	%r57, %r54, %r26;
	ld.shared.u32 	%r58, [%r57];
	max.s32 	%r59, %r56, %r58;
	add.s32 	%r60, %r57, %r26;
	ld.shared.u32 	%r61, [%r60];
	max.s32 	%r62, %r59, %r61;
	cvta.to.global.u64 	%rd6, %rd2;
	add.s64 	%rd8, %rd6, %rd4;
	st.global.u32 	[%rd8], %r62;
$L__BB41_3:
	ret;

}
	// .globl	_Z12FilterDStep1ILi7EEvPiS0_iiii
.visible .entry _Z12FilterDStep1ILi7EEvPiS0_iiii(
	.param .u64 .ptr .align 1 _Z12FilterDStep1ILi7EEvPiS0_iiii_param_0,
	.param .u64 .ptr .align 1 _Z12FilterDStep1ILi7EEvPiS0_iiii_param_1,
	.param .u32 _Z12FilterDStep1ILi7EEvPiS0_iiii_param_2,
	.param .u32 _Z12FilterDStep1ILi7EEvPiS0_iiii_param_3,
	.param .u32 _Z12FilterDStep1ILi7EEvPiS0_iiii_param_4,
	.param .u32 _Z12FilterDStep1ILi7EEvPiS0_iiii_param_5
)
{
	.reg .pred 	%p<9>;
	.reg .b32 	%r<55>;
	.reg .b64 	%rd<12>;

	ld.param.u64 	%rd2, [_Z12FilterDStep1ILi7EEvPiS0_iiii_param_0];
	ld.param.u64 	%rd3, [_Z12FilterDStep1ILi7EEvPiS0_iiii_param_1];
	ld.param.u32 	%r8, [_Z12FilterDStep1ILi7EEvPiS0_iiii_param_2];
	ld.param.u32 	%r9, [_Z12FilterDStep1ILi7EEvPiS0_iiii_param_3];
	ld.param.u32 	%r7, [_Z12FilterDStep1ILi7EEvPiS0_iiii_param_4];
	ld.param.u32 	%r11, [_Z12FilterDStep1ILi7EEvPiS0_iiii_param_5];
	mov.u32 	%r12, %tid.x;
	mov.u32 	%r13, %tid.y;
	mov.u32 	%r14, %ctaid.x;
	mov.u32 	%r15, %ctaid.y;
	mul.lo.s32 	%r1, %r7, %r14;
	add.s32 	%r16, %r1, %r12;
	add.s32 	%r3, %r16, -7;
	mad.lo.s32 	%r17, %r11, %r15, %r13;
	mov.u32 	%r18, %ntid.x;
	mad.lo.s32 	%r19, %r13, %r18, %r12;
	shl.b32 	%r20, %r19, 2;
	mov.u32 	%r21, smem;
	add.s32 	%r5, %r21, %r20;
	mov.b32 	%r22, 255;
	st.shared.u32 	[%r5], %r22;
	bar.sync 	0;
	setp.lt.s32 	%p1, %r16, 7;
	setp.ge.s32 	%p2, %r3, %r8;
	setp.ge.s32 	%p3, %r17, %r9;
	or.pred  	%p4, %p2, %p3;
	or.pred  	%p5, %p4, %p1;
	@%p5 bra 	$L__BB42_3;
	cvta.to.global.u64 	%rd4, %rd2;
	mul.lo.s32 	%r23, %r17, %r8;
	cvt.s64.s32 	%rd5, %r23;
	cvt.u64.u32 	%rd6, %r16;
	add.s64 	%rd1, %rd5, %rd6;
	shl.b64 	%rd7, %rd1, 2;
	add.s64 	%rd8, %rd4, %rd7;
	ld.global.u32 	%r24, [%rd8+-28];
	st.shared.u32 	[%r5], %r24;
	bar.sync 	0;
	setp.lt.s32 	%p6, %r3, %r1;
	add.s32 	%r25, %r1, %r7;
	setp.ge.s32 	%p7, %r3, %r25;
	or.pred  	%p8, %p6, %p7;
	@%p8 bra 	$L__BB42_3;
	ld.shared.u32 	%r26, [%r5+-28];
	ld.shared.u32 	%r27, [%r5+-24];
	max.s32 	%r28, %r26, %r27;
	ld.shared.u32 	%r29, [%r5+-20];
	max.s32 	%r30, %r28, %r29;
	ld.shared.u32 	%r31, [%r5+-16];
	max.s32 	%r32, %r30, %r31;
	ld.shared.u32 	%r33, [%r5+-12];
	max.s32 	%r34, %r32, %r33;
	ld.shared.u32 	%r35, [%r5+-8];
	max.s32 	%r36, %r34, %r35;
	ld.shared.u32 	%r37, [%r5+-4];
	max.s32 	%r38, %r36, %r37;
	ld.shared.u32 	%r39, [%r5];
	max.s32 	%r40, %r38, %r39;
	ld.shared.u32 	%r41, [%r5+4];
	max.s32 	%r42, %r40, %r41;
	ld.shared.u32 	%r43, [%r5+8];
	max.s32 	%r44, %r42, %r43;
	ld.shared.u32 	%r45, [%r5+12];
	max.s32 	%r46, %r44, %r45;
	ld.shared.u32 	%r47, [%r5+16];
	max.s32 	%r48, %r46, %r47;
	ld.shared.u32 	%r49, [%r5+20];
	max.s32 	%r50, %r48, %r49;
	ld.shared.u32 	%r51, [%r5+24];
	max.s32 	%r52, %r50, %r51;
	ld.shared.u32 	%r53, [%r5+28];
	max.s32 	%r54, %r52, %r53;
	cvta.to.global.u64 	%rd9, %rd3;
	add.s64 	%rd11, %rd9, %rd7;
	st.global.u32 	[%rd11+-28], %r54;
$L__BB42_3:
	ret;

}
	// .globl	_Z12FilterDStep2ILi7EEvPiS0_iiii
.visible .entry _Z12FilterDStep2ILi7EEvPiS0_iiii(
	.param .u64 .ptr .align 1 _Z12FilterDStep2ILi7EEvPiS0_iiii_param_0,
	.param .u64 .ptr .align 1 _Z12FilterDStep2ILi7EEvPiS0_iiii_param_1,
	.param .u32 _Z12FilterDStep2ILi7EEvPiS0_iiii_param_2,
	.param .u32 _Z12FilterDStep2ILi7EEvPiS0_iiii_param_3,
	.param .u32 _Z12FilterDStep2ILi7EEvPiS0_iiii_param_4,
	.param .u32 _Z12FilterDStep2ILi7EEvPiS0_iiii_param_5
)
{
	.reg .pred 	%p<9>;
	.reg .b32 	%r<69>;
	.reg .b64 	%rd<9>;

	ld.param.u64 	%rd1, [_Z12FilterDStep2ILi7EEvPiS0_iiii_param_0];
	ld.param.u64 	%rd2, [_Z12FilterDStep2ILi7EEvPiS0_iiii_param_1];
	ld.param.u32 	%r7, [_Z12FilterDStep2ILi7EEvPiS0_iiii_param_2];
	ld.param.u32 	%r9, [_Z12FilterDStep2ILi7EEvPiS0_iiii_param_3];
	ld.param.u32 	%r11, [_Z12FilterDStep2ILi7EEvPiS0_iiii_param_4];
	ld.param.u32 	%r8, [_Z12FilterDStep2ILi7EEvPiS0_iiii_param_5];
	mov.u32 	%r12, %tid.x;
	mov.u32 	%r13, %tid.y;
	mov.u32 	%r14, %ctaid.x;
	mov.u32 	%r15, %ctaid.y;
	mad.lo.s32 	%r1, %r11, %r14, %r12;
	mul.lo.s32 	%r2, %r8, %r15;
	add.s32 	%r16, %r2, %r13;
	add.s32 	%r3, %r16, -7;
	mov.u32 	%r4, %ntid.x;
	mad.lo.s32 	%r18, %r13, %r4, %r12;
	shl.b32 	%r19, %r18, 2;
	mov.u32 	%r20, smem;
	add.s32 	%r5, %r20, %r19;
	mov.b32 	%r21, 255;
	st.shared.u32 	[%r5], %r21;
	bar.sync 	0;
	setp.ge.s32 	%p1, %r1, %r7;
	setp.lt.s32 	%p2, %r16, 7;
	setp.ge.s32 	%p3, %r3, %r9;
	or.pred  	%p4, %p1, %p3;
	or.pred  	%p5, %p4, %p2;
	@%p5 bra 	$L__BB43_3;
	cvta.to.global.u64 	%rd3, %rd1;
	mad.lo.s32 	%r6, %r3, %r7, %r1;
	mul.wide.s32 	%rd4, %r6, 4;
	add.s64 	%rd5, %rd3, %rd4;
	ld.global.u32 	%r22, [%rd5];
	st.shared.u32 	[%r5], %r22;
	bar.sync 	0;
	setp.lt.s32 	%p6, %r3, %r2;
	add.s32 	%r23, %r2, %r8;
	setp.ge.s32 	%p7, %r3, %r23;
	or.pred  	%p8, %p6, %p7;
	@%p8 bra 	$L__BB43_3;
	mad.lo.s32 	%r24, %r4, -28, %r5;
	ld.shared.u32 	%r25, [%r24];
	shl.b32 	%r26, %r4, 2;
	add.s32 	%r27, %r24, %r26;
	ld.shared.u32 	%r28, [%r27];
	max.s32 	%r29, %r25, %r28;
	add.s32 	%r30, %r27, %r26;
	ld.shared.u32 	%r31, [%r30];
	max.s32 	%r32, %r29, %r31;
	add.s32 	%r33, %r30, %r26;
	ld.shared.u32 	%r34, [%r33];
	max.s32 	%r35, %r32, %r34;
	add.s32 	%r36, %r33, %r26;
	ld.shared.u32 	%r37, [%r36];
	max.s32 	%r38, %r35, %r37;
	add.s32 	%r39, %r36, %r26;
	ld.shared.u32 	%r40, [%r39];
	max.s32 	%r41, %r38, %r40;
	add.s32 	%r42, %r39, %r26;
	ld.shared.u32 	%r43, [%r42];
	max.s32 	%r44, %r41, %r43;
	add.s32 	%r45, %r42, %r26;
	ld.shared.u32 	%r46, [%r45];
	max.s32 	%r47, %r44, %r46;
	add.s32 	%r48, %r45, %r26;
	ld.shared.u32 	%r49, [%r48];
	max.s32 	%r50, %r47, %r49;
	add.s32 	%r51, %r48, %r26;
	ld.shared.u32 	%r52, [%r51];
	max.s32 	%r53, %r50, %r52;
	add.s32 	%r54, %r51, %r26;
	ld.shared.u32 	%r55, [%r54];
	max.s32 	%r56, %r53, %r55;
	add.s32 	%r57, %r54, %r26;
	ld.shared.u32 	%r58, [%r57];
	max.s32 	%r59, %r56, %r58;
	add.s32 	%r60, %r57, %r26;
	ld.shared.u32 	%r61, [%r60];
	max.s32 	%r62, %r59, %r61;
	add.s32 	%r63, %r60, %r26;
	ld.shared.u32 	%r64, [%r63];
	max.s32 	%r65, %r62, %r64;
	add.s32 	%r66, %r63, %r26;
	ld.shared.u32 	%r67, [%r66];
	max.s32 	%r68, %r65, %r67;
	cvta.to.global.u64 	%rd6, %rd2;
	add.s64 	%rd8, %rd6, %rd4;
	st.global.u32 	[%rd8], %r68;
$L__BB43_3:
	ret;

}
	// .globl	_Z12FilterDStep1ILi8EEvPiS0_iiii
.visible .entry _Z12FilterDStep1ILi8EEvPiS0_iiii(
	.param .u64 .ptr .align 1 _Z12FilterDStep1ILi8EEvPiS0_iiii_param_0,
	.param .u64 .ptr .align 1 _Z12FilterDStep1ILi8EEvPiS0_iiii_param_1,
	.param .u32 _Z12FilterDStep1ILi8EEvPiS0_iiii_param_2,
	.param .u32 _Z12FilterDStep1ILi8EEvPiS0_iiii_param_3,
	.param .u32 _Z12FilterDStep1ILi8EEvPiS0_iiii_param_4,
	.param .u32 _Z12FilterDStep1ILi8EEvPiS0_iiii_param_5
)
{
	.reg .pred 	%p<9>;
	.reg .b32 	%r<59>;
	.reg .b64 	%rd<12>;

	ld.param.u64 	%rd2, [_Z12FilterDStep1ILi8EEvPiS0_iiii_param_0];
	ld.param.u64 	%rd3, [_Z12FilterDStep1ILi8EEvPiS0_iiii_param_1];
	ld.param.u32 	%r8, [_Z12FilterDStep1ILi8EEvPiS0_iiii_param_2];
	ld.param.u32 	%r9, [_Z12FilterDStep1ILi8EEvPiS0_iiii_param_3];
	ld.param.u32 	%r7, [_Z12FilterDStep1ILi8EEvPiS0_iiii_param_4];
	ld.param.u32 	%r11, [_Z12FilterDStep1ILi8EEvPiS0_iiii_param_5];
	mov.u32 	%r12, %tid.x;
	mov.u32 	%r13, %tid.y;
	mov.u32 	%r14, %ctaid.x;
	mov.u32 	%r15, %ctaid.y;
	mul.lo.s32 	%r1, %r7, %r14;
	add.s32 	%r16, %r1, %r12;
	add.s32 	%r3, %r16, -8;
	mad.lo.s32 	%r17, %r11, %r15, %r13;
	mov.u32 	%r18, %ntid.x;
	mad.lo.s32 	%r19, %r13, %r18, %r12;
	shl.b32 	%r20, %r19, 2;
	mov.u32 	%r21, smem;
	add.s32 	%r5, %r21, %r20;
	mov.b32 	%r22, 255;
	st.shared.u32 	[%r5], %r22;
	bar.sync 	0;
	setp.lt.s32 	%p1, %r16, 8;
	setp.ge.s32 	%p2, %r3, %r8;
	setp.ge.s32 	%p3, %r17, %r9;
	or.pred  	%p4, %p2, %p3;
	or.pred  	%p5, %p4, %p1;
	@%p5 bra 	$L__BB44_3;
	cvta.to.global.u64 	%rd4, %rd2;
	mul.lo.s32 	%r23, %r17, %r8;
	cvt.s64.s32 	%rd5, %r23;
	cvt.u64.u32 	%rd6, %r16;
	add.s64 	%rd1, %rd5, %rd6;
	shl.b64 	%rd7, %rd1, 2;
	add.s64 	%rd8, %rd4, %rd7;
	ld.global.u32 	%r24, [%rd8+-32];
	st.shared.u32 	[%r5], %r24;
	bar.sync 	0;
	setp.lt.s32 	%p6, %r3, %r1;
	add.s32 	%r25, %r1, %r7;
	setp.ge.s32 	%p7, %r3, %r25;
	or.pred  	%p8, %p6, %p7;
	@%p8 bra 	$L__BB44_3;
	ld.shared.u32 	%r26, [%r5+-32];
	ld.shared.u32 	%r27, [%r5+-28];
	max.s32 	%r28, %r26, %r27;
	ld.shared.u32 	%r29, [%r5+-24];
	max.s32 	%r30, %r28, %r29;
	ld.shared.u32 	%r31, [%r5+-20];
	max.s32 	%r32, %r30, %r31;
	ld.shared.u32 	%r33, [%r5+-16];
	max.s32 	%r34, %r32, %r33;
	ld.shared.u32 	%r35, [%r5+-12];
	max.s32 	%r36, %r34, %r35;
	ld.shared.u32 	%r37, [%r5+-8];
	max.s32 	%r38, %r36, %r37;
	ld.shared.u32 	%r39, [%r5+-4];
	max.s32 	%r40, %r38, %r39;
	ld.shared.u32 	%r41, [%r5];
	max.s32 	%r42, %r40, %r41;
	ld.shared.u32 	%r43, [%r5+4];
	max.s32 	%r44, %r42, %r43;
	ld.shared.u32 	%r45, [%r5+8];
	max.s32 	%r46, %r44, %r45;
	ld.shared.u32 	%r47, [%r5+12];
	max.s32 	%r48, %r46, %r47;
	ld.shared.u32 	%r49, [%r5+16];
	max.s32 	%r50, %r48, %r49;
	ld.shared.u32 	%r51, [%r5+20];
	max.s32 	%r52, %r50, %r51;
	ld.shared.u32 	%r53, [%r5+24];
	max.s32 	%r54, %r52, %r53;
	ld.shared.u32 	%r55, [%r5+28];
	max.s32 	%r56, %r54, %r55;
	ld.shared.u32 	%r57, [%r5+32];
	max.s32 	%r58, %r56, %r57;
	cvta.to.global.u64 	%rd9, %rd3;
	add.s64 	%rd11, %rd9, %rd7;
	st.global.u32 	[%rd11+-32], %r58;
$L__BB44_3:
	ret;

}
	// .globl	_Z12FilterDStep2ILi8EEvPiS0_iiii
.visible .entry _Z12FilterDStep2ILi8EEvPiS0_iiii(
	.param .u64 .ptr .align 1 _Z12FilterDStep2ILi8EEvPiS0_iiii_param_0,
	.param .u64 .ptr .align 1 _Z12FilterDStep2ILi8EEvPiS0_iiii_param_1,
	.param .u32 _Z12FilterDStep2ILi8EEvPiS0_iiii_param_2,
	.param .u32 _Z12FilterDStep2ILi8EEvPiS0_iiii_param_3,
	.param .u32 _Z12FilterDStep2ILi8EEvPiS0_iiii_param_4,
	.param .u32 _Z12FilterDStep2ILi8EEvPiS0_iiii_param_5
)
{
	.reg .pred 	%p<9>;
	.reg .b32 	%r<79>;
	.reg .b64 	%rd<9>;

	ld.param.u64 	%rd1, [_Z12FilterDStep2ILi8EEvPiS0_iiii_param_0];
	ld.param.u64 	%rd2, [_Z12FilterDStep2ILi8EEvPiS0_iiii_param_1];
	ld.param.u32 	%r9, [_Z12FilterDStep2ILi8EEvPiS0_iiii_param_2];
	ld.param.u32 	%r11, [_Z12FilterDStep2ILi8EEvPiS0_iiii_param_3];
	ld.param.u32 	%r13, [_Z12FilterDStep2ILi8EEvPiS0_iiii_param_4];
	ld.param.u32 	%r10, [_Z12FilterDStep2ILi8EEvPiS0_iiii_param_5];
	mov.u32 	%r1, %tid.x;
	mov.u32 	%r2, %tid.y;
	mov.u32 	%r14, %ctaid.x;
	mov.u32 	%r15, %ctaid.y;
	mad.lo.s32 	%r3, %r13, %r14, %r1;
	mul.lo.s32 	%r4, %r10, %r15;
	add.s32 	%r16, %r4, %r2;
	add.s32 	%r5, %r16, -8;
	mov.u32 	%r6, %ntid.x;
	mad.lo.s32 	%r18, %r2, %r6, %r1;
	shl.b32 	%r19, %r18, 2;
	mov.u32 	%r20, smem;
	add.s32 	%r7, %r20, %r19;
	mov.b32 	%r21, 255;
	st.shared.u32 	[%r7], %r21;
	bar.sync 	0;
	setp.ge.s32 	%p1, %r3, %r9;
	setp.lt.s32 	%p2, %r16, 8;
	setp.ge.s32 	%p3, %r5, %r11;
	or.pred  	%p4, %p1, %p3;
	or.pred  	%p5, %p4, %p2;
	@%p5 bra 	$L__BB45_3;
	cvta.to.global.u64 	%rd3, %rd1;
	mad.lo.s32 	%r8, %r5, %r9, %r3;
	mul.wide.s32 	%rd4, %r8, 4;
	add.s64 	%rd5, %rd3, %rd4;
	ld.global.u32 	%r22, [%rd5];
	st.shared.u32 	[%r7], %r22;
	bar.sync 	0;
	setp.lt.s32 	%p6, %r5, %r4;
	add.s32 	%r23, %r4, %r10;
	setp.ge.s32 	%p7, %r5, %r23;
	or.pred  	%p8, %p6, %p7;
	@%p8 bra 	$L__BB45_3;
	add.s32 	%r24, %r2, -8;
	mad.lo.s32 	%r25, %r24, %r6, %r1;
	shl.b32 	%r26, %r25, 2;
	add.s32 	%r28, %r20, %r26;
	ld.shared.u32 	%r29, [%r28];
	shl.b32 	%r30, %r6, 2;
	add.s32 	%r31, %r28, %r30;
	ld.shared.u32 	%r32, [%r31];
	max.s32 	%r33, %r29, %r32;
	add.s32 	%r34, %r31, %r30;
	ld.shared.u32 	%r35, [%r34];
	max.s32 	%r36, %r33, %r35;
	add.s32 	%r37, %r34, %r30;
	ld.shared.u32 	%r38, [%r37];
	max.s32 	%r39, %r36, %r38;
	add.s32 	%r40, %r37, %r30;
	ld.shared.u32 	%r41, [%r40];
	max.s32 	%r42, %r39, %r41;
	add.s32 	%r43, %r40, %r30;
	ld.shared.u32 	%r44, [%r43];
	max.s32 	%r45, %r42, %r44;
	add.s32 	%r46, %r43, %r30;
	ld.shared.u32 	%r47, [%r46];
	max.s32 	%r48, %r45, %r47;
	add.s32 	%r49, %r46, %r30;
	ld.shared.u32 	%r50, [%r49];
	max.s32 	%r51, %r48, %r50;
	add.s32 	%r52, %r49, %r30;
	ld.shared.u32 	%r53, [%r52];
	max.s32 	%r54, %r51, %r53;
	add.s32 	%r55, %r52, %r30;
	ld.shared.u32 	%r56, [%r55];
	max.s32 	%r57, %r54, %r56;
	add.s32 	%r58, %r55, %r30;
	ld.shared.u32 	%r59, [%r58];
	max.s32 	%r60, %r57, %r59;
	add.s32 	%r61, %r58, %r30;
	ld.shared.u32 	%r62, [%r61];
	max.s32 	%r63, %r60, %r62;
	add.s32 	%r64, %r61, %r30;
	ld.shared.u32 	%r65, [%r64];
	max.s32 	%r66, %r63, %r65;
	add.s32 	%r67, %r64, %r30;
	ld.shared.u32 	%r68, [%r67];
	max.s32 	%r69, %r66, %r68;
	add.s32 	%r70, %r67, %r30;
	ld.shared.u32 	%r71, [%r70];
	max.s32 	%r72, %r69, %r71;
	add.s32 	%r73, %r70, %r30;
	ld.shared.u32 	%r74, [%r73];
	max.s32 	%r75, %r72, %r74;
	add.s32 	%r76, %r73, %r30;
	ld.shared.u32 	%r77, [%r76];
	max.s32 	%r78, %r75, %r77;
	cvta.to.global.u64 	%rd6, %rd2;
	add.s64 	%rd8, %rd6, %rd4;
	st.global.u32 	[%rd8], %r78;
$L__BB45_3:
	ret;

}
	// .globl	_Z12FilterDStep1ILi9EEvPiS0_iiii
.visible .entry _Z12FilterDStep1ILi9EEvPiS0_iiii(
	.param .u64 .ptr .align 1 _Z12FilterDStep1ILi9EEvPiS0_iiii_param_0,
	.param .u64 .ptr .align 1 _Z12FilterDStep1ILi9EEvPiS0_iiii_param_1,
	.param .u32 _Z12FilterDStep1ILi9EEvPiS0_iiii_param_2,
	.param .u32 _Z12FilterDStep1ILi9EEvPiS0_iiii_param_3,
	.param .u32 _Z12FilterDStep1ILi9EEvPiS0_iiii_param_4,
	.param .u32 _Z12FilterDStep1ILi9EEvPiS0_iiii_param_5
)
{
	.reg .pred 	%p<9>;
	.reg .b32 	%r<63>;
	.reg .b64 	%rd<12>;

	ld.param.u64 	%rd2, [_Z12FilterDStep1ILi9EEvPiS0_iiii_param_0];
	ld.param.u64 	%rd3, [_Z12FilterDStep1ILi9EEvPiS0_iiii_param_1];
	ld.param.u32 	%r8, [_Z12FilterDStep1ILi9EEvPiS0_iiii_param_2];
	ld.param.u32 	%r9, [_Z12FilterDStep1ILi9EEvPiS0_iiii_param_3];
	ld.param.u32 	%r7, [_Z12FilterDStep1ILi9EEvPiS0_iiii_param_4];
	ld.param.u32 	%r11, [_Z12FilterDStep1ILi9EEvPiS0_iiii_param_5];
	mov.u32 	%r12, %tid.x;
	mov.u32 	%r13, %tid.y;
	mov.u32 	%r14, %ctaid.x;
	mov.u32 	%r15, %ctaid.y;
	mul.lo.s32 	%r1, %r7, %r14;
	add.s32 	%r16, %r1, %r12;
	add.s32 	%r3, %r16, -9;
	mad.lo.s32 	%r17, %r11, %r15, %r13;
	mov.u32 	%r18, %ntid.x;
	mad.lo.s32 	%r19, %r13, %r18, %r12;
	shl.b32 	%r20, %r19, 2;
	mov.u32 	%r21, smem;
	add.s32 	%r5, %r21, %r20;
	mov.b32 	%r22, 255;
	st.shared.u32 	[%r5], %r22;
	bar.sync 	0;
	setp.lt.s32 	%p1, %r16, 9;
	setp.ge.s32 	%p2, %r3, %r8;
	setp.ge.s32 	%p3, %r17, %r9;
	or.pred  	%p4, %p2, %p3;
	or.pred  	%p5, %p4, %p1;
	@%p5 bra 	$L__BB46_3;
	cvta.to.global.u64 	%rd4, %rd2;
	mul.lo.s32 	%r23, %r17, %r8;
	cvt.s64.s32 	%rd5, %r23;
	cvt.u64.u32 	%rd6, %r16;
	add.s64 	%rd1, %rd5, %rd6;
	shl.b64 	%rd7, %rd1, 2;
	add.s64 	%rd8, %rd4, %rd7;
	ld.global.u32 	%r24, [%rd8+-36];
	st.shared.u32 	[%r5], %r24;
	bar.sync 	0;
	setp.lt.s32 	%p6, %r3, %r1;
	add.s32 	%r25, %r1, %r7;
	setp.ge.s32 	%p7, %r3, %r25;
	or.pred  	%p8, %p6, %p7;
	@%p8 bra 	$L__BB46_3;
	ld.shared.u32 	%r26, [%r5+-36];
	ld.shared.u32 	%r27, [%r5+-32];
	max.s32 	%r28, %r26, %r27;
	ld.shared.u32 	%r29, [%r5+-28];
	max.s32 	%r30, %r28, %r29;
	ld.shared.u32 	%r31, [%r5+-24];
	max.s32 	%r32, %r30, %r31;
	ld.shared.u32 	%r33, [%r5+-20];
	max.s32 	%r34, %r32, %r33;
	ld.shared.u32 	%r35, [%r5+-16];
	max.s32 	%r36, %r34, %r35;
	ld.shared.u32 	%r37, [%r5+-12];
	max.s32 	%r38, %r36, %r37;
	ld.shared.u32 	%r39, [%r5+-8];
	max.s32 	%r40, %r38, %r39;
	ld.shared.u32 	%r41, [%r5+-4];
	max.s32 	%r42, %r40, %r41;
	ld.shared.u32 	%r43, [%r5];
	max.s32 	%r44, %r42, %r43;
	ld.shared.u32 	%r45, [%r5+4];
	max.s32 	%r46, %r44, %r45;
	ld.shared.u32 	%r47, [%r5+8];
	max.s32 	%r48, %r46, %r47;
	ld.shared.u32 	%r49, [%r5+12];
	max.s32 	%r50, %r48, %r49;
	ld.shared.u32 	%r51, [%r5+16];
	max.s32 	%r52, %r50, %r51;
	ld.shared.u32 	%r53, [%r5+20];
	max.s32 	%r54, %r52, %r53;
	ld.shared.u32 	%r55, [%r5+24];
	max.s32 	%r56, %r54, %r55;
	ld.shared.u32 	%r57, [%r5+28];
	max.s32 	%r58, %r56, %r57;
	ld.shared.u32 	%r59, [%r5+32];
	max.s32 	%r60, %r58, %r59;
	ld.shared.u32 	%r61, [%r5+36];
	max.s32 	%r62, %r60, %r61;
	cvta.to.global.u64 	%rd9, %rd3;
	add.s64 	%rd11, %rd9, %rd7;
	st.global.u32 	[%rd11+-36], %r62;
$L__BB46_3:
	ret;

}
	// .globl	_Z12FilterDStep2ILi9EEvPiS0_iiii
.visible .entry _Z12FilterDStep2ILi9EEvPiS0_iiii(
	.param .u64 .ptr .align 1 _Z12FilterDStep2ILi9EEvPiS0_iiii_param_0,
	.param .u64 .ptr .align 1 _Z12FilterDStep2ILi9EEvPiS0_iiii_param_1,
	.param .u32 _Z12FilterDStep2ILi9EEvPiS0_iiii_param_2,
	.param .u32 _Z12FilterDStep2ILi9EEvPiS0_iiii_param_3,
	.param .u32 _Z12FilterDStep2ILi9EEvPiS0_iiii_param_4,
	.param .u32 _Z12FilterDStep2ILi9EEvPiS0_iiii_param_5
)
{
	.reg .pred 	%p<9>;
	.reg .b32 	%r<81>;
	.reg .b64 	%rd<9>;

	ld.param.u64 	%rd1, [_Z12FilterDStep2ILi9EEvPiS0_iiii_param_0];
	ld.param.u64 	%rd2, [_Z12FilterDStep2ILi9EEvPiS0_iiii_param_1];
	ld.param.u32 	%r7, [_Z12FilterDStep2ILi9EEvPiS0_iiii_param_2];
	ld.param.u32 	%r9, [_Z12FilterDStep2ILi9EEvPiS0_iiii_param_3];
	ld.param.u32 	%r11, [_Z12FilterDStep2ILi9EEvPiS0_iiii_param_4];
	ld.param.u32 	%r8, [_Z12FilterDStep2ILi9EEvPiS0_iiii_param_5];
	mov.u32 	%r12, %tid.x;
	mov.u32 	%r13, %tid.y;
	mov.u32 	%r14, %ctaid.x;
	mov.u32 	%r15, %ctaid.y;
	mad.lo.s32 	%r1, %r11, %r14, %r12;
	mul.lo.s32 	%r2, %r8, %r15;
	add.s32 	%r16, %r2, %r13;
	add.s32 	%r3, %r16, -9;
	mov.u32 	%r4, %ntid.x;
	mad.lo.s32 	%r18, %r13, %r4, %r12;
	shl.b32 	%r19, %r18, 2;
	mov.u32 	%r20, smem;
	add.s32 	%r5, %r20, %r19;
	mov.b32 	%r21, 255;
	st.shared.u32 	[%r5], %r21;
	bar.sync 	0;
	setp.ge.s32 	%p1, %r1, %r7;
	setp.lt.s32 	%p2, %r16, 9;
	setp.ge.s32 	%p3, %r3, %r9;
	or.pred  	%p4, %p1, %p3;
	or.pred  	%p5, %p4, %p2;
	@%p5 bra 	$L__BB47_3;
	cvta.to.global.u64 	%rd3, %rd1;
	mad.lo.s32 	%r6, %r3, %r7, %r1;
	mul.wide.s32 	%rd4, %r6, 4;
	add.s64 	%rd5, %rd3, %rd4;
	ld.global.u32 	%r22, [%rd5];
	st.shared.u32 	[%r5], %r22;
	bar.sync 	0;
	setp.lt.s32 	%p6, %r3, %r2;
	add.s32 	%r23, %r2, %r8;
	setp.ge.s32 	%p7, %r3, %r23;
	or.pred  	%p8, %p6, %p7;
	@%p8 bra 	$L__BB47_3;
	mad.lo.s32 	%r24, %r4, -36, %r5;
	ld.shared.u32 	%r25, [%r24];
	shl.b32 	%r26, %r4, 2;
	add.s32 	%r27, %r24, %r26;
	ld.shared.u32 	%r28, [%r27];
	max.s32 	%r29, %r25, %r28;
	add.s32 	%r30, %r27, %r26;
	ld.shared.u32 	%r31, [%r30];
	max.s32 	%r32, %r29, %r31;
	add.s32 	%r33, %r30, %r26;
	ld.shared.u32 	%r34, [%r33];
	max.s32 	%r35, %r32, %r34;
	add.s32 	%r36, %r33, %r26;
	ld.shared.u32 	%r37, [%r36];
	max.s32 	%r38, %r35, %r37;
	add.s32 	%r39, %r36, %r26;
	ld.shared.u32 	%r40, [%r39];
	max.s32 	%r41, %r38, %r40;
	add.s32 	%r42, %r39, %r26;
	ld.shared.u32 	%r43, [%r42];
	max.s32 	%r44, %r41, %r43;
	add.s32 	%r45, %r42, %r26;
	ld.shared.u32 	%r46, [%r45];
	max.s32 	%r47, %r44, %r46;
	add.s32 	%r48, %r45, %r26;
	ld.shared.u32 	%r49, [%r48];
	max.s32 	%r50, %r47, %r49;
	add.s32 	%r51, %r48, %r26;
	ld.shared.u32 	%r52, [%r51];
	max.s32 	%r53, %r50, %r52;
	add.s32 	%r54, %r51, %r26;
	ld.shared.u32 	%r55, [%r54];
	max.s32 	%r56, %r53, %r55;
	add.s32 	%r57, %r54, %r26;
	ld.shared.u32 	%r58, [%r57];
	max.s32 	%r59, %r56, %r58;
	add.s32 	%r60, %r57, %r26;
	ld.shared.u32 	%r61, [%r60];
	max.s32 	%r62, %r59, %r61;
	add.s32 	%r63, %r60, %r26;
	ld.shared.u32 	%r64, [%r63];
	max.s32 	%r65, %r62, %r64;
	add.s32 	%r66, %r63, %r26;
	ld.shared.u32 	%r67, [%r66];
	max.s32 	%r68, %r65, %r67;
	add.s32 	%r69, %r66, %r26;
	ld.shared.u32 	%r70, [%r69];
	max.s32 	%r71, %r68, %r70;
	add.s32 	%r72, %r69, %r26;
	ld.shared.u32 	%r73, [%r72];
	max.s32 	%r74, %r71, %r73;
	add.s32 	%r75, %r72, %r26;
	ld.shared.u32 	%r76, [%r75];
	max.s32 	%r77, %r74, %r76;
	add.s32 	%r78, %r75, %r26;
	ld.shared.u32 	%r79, [%r78];
	max.s32 	%r80, %r77, %r79;
	cvta.to.global.u64 	%rd6, %rd2;
	add.s64 	%rd8, %rd6, %rd4;
	st.global.u32 	[%rd8], %r80;
$L__BB47_3:
	ret;

}
	// .globl	_Z12FilterDStep1ILi10EEvPiS0_iiii
.visible .entry _Z12FilterDStep1ILi10EEvPiS0_iiii(
	.param .u64 .ptr .align 1 _Z12FilterDStep1ILi10EEvPiS0_iiii_param_0,
	.param .u64 .ptr .align 1 _Z12FilterDStep1ILi10EEvPiS0_iiii_param_1,
	.param .u32 _Z12FilterDStep1ILi10EEvPiS0_iiii_param_2,
	.param .u32 _Z12FilterDStep1ILi10EEvPiS0_iiii_param_3,
	.param .u32 _Z12FilterDStep1ILi10EEvPiS0_iiii_param_4,
	.param .u32 _Z12FilterDStep1ILi10EEvPiS0_iiii_param_5
)
{
	.reg .pred 	%p<9>;
	.reg .b32 	%r<67>;
	.reg .b64 	%rd<12>;

	ld.param.u64 	%rd2, [_Z12FilterDStep1ILi10EEvPiS0_iiii_param_0];
	ld.param.u64 	%rd3, [_Z12FilterDStep1ILi10EEvPiS0_iiii_param_1];
	ld.param.u32 	%r8, [_Z12FilterDStep1ILi10EEvPiS0_iiii_param_2];
	ld.param.u32 	%r9, [_Z12FilterDStep1ILi10EEvPiS0_iiii_param_3];
	ld.param.u32 	%r7, [_Z12FilterDStep1ILi10EEvPiS0_iiii_param_4];
	ld.param.u32 	%r11, [_Z12FilterDStep1ILi10EEvPiS0_iiii_param_5];
	mov.u32 	%r12, %tid.x;
	mov.u32 	%r13, %tid.y;
	mov.u32 	%r14, %ctaid.x;
	mov.u32 	%r15, %ctaid.y;
	mul.lo.s32 	%r1, %r7, %r14;
	add.s32 	%r16, %r1, %r12;
	add.s32 	%r3, %r16, -10;
	mad.lo.s32 	%r17, %r11, %r15, %r13;
	mov.u32 	%r18, %ntid.x;
	mad.lo.s32 	%r19, %r13, %r18, %r12;
	shl.b32 	%r20, %r19, 2;
	mov.u32 	%r21, smem;
	add.s32 	%r5, %r21, %r20;
	mov.b32 	%r22, 255;
	st.shared.u32 	[%r5], %r22;
	bar.sync 	0;
	setp.lt.s32 	%p1, %r16, 10;
	setp.ge.s32 	%p2, %r3, %r8;
	setp.ge.s32 	%p3, %r17, %r9;
	or.pred  	%p4, %p2, %p3;
	or.pred  	%p5, %p4, %p1;
	@%p5 bra 	$L__BB48_3;
	cvta.to.global.u64 	%rd4, %rd2;
	mul.lo.s32 	%r23, %r17, %r8;
	cvt.s64.s32 	%rd5, %r23;
	cvt.u64.u32 	%rd6, %r16;
	add.s64 	%rd1, %rd5, %rd6;
	shl.b64 	%rd7, %rd1, 2;
	add.s64 	%rd8, %rd4, %rd7;
	ld.global.u32 	%r24, [%rd8+-40];
	st.shared.u32 	[%r5], %r24;
	bar.sync 	0;
	setp.lt.s32 	%p6, %r3, %r1;
	add.s32 	%r25, %r1, %r7;
	setp.ge.s32 	%p7, %r3, %r25;
	or.pred  	%p8, %p6, %p7;
	@%p8 bra 	$L__BB48_3;
	ld.shared.u32 	%r26, [%r5+-40];
	ld.shared.u32 	%r27, [%r5+-36];
	max.s32 	%r28, %r26, %r27;
	ld.shared.u32 	%r29, [%r5+-32];
	max.s32 	%r30, %r28, %r29;
	ld.shared.u32 	%r31, [%r5+-28];
	max.s32 	%r32, %r30, %r31;
	ld.shared.u32 	%r33, [%r5+-24];
	max.s32 	%r34, %r32, %r33;
	ld.shared.u32 	%r35, [%r5+-20];
	max.s32 	%r36, %r34, %r35;
	ld.shared.u32 	%r37, [%r5+-16];
	max.s32 	%r38, %r36, %r37;
	ld.shared.u32 	%r39, [%r5+-12];
	max.s32 	%r40, %r38, %r39;
	ld.shared.u32 	%r41, [%r5+-8];
	max.s32 	%r42, %r40, %r41;
	ld.shared.u32 	%r43, [%r5+-4];
	max.s32 	%r44, %r42, %r43;
	ld.shared.u32 	%r45, [%r5];
	max.s32 	%r46, %r44, %r45;
	ld.shared.u32 	%r47, [%r5+4];
	max.s32 	%r48, %r46, %r47;
	ld.shared.u32 	%r49, [%r5+8];
	max.s32 	%r50, %r48, %r49;
	ld.shared.u32 	%r51, [%r5+12];
	max.s32 	%r52, %r50, %r51;
	ld.shared.u32 	%r53, [%r5+16];
	max.s32 	%r54, %r52, %r53;
	ld.shared.u32 	%r55, [%r5+20];
	max.s32 	%r56, %r54, %r55;
	ld.shared.u32 	%r57, [%r5+24];
	max.s32 	%r58, %r56, %r57;
	ld.shared.u32 	%r59, [%r5+28];
	max.s32 	%r60, %r58, %r59;
	ld.shared.u32 	%r61, [%r5+32];
	max.s32 	%r62, %r60, %r61;
	ld.shared.u32 	%r63, [%r5+36];
	max.s32 	%r64, %r62, %r63;
	ld.shared.u32 	%r65, [%r5+40];
	max.s32 	%r66, %r64, %r65;
	cvta.to.global.u64 	%rd9, %rd3;
	add.s64 	%rd11, %rd9, %rd7;
	st.global.u32 	[%rd11+-40], %r66;
$L__BB48_3:
	ret;

}
	// .globl	_Z12FilterDStep2ILi10EEvPiS0_iiii
.visible .entry _Z12FilterDStep2ILi10EEvPiS0_iiii(
	.param .u64 .ptr .align 1 _Z12FilterDStep2ILi10EEvPiS0_iiii_param_0,
	.param .u64 .ptr .align 1 _Z12FilterDStep2ILi10EEvPiS0_iiii_param_1,
	.param .u32 _Z12FilterDStep2ILi10EEvPiS0_iiii_param_2,
	.param .u32 _Z12FilterDStep2ILi10EEvPiS0_iiii_param_3,
	.param .u32 _Z12FilterDStep2ILi10EEvPiS0_iiii_param_4,
	.param .u32 _Z12FilterDStep2ILi10EEvPiS0_iiii_param_5
)
{
	.reg .pred 	%p<9>;
	.reg .b32 	%r<87>;
	.reg .b64 	%rd<9>;

	ld.param.u64 	%rd1, [_Z12FilterDStep2ILi10EEvPiS0_iiii_param_0];
	ld.param.u64 	%rd2, [_Z12FilterDStep2ILi10EEvPiS0_iiii_param_1];
	ld.param.u32 	%r7, [_Z12FilterDStep2ILi10EEvPiS0_iiii_param_2];
	ld.param.u32 	%r9, [_Z12FilterDStep2ILi10EEvPiS0_iiii_param_3];
	ld.param.u32 	%r11, [_Z12FilterDStep2ILi10EEvPiS0_iiii_param_4];
	ld.param.u32 	%r8, [_Z12FilterDStep2ILi10EEvPiS0_iiii_param_5];
	mov.u32 	%r12, %tid.x;
	mov.u32 	%r13, %tid.y;
	mov.u32 	%r14, %ctaid.x;
	mov.u32 	%r15, %ctaid.y;
	mad.lo.s32 	%r1, %r11, %r14, %r12;
	mul.lo.s32 	%r2, %r8, %r15;
	add.s32 	%r16, %r2, %r13;
	add.s32 	%r3, %r16, -10;
	mov.u32 	%r4, %ntid.x;
	mad.lo.s32 	%r18, %r13, %r4, %r12;
	shl.b32 	%r19, %r18, 2;
	mov.u32 	%r20, smem;
	add.s32 	%r5, %r20, %r19;
	mov.b32 	%r21, 255;
	st.shared.u32 	[%r5], %r21;
	bar.sync 	0;
	setp.ge.s32 	%p1, %r1, %r7;
	setp.lt.s32 	%p2, %r16, 10;
	setp.ge.s32 	%p3, %r3, %r9;
	or.pred  	%p4, %p1, %p3;
	or.pred  	%p5, %p4, %p2;
	@%p5 bra 	$L__BB49_3;
	cvta.to.global.u64 	%rd3, %rd1;
	mad.lo.s32 	%r6, %r3, %r7, %r1;
	mul.wide.s32 	%rd4, %r6, 4;
	add.s64 	%rd5, %rd3, %rd4;
	ld.global.u32 	%r22, [%rd5];
	st.shared.u32 	[%r5], %r22;
	bar.sync 	0;
	setp.lt.s32 	%p6, %r3, %r2;
	add.s32 	%r23, %r2, %r8;
	setp.ge.s32 	%p7, %r3, %r23;
	or.pred  	%p8, %p6, %p7;
	@%p8 bra 	$L__BB49_3;
	mad.lo.s32 	%r24, %r4, -40, %r5;
	ld.shared.u32 	%r25, [%r24];
	shl.b32 	%r26, %r4, 2;
	add.s32 	%r27, %r24, %r26;
	ld.shared.u32 	%r28, [%r27];
	max.s32 	%r29, %r25, %r28;
	add.s32 	%r30, %r27, %r26;
	ld.shared.u32 	%r31, [%r30];
	max.s32 	%r32, %r29, %r31;
	add.s32 	%r33, %r30, %r26;
	ld.shared.u32 	%r34, [%r33];
	max.s32 	%r35, %r32, %r34;
	add.s32 	%r36, %r33, %r26;
	ld.shared.u32 	%r37, [%r36];
	max.s32 	%r38, %r35, %r37;
	add.s32 	%r39, %r36, %r26;
	ld.shared.u32 	%r40, [%r39];
	max.s32 	%r41, %r38, %r40;
	add.s32 	%r42, %r39, %r26;
	ld.shared.u32 	%r43, [%r42];
	max.s32 	%r44, %r41, %r43;
	add.s32 	%r45, %r42, %r26;
	ld.shared.u32 	%r46, [%r45];
	max.s32 	%r47, %r44, %r46;
	add.s32 	%r48, %r45, %r26;
	ld.shared.u32 	%r49, [%r48];
	max.s32 	%r50, %r47, %r49;
	add.s32 	%r51, %r48, %r26;
	ld.shared.u32 	%r52, [%r51];
	max.s32 	%r53, %r50, %r52;
	add.s32 	%r54, %r51, %r26;
	ld.shared.u32 	%r55, [%r54];
	max.s32 	%r56, %r53, %r55;
	add.s32 	%r57, %r54, %r26;
	ld.shared.u32 	%r58, [%r57];
	max.s32 	%r59, %r56, %r58;
	add.s32 	%r60, %r57, %r26;
	ld.shared.u32 	%r61, [%r60];
	max.s32 	%r62, %r59, %r61;
	add.s32 	%r63, %r60, %r26;
	ld.shared.u32 	%r64, [%r63];
	max.s32 	%r65, %r62, %r64;
	add.s32 	%r66, %r63, %r26;
	ld.shared.u32 	%r67, [%r66];
	max.s32 	%r68, %r65, %r67;
	add.s32 	%r69, %r66, %r26;
	ld.shared.u32 	%r70, [%r69];
	max.s32 	%r71, %r68, %r70;
	add.s32 	%r72, %r69, %r26;
	ld.shared.u32 	%r73, [%r72];
	max.s32 	%r74, %r71, %r73;
	add.s32 	%r75, %r72, %r26;
	ld.shared.u32 	%r76, [%r75];
	max.s32 	%r77, %r74, %r76;
	add.s32 	%r78, %r75, %r26;
	ld.shared.u32 	%r79, [%r78];
	max.s32 	%r80, %r77, %r79;
	add.s32 	%r81, %r78, %r26;
	ld.shared.u32 	%r82, [%r81];
	max.s32 	%r83, %r80, %r82;
	add.s32 	%r84, %r81, %r26;
	ld.shared.u32 	%r85, [%r84];
	max.s32 	%r86, %r83, %r85;
	cvta.to.global.u64 	%rd6, %rd2;
	add.s64 	%rd8, %rd6, %rd4;
	st.global.u32 	[%rd8], %r86;
$L__BB49_3:
	ret;

}
	// .globl	_Z12FilterDStep1ILi11EEvPiS0_iiii
.visible .entry _Z12FilterDStep1ILi11EEvPiS0_iiii(
	.param .u64 .ptr .align 1 _Z12FilterDStep1ILi11EEvPiS0_iiii_param_0,
	.param .u64 .ptr .align 1 _Z12FilterDStep1ILi11EEvPiS0_iiii_param_1,
	.param .u32 _Z12FilterDStep1ILi11EEvPiS0_iiii_param_2,
	.param .u32 _Z12FilterDStep1ILi11EEvPiS0_iiii_param_3,
	.param .u32 _Z12FilterDStep1ILi11EEvPiS0_iiii_param_4,
	.param .u32 _Z12FilterDStep1ILi11EEvPiS0_iiii_param_5
)
{
	.reg .pred 	%p<9>;
	.reg .b32 	%r<71>;
	.reg .b64 	%rd<12>;

	ld.param.u64 	%rd2, [_Z12FilterDStep1ILi11EEvPiS0_iiii_param_0];
	ld.param.u64 	%rd3, [_Z12FilterDStep1ILi11EEvPiS0_iiii_param_1];
	ld.param.u32 	%r8, [_Z12FilterDStep1ILi11EEvPiS0_iiii_param_2];
	ld.param.u32 	%r9, [_Z12FilterDStep1ILi11EEvPiS0_iiii_param_3];
	ld.param.u32 	%r7, [_Z12FilterDStep1ILi11EEvPiS0_iiii_param_4];
	ld.param.u32 	%r11, [_Z12FilterDStep1ILi11EEvPiS0_iiii_param_5];
	mov.u32 	%r12, %tid.x;
	mov.u32 	%r13, %tid.y;
	mov.u32 	%r14, %ctaid.x;
	mov.u32 	%r15, %ctaid.y;
	mul.lo.s32 	%r1, %r7, %r14;
	add.s32 	%r16, %r1, %r12;
	add.s32 	%r3, %r16, -11;
	mad.lo.s32 	%r17, %r11, %r15, %r13;
	mov.u32 	%r18, %ntid.x;
	mad.lo.s32 	%r19, %r13, %r18, %r12;
	shl.b32 	%r20, %r19, 2;
	mov.u32 	%r21, smem;
	add.s32 	%r5, %r21, %r20;
	mov.b32 	%r22, 255;
	st.shared.u32 	[%r5], %r22;
	bar.sync 	0;
	setp.lt.s32 	%p1, %r16, 11;
	setp.ge.s32 	%p2, %r3, %r8;
	setp.ge.s32 	%p3, %r17, %r9;
	or.pred  	%p4, %p2, %p3;
	or.pred  	%p5, %p4, %p1;
	@%p5 bra 	$L__BB50_3;
	cvta.to.global.u64 	%rd4, %rd2;
	mul.lo.s32 	%r23, %r17, %r8;
	cvt.s64.s32 	%rd5, %r23;
	cvt.u64.u32 	%rd6, %r16;
	add.s64 	%rd1, %rd5, %rd6;
	shl.b64 	%rd7, %rd1, 2;
	add.s64 	%rd8, %rd4, %rd7;
	ld.global.u32 	%r24, [%rd8+-44];
	st.shared.u32 	[%r5], %r24;
	bar.sync 	0;
	setp.lt.s32 	%p6, %r3, %r1;
	add.s32 	%r25, %r1, %r7;
	setp.ge.s32 	%p7, %r3, %r25;
	or.pred  	%p8, %p6, %p7;
	@%p8 bra 	$L__BB50_3;
	ld.shared.u32 	%r26, [%r5+-44];
	ld.shared.u32 	%r27, [%r5+-40];
	max.s32 	%r28, %r26, %r27;
	ld.shared.u32 	%r29, [%r5+-36];
	max.s32 	%r30, %r28, %r29;
	ld.shared.u32 	%r31, [%r5+-32];
	max.s32 	%r32, %r30, %r31;
	ld.shared.u32 	%r33, [%r5+-28];
	max.s32 	%r34, %r32, %r33;
	ld.shared.u32 	%r35, [%r5+-24];
	max.s32 	%r36, %r34, %r35;
	ld.shared.u32 	%r37, [%r5+-20];
	max.s32 	%r38, %r36, %r37;
	ld.shared.u32 	%r39, [%r5+-16];
	max.s32 	%r40, %r38, %r39;
	ld.shared.u32 	%r41, [%r5+-12];
	max.s32 	%r42, %r40, %r41;
	ld.shared.u32 	%r43, [%r5+-8];
	max.s32 	%r44, %r42, %r43;
	ld.shared.u32 	%r45, [%r5+-4];
	max.s32 	%r46, %r44, %r45;
	ld.shared.u32 	%r47, [%r5];
	max.s32 	%r48, %r46, %r47;
	ld.shared.u32 	%r49, [%r5+4];
	max.s32 	%r50, %r48, %r49;
	ld.shared.u32 	%r51, [%r5+8];
	max.s32 	%r52, %r50, %r51;
	ld.shared.u32 	%r53, [%r5+12];
	max.s32 	%r54, %r52, %r53;
	ld.shared.u32 	%r55, [%r5+16];
	max.s32 	%r56, %r54, %r55;
	ld.shared.u32 	%r57, [%r5+20];
	max.s32 	%r58, %r56, %r57;
	ld.shared.u32 	%r59, [%r5+24];
	max.s32 	%r60, %r58, %r59;
	ld.shared.u32 	%r61, [%r5+28];
	max.s32 	%r62, %r60, %r61;
	ld.shared.u32 	%r63, [%r5+32];
	max.s32 	%r64, %r62, %r63;
	ld.shared.u32 	%r65, [%r5+36];
	max.s32 	%r66, %r64, %r65;
	ld.shared.u32 	%r67, [%r5+40];
	max.s32 	%r68, %r66, %r67;
	ld.shared.u32 	%r69, [%r5+44];
	max.s32 	%r70, %r68, %r69;
	cvta.to.global.u64 	%rd9, %rd3;
	add.s64 	%rd11, %rd9, %rd7;
	st.global.u32 	[%rd11+-44], %r70;
$L__BB50_3:
	ret;

}
	// .globl	_Z12FilterDStep2ILi11EEvPiS0_iiii
.visible .entry _Z12FilterDStep2ILi11EEvPiS0_iiii(
	.param .u64 .ptr .align 1 _Z12FilterDStep2ILi11EEvPiS0_iiii_param_0,
	.param .u64 .ptr .align 1 _Z12FilterDStep2ILi11EEvPiS0_iiii_param_1,
	.param .u32 _Z12FilterDStep2ILi11EEvPiS0_iiii_param_2,
	.param .u32 _Z12FilterDStep2ILi11EEvPiS0_iiii_param_3,
	.param .u32 _Z12FilterDStep2ILi11EEvPiS0_iiii_param_4,
	.param .u32 _Z12FilterDStep2ILi11EEvPiS0_iiii_param_5
)
{
	.reg .pred 	%p<9>;
	.reg .b32 	%r<93>;
	.reg .b64 	%rd<9>;

	ld.param.u64 	%rd1, [_Z12FilterDStep2ILi11EEvPiS0_iiii_param_0];
	ld.param.u64 	%rd2, [_Z12FilterDStep2ILi11EEvPiS0_iiii_param_1];
	ld.param.u32 	%r7, [_Z12FilterDStep2ILi11EEvPiS0_iiii_param_2];
	ld.param.u32 	%r9, [_Z12FilterDStep2ILi11EEvPiS0_iiii_param_3];
	ld.param.u32 	%r11, [_Z12FilterDStep2ILi11EEvPiS0_iiii_param_4];
	ld.param.u32 	%r8, [_Z12FilterDStep2ILi11EEvPiS0_iiii_param_5];
	mov.u32 	%r12, %tid.x;
	mov.u32 	%r13, %tid.y;
	mov.u32 	%r14, %ctaid.x;
	mov.u32 	%r15, %ctaid.y;
	mad.lo.s32 	%r1, %r11, %r14, %r12;
	mul.lo.s32 	%r2, %r8, %r15;
	add.s32 	%r16, %r2, %r13;
	add.s32 	%r3, %r16, -11;
	mov.u32 	%r4, %ntid.x;
	mad.lo.s32 	%r18, %r13, %r4, %r12;
	shl.b32 	%r19, %r18, 2;
	mov.u32 	%r20, smem;
	add.s32 	%r5, %r20, %r19;
	mov.b32 	%r21, 255;
	st.shared.u32 	[%r5], %r21;
	bar.sync 	0;
	setp.ge.s32 	%p1, %r1, %r7;
	setp.lt.s32 	%p2, %r16, 11;
	setp.ge.s32 	%p3, %r3, %r9;
	or.pred  	%p4, %p1, %p3;
	or.pred  	%p5, %p4, %p2;
	@%p5 bra 	$L__BB51_3;
	cvta.to.global.u64 	%rd3, %rd1;
	mad.lo.s32 	%r6, %r3, %r7, %r1;
	mul.wide.s32 	%rd4, %r6, 4;
	add.s64 	%rd5, %rd3, %rd4;
	ld.global.u32 	%r22, [%rd5];
	st.shared.u32 	[%r5], %r22;
	bar.sync 	0;
	setp.lt.s32 	%p6, %r3, %r2;
	add.s32 	%r23, %r2, %r8;
	setp.ge.s32 	%p7, %r3, %r23;
	or.pred  	%p8, %p6, %p7;
	@%p8 bra 	$L__BB51_3;
	mad.lo.s32 	%r24, %r4, -44, %r5;
	ld.shared.u32 	%r25, [%r24];
	shl.b32 	%r26, %r4, 2;
	add.s32 	%r27, %r24, %r26;
	ld.shared.u32 	%r28, [%r27];
	max.s32 	%r29, %r25, %r28;
	add.s32 	%r30, %r27, %r26;
	ld.shared.u32 	%r31, [%r30];
	max.s32 	%r32, %r29, %r31;
	add.s32 	%r33, %r30, %r26;
	ld.shared.u32 	%r34, [%r33];
	max.s32 	%r35, %r32, %r34;
	add.s32 	%r36, %r33, %r26;
	ld.shared.u32 	%r37, [%r36];
	max.s32 	%r38, %r35, %r37;
	add.s32 	%r39, %r36, %r26;
	ld.shared.u32 	%r40, [%r39];
	max.s32 	%r41, %r38, %r40;
	add.s32 	%r42, %r39, %r26;
	ld.shared.u32 	%r43, [%r42];
	max.s32 	%r44, %r41, %r43;
	add.s32 	%r45, %r42, %r26;
	ld.shared.u32 	%r46, [%r45];
	max.s32 	%r47, %r44, %r46;
	add.s32 	%r48, %r45, %r26;
	ld.shared.u32 	%r49, [%r48];
	max.s32 	%r50, %r47, %r49;
	add.s32 	%r51, %r48, %r26;
	ld.shared.u32 	%r52, [%r51];
	max.s32 	%r53, %r50, %r52;
	add.s32 	%r54, %r51, %r26;
	ld.shared.u32 	%r55, [%r54];
	max.s32 	%r56, %r53, %r55;
	add.s32 	%r57, %r54, %r26;
	ld.shared.u32 	%r58, [%r57];
	max.s32 	%r59, %r56, %r58;
	add.s32 	%r60, %r57, %r26;
	ld.shared.u32 	%r61, [%r60];
	max.s32 	%r62, %r59, %r61;
	add.s32 	%r63, %r60, %r26;
	ld.shared.u32 	%r64, [%r63];
	max.s32 	%r65, %r62, %r64;
	add.s32 	%r66, %r63, %r26;
	ld.shared.u32 	%r67, [%r66];
	max.s32 	%r68, %r65, %r67;
	add.s32 	%r69, %r66, %r26;
	ld.shared.u32 	%r70, [%r69];
	max.s32 	%r71, %r68, %r70;
	add.s32 	%r72, %r69, %r26;
	ld.shared.u32 	%r73, [%r72];
	max.s32 	%r74, %r71, %r73;
	add.s32 	%r75, %r72, %r26;
	ld.shared.u32 	%r76, [%r75];
	max.s32 	%r77, %r74, %r76;
	add.s32 	%r78, %r75, %r26;
	ld.shared.u32 	%r79, [%r78];
	max.s32 	%r80, %r77, %r79;
	add.s32 	%r81, %r78, %r26;
	ld.shared.u32 	%r82, [%r81];
	max.s32 	%r83, %r80, %r82;
	add.s32 	%r84, %r81, %r26;
	ld.shared.u32 	%r85, [%r84];
	max.s32 	%r86, %r83, %r85;
	add.s32 	%r87, %r84, %r26;
	ld.shared.u32 	%r88, [%r87];
	max.s32 	%r89, %r86, %r88;
	add.s32 	%r90, %r87, %r26;
	ld.shared.u32 	%r91, [%r90];
	max.s32 	%r92, %r89, %r91;
	cvta.to.global.u64 	%rd6, %rd2;
	add.s64 	%rd8, %rd6, %rd4;
	st.global.u32 	[%rd8], %r92;
$L__BB51_3:
	ret;

}
	// .globl	_Z12FilterDStep1ILi12EEvPiS0_iiii
.visible .entry _Z12FilterDStep1ILi12EEvPiS0_iiii(
	.param .u64 .ptr .align 1 _Z12FilterDStep1ILi12EEvPiS0_iiii_param_0,
	.param .u64 .ptr .align 1 _Z12FilterDStep1ILi12EEvPiS0_iiii_param_1,
	.param .u32 _Z12FilterDStep1ILi12EEvPiS0_iiii_param_2,
	.param .u32 _Z12FilterDStep1ILi12EEvPiS0_iiii_param_3,
	.param .u32 _Z12FilterDStep1ILi12EEvPiS0_iiii_param_4,
	.param .u32 _Z12FilterDStep1ILi12EEvPiS0_iiii_param_5
)
{
	.reg .pred 	%p<9>;
	.reg .b32 	%r<75>;
	.reg .b64 	%rd<12>;

	ld.param.u64 	%rd2, [_Z12FilterDStep1ILi12EEvPiS0_iiii_param_0];
	ld.param.u64 	%rd3, [_Z12FilterDStep1ILi12EEvPiS0_iiii_param_1];
	ld.param.u32 	%r8, [_Z12FilterDStep1ILi12EEvPiS0_iiii_param_2];
	ld.param.u32 	%r9, [_Z12FilterDStep1ILi12EEvPiS0_iiii_param_3];
	ld.param.u32 	%r7, [_Z12FilterDStep1ILi12EEvPiS0_iiii_param_4];
	ld.param.u32 	%r11, [_Z12FilterDStep1ILi12EEvPiS0_iiii_param_5];
	mov.u32 	%r12, %tid.x;
	mov.u32 	%r13, %tid.y;
	mov.u32 	%r14, %ctaid.x;
	mov.u32 	%r15, %ctaid.y;
	mul.lo.s32 	%r1, %r7, %r14;
	add.s32 	%r16, %r1, %r12;
	add.s32 	%r3, %r16, -12;
	mad.lo.s32 	%r17, %r11, %r15, %r13;
	mov.u32 	%r18, %ntid.x;
	mad.lo.s32 	%r19, %r13, %r18, %r12;
	shl.b32 	%r20, %r19, 2;
	mov.u32 	%r21, smem;
	add.s32 	%r5, %r21, %r20;
	mov.b32 	%r22, 255;
	st.shared.u32 	[%r5], %r22;
	bar.sync 	0;
	setp.lt.s32 	%p1, %r16, 12;
	setp.ge.s32 	%p2, %r3, %r8;
	setp.ge.s32 	%p3, %r17, %r9;
	or.pred  	%p4, %p2, %p3;
	or.pred  	%p5, %p4, %p1;
	@%p5 bra 	$L__BB52_3;
	cvta.to.global.u64 	%rd4, %rd2;
	mul.lo.s32 	%r23, %r17, %r8;
	cvt.s64.s32 	%rd5, %r23;
	cvt.u64.u32 	%rd6, %r16;
	add.s64 	%rd1, %rd5, %rd6;
	shl.b64 	%rd7, %rd1, 2;
	add.s64 	%rd8, %rd4, %rd7;
	ld.global.u32 	%r24, [%rd8+-48];
	st.shared.u32 	[%r5], %r24;
	bar.sync 	0;
	setp.lt.s32 	%p6, %r3, %r1;
	add.s32 	%r25, %r1, %r7;
	setp.ge.s32 	%p7, %r3, %r25;
	or.pred  	%p8, %p6, %p7;
	@%p8 bra 	$L__BB52_3;
	ld.shared.u32 	%r26, [%r5+-48];
	ld.shared.u32 	%r27, [%r5+-44];
	max.s32 	%r28, %r26, %r27;
	ld.shared.u32 	%r29, [%r5+-40];
	max.s32 	%r30, %r28, %r29;
	ld.shared.u32 	%r31, [%r5+-36];
	max.s32 	%r32, %r30, %r31;
	ld.shared.u32 	%r33, [%r5+-32];
	max.s32 	%r34, %r32, %r33;
	ld.shared.u32 	%r35, [%r5+-28];
	max.s32 	%r36, %r34, %r35;
	ld.shared.u32 	%r37, [%r5+-24];
	max.s32 	%r38, %r36, %r37;
	ld.shared.u32 	%r39, [%r5+-20];
	max.s32 	%r40, %r38, %r39;
	ld.shared.u32 	%r41, [%r5+-16];
	max.s32 	%r42, %r40, %r41;
	ld.shared.u32 	%r43, [%r5+-12];
	max.s32 	%r44, %r42, %r43;
	ld.shared.u32 	%r45, [%r5+-8];
	max.s32 	%r46, %r44, %r45;
	ld.shared.u32 	%r47, [%r5+-4];
	max.s32 	%r48, %r46, %r47;
	ld.shared.u32 	%r49, [%r5];
	max.s32 	%r50, %r48, %r49;
	ld.shared.u32 	%r51, [%r5+4];
	max.s32 	%r52, %r50, %r51;
	ld.shared.u32 	%r53, [%r5+8];
	max.s32 	%r54, %r52, %r53;
	ld.shared.u32 	%r55, [%r5+12];
	max.s32 	%r56, %r54, %r55;
	ld.shared.u32 	%r57, [%r5+16];
	max.s32 	%r58, %r56, %r57;
	ld.shared.u32 	%r59, [%r5+20];
	max.s32 	%r60, %r58, %r59;
	ld.shared.u32 	%r61, [%r5+24];
	max.s32 	%r62, %r60, %r61;
	ld.shared.u32 	%r63, [%r5+28];
	max.s32 	%r64, %r62, %r63;
	ld.shared.u32 	%r65, [%r5+32];
	max.s32 	%r66, %r64, %r65;
	ld.shared.u32 	%r67, [%r5+36];
	max.s32 	%r68, %r66, %r67;
	ld.shared.u32 	%r69, [%r5+40];
	max.s32 	%r70, %r68, %r69;
	ld.shared.u32 	%r71, [%r5+44];
	max.s32 	%r72, %r70, %r71;
	ld.shared.u32 	%r73, [%r5+48];
	max.s32 	%r74, %r72, %r73;
	cvta.to.global.u64 	%rd9, %rd3;
	add.s64 	%rd11, %rd9, %rd7;
	st.global.u32 	[%rd11+-48], %r74;
$L__BB52_3:
	ret;

}
	// .globl	_Z12FilterDStep2ILi12EEvPiS0_iiii
.visible .entry _Z12FilterDStep2ILi12EEvPiS0_iiii(
	.param .u64 .ptr .align 1 _Z12FilterDStep2ILi12EEvPiS0_iiii_param_0,
	.param .u64 .ptr .align 1 _Z12FilterDStep2ILi12EEvPiS0_iiii_param_1,
	.param .u32 _Z12FilterDStep2ILi12EEvPiS0_iiii_param_2,
	.param .u32 _Z12FilterDStep2ILi12EEvPiS0_iiii_param_3,
	.param .u32 _Z12FilterDStep2ILi12EEvPiS0_iiii_param_4,
	.param .u32 _Z12FilterDStep2ILi12EEvPiS0_iiii_param_5
)
{
	.reg .pred 	%p<9>;
	.reg .b32 	%r<99>;
	.reg .b64 	%rd<9>;

	ld.param.u64 	%rd1, [_Z12FilterDStep2ILi12EEvPiS0_iiii_param_0];
	ld.param.u64 	%rd2, [_Z12FilterDStep2ILi12EEvPiS0_iiii_param_1];
	ld.param.u32 	%r7, [_Z12FilterDStep2ILi12EEvPiS0_iiii_param_2];
	ld.param.u32 	%r9, [_Z12FilterDStep2ILi12EEvPiS0_iiii_param_3];
	ld.param.u32 	%r11, [_Z12FilterDStep2ILi12EEvPiS0_iiii_param_4];
	ld.param.u32 	%r8, [_Z12FilterDStep2ILi12EEvPiS0_iiii_param_5];
	mov.u32 	%r12, %tid.x;
	mov.u32 	%r13, %tid.y;
	mov.u32 	%r14, %ctaid.x;
	mov.u32 	%r15, %ctaid.y;
	mad.lo.s32 	%r1, %r11, %r14, %r12;
	mul.lo.s32 	%r2, %r8, %r15;
	add.s32 	%r16, %r2, %r13;
	add.s32 	%r3, %r16, -12;
	mov.u32 	%r4, %ntid.x;
	mad.lo.s32 	%r18, %r13, %r4, %r12;
	shl.b32 	%r19, %r18, 2;
	mov.u32 	%r20, smem;
	add.s32 	%r5, %r20, %r19;
	mov.b32 	%r21, 255;
	st.shared.u32 	[%r5], %r21;
	bar.sync 	0;
	setp.ge.s32 	%p1, %r1, %r7;
	setp.lt.s32 	%p2, %r16, 12;
	setp.ge.s32 	%p3, %r3, %r9;
	or.pred  	%p4, %p1, %p3;
	or.pred  	%p5, %p4, %p2;
	@%p5 bra 	$L__BB53_3;
	cvta.to.global.u64 	%rd3, %rd1;
	mad.lo.s32 	%r6, %r3, %r7, %r1;
	mul.wide.s32 	%rd4, %r6, 4;
	add.s64 	%rd5, %rd3, %rd4;
	ld.global.u32 	%r22, [%rd5];
	st.shared.u32 	[%r5], %r22;
	bar.sync 	0;
	setp.lt.s32 	%p6, %r3, %r2;
	add.s32 	%r23, %r2, %r8;
	setp.ge.s32 	%p7, %r3, %r23;
	or.pred  	%p8, %p6, %p7;
	@%p8 bra 	$L__BB53_3;
	mad.lo.s32 	%r24, %r4, -48, %r5;
	ld.shared.u32 	%r25, [%r24];
	shl.b32 	%r26, %r4, 2;
	add.s32 	%r27, %r24, %r26;
	ld.shared.u32 	%r28, [%r27];
	max.s32 	%r29, %r25, %r28;
	add.s32 	%r30, %r27, %r26;
	ld.shared.u32 	%r31, [%r30];
	max.s32 	%r32, %r29, %r31;
	add.s32 	%r33, %r30, %r26;
	ld.shared.u32 	%r34, [%r33];
	max.s32 	%r35, %r32, %r34;
	add.s32 	%r36, %r33, %r26;
	ld.shared.u32 	%r37, [%r36];
	max.s32 	%r38, %r35, %r37;
	add.s32 	%r39, %r36, %r26;
	ld.shared.u32 	%r40, [%r39];
	max.s32 	%r41, %r38, %r40;
	add.s32 	%r42, %r39, %r26;
	ld.shared.u32 	%r43, [%r42];
	max.s32 	%r44, %r41, %r43;
	add.s32 	%r45, %r42, %r26;
	ld.shared.u32 	%r46, [%r45];
	max.s32 	%r47, %r44, %r46;
	add.s32 	%r48, %r45, %r26;
	ld.shared.u32 	%r49, [%r48];
	max.s32 	%r50, %r47, %r49;
	add.s32 	%r51, %r48, %r26;
	ld.shared.u32 	%r52, [%r51];
	max.s32 	%r53, %r50, %r52;
	add.s32 	%r54, %r51, %r26;
	ld.shared.u32 	%r55, [%r54];
	max.s32 	%r56, %r53, %r55;
	add.s32 	%r57, %r54, %r26;
	ld.shared.u32 	%r58, [%r57];
	max.s32 	%r59, %r56, %r58;
	add.s32 	%r60, %r57, %r26;
	ld.shared.u32 	%r61, [%r60];
	max.s32 	%r62, %r59, %r61;
	add.s32 	%r63, %r60, %r26;
	ld.shared.u32 	%r64, [%r63];
	max.s32 	%r65, %r62, %r64;
	add.s32 	%r66, %r63, %r26;
	ld.shared.u32 	%r67, [%r66];
	max.s32 	%r68, %r65, %r67;
	add.s32 	%r69, %r66, %r26;
	ld.shared.u32 	%r70, [%r69];
	max.s32 	%r71, %r68, %r70;
	add.s32 	%r72, %r69, %r26;
	ld.shared.u32 	%r73, [%r72];
	max.s32 	%r74, %r71, %r73;
	add.s32 	%r75, %r72, %r26;
	ld.shared.u32 	%r76, [%r75];
	max.s32 	%r77, %r74, %r76;
	add.s32 	%r78, %r75, %r26;
	ld.shared.u32 	%r79, [%r78];
	max.s32 	%r80, %r77, %r79;
	add.s32 	%r81, %r78, %r26;
	ld.shared.u32 	%r82, [%r81];
	max.s32 	%r83, %r80, %r82;
	add.s32 	%r84, %r81, %r26;
	ld.shared.u32 	%r85, [%r84];
	max.s32 	%r86, %r83, %r85;
	add.s32 	%r87, %r84, %r26;
	ld.shared.u32 	%r88, [%r87];
	max.s32 	%r89, %r86, %r88;
	add.s32 	%r90, %r87, %r26;
	ld.shared.u32 	%r91, [%r90];
	max.s32 	%r92, %r89, %r91;
	add.s32 	%r93, %r90, %r26;
	ld.shared.u32 	%r94, [%r93];
	max.s32 	%r95, %r92, %r94;
	add.s32 	%r96, %r93, %r26;
	ld.shared.u32 	%r97, [%r96];
	max.s32 	%r98, %r95, %r97;
	cvta.to.global.u64 	%rd6, %rd2;
	add.s64 	%rd8, %rd6, %rd4;
	st.global.u32 	[%rd8], %r98;
$L__BB53_3:
	ret;

}
	// .globl	_Z12FilterDStep1ILi13EEvPiS0_iiii
.visible .entry _Z12FilterDStep1ILi13EEvPiS0_iiii(
	.param .u64 .ptr .align 1 _Z12FilterDStep1ILi13EEvPiS0_iiii_param_0,
	.param .u64 .ptr .align 1 _Z12FilterDStep1ILi13EEvPiS0_iiii_param_1,
	.param .u32 _Z12FilterDStep1ILi13EEvPiS0_iiii_param_2,
	.param .u32 _Z12FilterDStep1ILi13EEvPiS0_iiii_param_3,
	.param .u32 _Z12FilterDStep1ILi13EEvPiS0_iiii_param_4,
	.param .u32 _Z12FilterDStep1ILi13EEvPiS0_iiii_param_5
)
{
	.reg .pred 	%p<9>;
	.reg .b32 	%r<79>;
	.reg .b64 	%rd<12>;

	ld.param.u64 	%rd2, [_Z12FilterDStep1ILi13EEvPiS0_iiii_param_0];
	ld.param.u64 	%rd3, [_Z12FilterDStep1ILi13EEvPiS0_iiii_param_1];
	ld.param.u32 	%r8, [_Z12FilterDStep1ILi13EEvPiS0_iiii_param_2];
	ld.param.u32 	%r9, [_Z12FilterDStep1ILi13EEvPiS0_iiii_param_3];
	ld.param.u32 	%r7, [_Z12FilterDStep1ILi13EEvPiS0_iiii_param_4];
	ld.param.u32 	%r11, [_Z12FilterDStep1ILi13EEvPiS0_iiii_param_5];
	mov.u32 	%r12, %tid.x;
	mov.u32 	%r13, %tid.y;
	mov.u32 	%r14, %ctaid.x;
	mov.u32 	%r15, %ctaid.y;
	mul.lo.s32 	%r1, %r7, %r14;
	add.s32 	%r16, %r1, %r12;
	add.s32 	%r3, %r16, -13;
	mad.lo.s32 	%r17, %r11, %r15, %r13;
	mov.u32 	%r18, %ntid.x;
	mad.lo.s32 	%r19, %r13, %r18, %r12;
	shl.b32 	%r20, %r19, 2;
	mov.u32 	%r21, smem;
	add.s32 	%r5, %r21, %r20;
	mov.b32 	%r22, 255;
	st.shared.u32 	[%r5], %r22;
	bar.sync 	0;
	setp.lt.s32 	%p1, %r16, 13;
	setp.ge.s32 	%p2, %r3, %r8;
	setp.ge.s32 	%p3, %r17, %r9;
	or.pred  	%p4, %p2, %p3;
	or.pred  	%p5, %p4, %p1;
	@%p5 bra 	$L__BB54_3;
	cvta.to.global.u64 	%rd4, %rd2;
	mul.lo.s32 	%r23, %r17, %r8;
	cvt.s64.s32 	%rd5, %r23;
	cvt.u64.u32 	%rd6, %r16;
	add.s64 	%rd1, %rd5, %rd6;
	shl.b64 	%rd7, %rd1, 2;
	add.s64 	%rd8, %rd4, %rd7;
	ld.global.u32 	%r24, [%rd8+-52];
	st.shared.u32 	[%r5], %r24;
	bar.sync 	0;
	setp.lt.s32 	%p6, %r3, %r1;
	add.s32 	%r25, %r1, %r7;
	setp.ge.s32 	%p7, %r3, %r25;
	or.pred  	%p8, %p6, %p7;
	@%p8 bra 	$L__BB54_3;
	ld.shared.u32 	%r26, [%r5+-52];
	ld.shared.u32 	%r27, [%r5+-48];
	max.s32 	%r28, %r26, %r27;
	ld.shared.u32 	%r29, [%r5+-44];
	max.s32 	%r30, %r28, %r29;
	ld.shared.u32 	%r31, [%r5+-40];
	max.s32 	%r32, %r30, %r31;
	ld.shared.u32 	%r33, [%r5+-36];
	max.s32 	%r34, %r32, %r33;
	ld.shared.u32 	%r35, [%r5+-32];
	max.s32 	%r36, %r34, %r35;
	ld.shared.u32 	%r37, [%r5+-28];
	max.s32 	%r38, %r36, %r37;
	ld.shared.u32 	%r39, [%r5+-24];
	max.s32 	%r40, %r38, %r39;
	ld.shared.u32 	%r41, [%r5+-20];
	max.s32 	%r42, %r40, %r41;
	ld.shared.u32 	%r43, [%r5+-16];
	max.s32 	%r44, %r42, %r43;
	ld.shared.u32 	%r45, [%r5+-12];
	max.s32 	%r46, %r44, %r45;
	ld.shared.u32 	%r47, [%r5+-8];
	max.s32 	%r48, %r46, %r47;
	ld.shared.u32 	%r49, [%r5+-4];
	max.s32 	%r50, %r48, %r49;
	ld.shared.u32 	%r51, [%r5];
	max.s32 	%r52, %r50, %r51;
	ld.shared.u32 	%r53, [%r5+4];
	max.s32 	%r54, %r52, %r53;
	ld.shared.u32 	%r55, [%r5+8];
	max.s32 	%r56, %r54, %r55;
	ld.shared.u32 	%r57, [%r5+12];
	max.s32 	%r58, %r56, %r57;
	ld.shared.u32 	%r59, [%r5+16];
	max.s32 	%r60, %r58, %r59;
	ld.shared.u32 	%r61, [%r5+20];
	max.s32 	%r62, %r60, %r61;
	ld.shared.u32 	%r63, [%r5+24];
	max.s32 	%r64, %r62, %r63;
	ld.shared.u32 	%r65, [%r5+28];
	max.s32 	%r66, %r64, %r65;
	ld.shared.u32 	%r67, [%r5+32];
	max.s32 	%r68, %r66, %r67;
	ld.shared.u32 	%r69, [%r5+36];
	max.s32 	%r70, %r68, %r69;
	ld.shared.u32 	%r71, [%r5+40];
	max.s32 	%r72, %r70, %r71;
	ld.shared.u32 	%r73, [%r5+44];
	max.s32 	%r74, %r72, %r73;
	ld.shared.u32 	%r75, [%r5+48];
	max.s32 	%r76, %r74, %r75;
	ld.shared.u32 	%r77, [%r5+52];
	max.s32 	%r78, %r76, %r77;
	cvta.to.global.u64 	%rd9, %rd3;
	add.s64 	%rd11, %rd9, %rd7;
	st.global.u32 	[%rd11+-52], %r78;
$L__BB54_3:
	ret;

}
	// .globl	_Z12FilterDStep2ILi13EEvPiS0_iiii
.visible .entry _Z12FilterDStep2ILi13EEvPiS0_iiii(
	.param .u64 .ptr .align 1 _Z12FilterDStep2ILi13EEvPiS0_iiii_param_0,
	.param .u64 .ptr .align 1 _Z12FilterDStep2ILi13EEvPiS0_iiii_param_1,
	.param .u32 _Z12FilterDStep2ILi13EEvPiS0_iiii_param_2,
	.param .u32 _Z12FilterDStep2ILi13EEvPiS0_iiii_param_3,
	.param .u32 _Z12FilterDStep2ILi13EEvPiS0_iiii_param_4,
	.param .u32 _Z12FilterDStep2ILi13EEvPiS0_iiii_param_5
)
{
	.reg .pred 	%p<9>;
	.reg .b32 	%r<105>;
	.reg .b64 	%rd<9>;

	ld.param.u64 	%rd1, [_Z12FilterDStep2ILi13EEvPiS0_iiii_param_0];
	ld.param.u64 	%rd2, [_Z12FilterDStep2ILi13EEvPiS0_iiii_param_1];
	ld.param.u32 	%r7, [_Z12FilterDStep2ILi13EEvPiS0_iiii_param_2];
	ld.param.u32 	%r9, [_Z12FilterDStep2ILi13EEvPiS0_iiii_param_3];
	ld.param.u32 	%r11, [_Z12FilterDStep2ILi13EEvPiS0_iiii_param_4];
	ld.param.u32 	%r8, [_Z12FilterDStep2ILi13EEvPiS0_iiii_param_5];
	mov.u32 	%r12, %tid.x;
	mov.u32 	%r13, %tid.y;
	mov.u32 	%r14, %ctaid.x;
	mov.u32 	%r15, %ctaid.y;
	mad.lo.s32 	%r1, %r11, %r14, %r12;
	mul.lo.s32 	%r2, %r8, %r15;
	add.s32 	%r16, %r2, %r13;
	add.s32 	%r3, %r16, -13;
	mov.u32 	%r4, %ntid.x;
	mad.lo.s32 	%r18, %r13, %r4, %r12;
	shl.b32 	%r19, %r18, 2;
	mov.u32 	%r20, smem;
	add.s32 	%r5, %r20, %r19;
	mov.b32 	%r21, 255;
	st.shared.u32 	[%r5], %r21;
	bar.sync 	0;
	setp.ge.s32 	%p1, %r1, %r7;
	setp.lt.s32 	%p2, %r16, 13;
	setp.ge.s32 	%p3, %r3, %r9;
	or.pred  	%p4, %p1, %p3;
	or.pred  	%p5, %p4, %p2;
	@%p5 bra 	$L__BB55_3;
	cvta.to.global.u64 	%rd3, %rd1;
	mad.lo.s32 	%r6, %r3, %r7, %r1;
	mul.wide.s32 	%rd4, %r6, 4;
	add.s64 	%rd5, %rd3, %rd4;
	ld.global.u32 	%r22, [%rd5];
	st.shared.u32 	[%r5], %r22;
	bar.sync 	0;
	setp.lt.s32 	%p6, %r3, %r2;
	add.s32 	%r23, %r2, %r8;
	setp.ge.s32 	%p7, %r3, %r23;
	or.pred  	%p8, %p6, %p7;
	@%p8 bra 	$L__BB55_3;
	mad.lo.s32 	%r24, %r4, -52, %r5;
	ld.shared.u32 	%r25, [%r24];
	shl.b32 	%r26, %r4, 2;
	add.s32 	%r27, %r24, %r26;
	ld.shared.u32 	%r28, [%r27];
	max.s32 	%r29, %r25, %r28;
	add.s32 	%r30, %r27, %r26;
	ld.shared.u32 	%r31, [%r30];
	max.s32 	%r32, %r29, %r31;
	add.s32 	%r33, %r30, %r26;
	ld.shared.u32 	%r34, [%r33];
	max.s32 	%r35, %r32, %r34;
	add.s32 	%r36, %r33, %r26;
	ld.shared.u32 	%r37, [%r36];
	max.s32 	%r38, %r35, %r37;
	add.s32 	%r39, %r36, %r26;
	ld.shared.u32 	%r40, [%r39];
	max.s32 	%r41, %r38, %r40;
	add.s32 	%r42, %r39, %r26;
	ld.shared.u32 	%r43, [%r42];
	max.s32 	%r44, %r41, %r43;
	add.s32 	%r45, %r42, %r26;
	ld.shared.u32 	%r46, [%r45];
	max.s32 	%r47, %r44, %r46;
	add.s32 	%r48, %r45, %r26;
	ld.shared.u32 	%r49, [%r48];
	max.s32 	%r50, %r47, %r49;
	add.s32 	%r51, %r48, %r26;
	ld.shared.u32 	%r52, [%r51];
	max.s32 	%r53, %r50, %r52;
	add.s32 	%r54, %r51, %r26;
	ld.shared.u32 	%r55, [%r54];
	max.s32 	%r56, %r53, %r55;
	add.s32 	%r57, %r54, %r26;
	ld.shared.u32 	%r58, [%r57];
	max.s32 	%r59, %r56, %r58;
	add.s32 	%r60, %r57, %r26;
	ld.shared.u32 	%r61, [%r60];
	max.s32 	%r62, %r59, %r61;
	add.s32 	%r63, %r60, %r26;
	ld.shared.u32 	%r64, [%r63];
	max.s32 	%r65, %r62, %r64;
	add.s32 	%r66, %r63, %r26;
	ld.shared.u32 	%r67, [%r66];
	max.s32 	%r68, %r65, %r67;
	add.s32 	%r69, %r66, %r26;
	ld.shared.u32 	%r70, [%r69];
	max.s32 	%r71, %r68, %r70;
	add.s32 	%r72, %r69, %r26;
	ld.shared.u32 	%r73, [%r72];
	max.s32 	%r74, %r71, %r73;
	add.s32 	%r75, %r72, %r26;
	ld.shared.u32 	%r76, [%r75];
	max.s32 	%r77, %r74, %r76;
	add.s32 	%r78, %r75, %r26;
	ld.shared.u32 	%r79, [%r78];
	max.s32 	%r80, %r77, %r79;
	add.s32 	%r81, %r78, %r26;
	ld.shared.u32 	%r82, [%r81];
	max.s32 	%r83, %r80, %r82;
	add.s32 	%r84, %r81, %r26;
	ld.shared.u32 	%r85, [%r84];
	max.s32 	%r86, %r83, %r85;
	add.s32 	%r87, %r84, %r26;
	ld.shared.u32 	%r88, [%r87];
	max.s32 	%r89, %r86, %r88;
	add.s32 	%r90, %r87, %r26;
	ld.shared.u32 	%r91, [%r90];
	max.s32 	%r92, %r89, %r91;
	add.s32 	%r93, %r90, %r26;
	ld.shared.u32 	%r94, [%r93];
	max.s32 	%r95, %r92, %r94;
	add.s32 	%r96, %r93, %r26;
	ld.shared.u32 	%r97, [%r96];
	max.s32 	%r98, %r95, %r97;
	add.s32 	%r99, %r96, %r26;
	ld.shared.u32 	%r100, [%r99];
	max.s32 	%r101, %r98, %r100;
	add.s32 	%r102, %r99, %r26;
	ld.shared.u32 	%r103, [%r102];
	max.s32 	%r104, %r101, %r103;
	cvta.to.global.u64 	%rd6, %rd2;
	add.s64 	%rd8, %rd6, %rd4;
	st.global.u32 	[%rd8], %r104;
$L__BB55_3:
	ret;

}
	// .globl	_Z12FilterDStep1ILi14EEvPiS0_iiii
.visible .entry _Z12FilterDStep1ILi14EEvPiS0_iiii(
	.param .u64 .ptr .align 1 _Z12FilterDStep1ILi14EEvPiS0_iiii_param_0,
	.param .u64 .ptr .align 1 _Z12FilterDStep1ILi14EEvPiS0_iiii_param_1,
	.param .u32 _Z12FilterDStep1ILi14EEvPiS0_iiii_param_2,
	.param .u32 _Z12FilterDStep1ILi14EEvPiS0_iiii_param_3,
	.param .u32 _Z12FilterDStep1ILi14EEvPiS0_iiii_param_4,
	.param .u32 _Z12FilterDStep1ILi14EEvPiS0_iiii_param_5
)
{
	.reg .pred 	%p<9>;
	.reg .b32 	%r<83>;
	.reg .b64 	%rd<12>;

	ld.param.u64 	%rd2, [_Z12FilterDStep1ILi14EEvPiS0_iiii_param_0];
	ld.param.u64 	%rd3, [_Z12FilterDStep1ILi14EEvPiS0_iiii_param_1];
	ld.param.u32 	%r8, [_Z12FilterDStep1ILi14EEvPiS0_iiii_param_2];
	ld.param.u32 	%r9, [_Z12FilterDStep1ILi14EEvPiS0_iiii_param_3];
	ld.param.u32 	%r7, [_Z12FilterDStep1ILi14EEvPiS0_iiii_param_4];
	ld.param.u32 	%r11, [_Z12FilterDStep1ILi14EEvPiS0_iiii_param_5];
	mov.u32 	%r12, %tid.x;
	mov.u32 	%r13, %tid.y;
	mov.u32 	%r14, %ctaid.x;
	mov.u32 	%r15, %ctaid.y;
	mul.lo.s32 	%r1, %r7, %r14;
	add.s32 	%r16, %r1, %r12;
	add.s32 	%r3, %r16, -14;
	mad.lo.s32 	%r17, %r11, %r15, %r13;
	mov.u32 	%r18, %ntid.x;
	mad.lo.s32 	%r19, %r13, %r18, %r12;
	shl.b32 	%r20, %r19, 2;
	mov.u32 	%r21, smem;
	add.s32 	%r5, %r21, %r20;
	mov.b32 	%r22, 255;
	st.shared.u32 	[%r5], %r22;
	bar.sync 	0;
	setp.lt.s32 	%p1, %r16, 14;
	setp.ge.s32 	%p2, %r3, %r8;
	setp.ge.s32 	%p3, %r17, %r9;
	or.pred  	%p4, %p2, %p3;
	or.pred  	%p5, %p4, %p1;
	@%p5 bra 	$L__BB56_3;
	cvta.to.global.u64 	%rd4, %rd2;
	mul.lo.s32 	%r23, %r17, %r8;
	cvt.s64.s32 	%rd5, %r23;
	cvt.u64.u32 	%rd6, %r16;
	add.s64 	%rd1, %rd5, %rd6;
	shl.b64 	%rd7, %rd1, 2;
	add.s64 	%rd8, %rd4, %rd7;
	ld.global.u32 	%r24, [%rd8+-56];
	st.shared.u32 	[%r5], %r24;
	bar.sync 	0;
	setp.lt.s32 	%p6, %r3, %r1;
	add.s32 	%r25, %r1, %r7;
	setp.ge.s32 	%p7, %r3, %r25;
	or.pred  	%p8, %p6, %p7;
	@%p8 bra 	$L__BB56_3;
	ld.shared.u32 	%r26, [%r5+-56];
	ld.shared.u32 	%r27, [%r5+-52];
	max.s32 	%r28, %r26, %r27;
	ld.shared.u32 	%r29, [%r5+-48];
	max.s32 	%r30, %r28, %r29;
	ld.shared.u32 	%r31, [%r5+-44];
	max.s32 	%r32, %r30, %r31;
	ld.shared.u32 	%r33, [%r5+-40];
	max.s32 	%r34, %r32, %r33;
	ld.shared.u32 	%r35, [%r5+-36];
	max.s32 	%r36, %r34, %r35;
	ld.shared.u32 	%r37, [%r5+-32];
	max.s32 	%r38, %r36, %r37;
	ld.shared.u32 	%r39, [%r5+-28];
	max.s32 	%r40, %r38, %r39;
	ld.shared.u32 	%r41, [%r5+-24];
	max.s32 	%r42, %r40, %r41;
	ld.shared.u32 	%r43, [%r5+-20];
	max.s32 	%r44, %r42, %r43;
	ld.shared.u32 	%r45, [%r5+-16];
	max.s32 	%r46, %r44, %r45;
	ld.shared.u32 	%r47, [%r5+-12];
	max.s32 	%r48, %r46, %r47;
	ld.shared.u32 	%r49, [%r5+-8];
	max.s32 	%r50, %r48, %r49;
	ld.shared.u32 	%r51, [%r5+-4];
	max.s32 	%r52, %r50, %r51;
	ld.shared.u32 	%r53, [%r5];
	max.s32 	%r54, %r52, %r53;
	ld.shared.u32 	%r55, [%r5+4];
	max.s32 	%r56, %r54, %r55;
	ld.shared.u32 	%r57, [%r5+8];
	max.s32 	%r58, %r56, %r57;
	ld.shared.u32 	%r59, [%r5+12];
	max.s32 	%r60, %r58, %r59;
	ld.shared.u32 	%r61, [%r5+16];
	max.s32 	%r62, %r60, %r61;
	ld.shared.u32 	%r63, [%r5+20];
	max.s32 	%r64, %r62, %r63;
	ld.shared.u32 	%r65, [%r5+24];
	max.s32 	%r66, %r64, %r65;
	ld.shared.u32 	%r67, [%r5+28];
	max.s32 	%r68, %r66, %r67;
	ld.shared.u32 	%r69, [%r5+32];
	max.s32 	%r70, %r68, %r69;
	ld.shared.u32 	%r71, [%r5+36];
	max.s32 	%r72, %r70, %r71;
	ld.shared.u32 	%r73, [%r5+40];
	max.s32 	%r74, %r72, %r73;
	ld.shared.u32 	%r75, [%r5+44];
	max.s32 	%r76, %r74, %r75;
	ld.shared.u32 	%r77, [%r5+48];
	max.s32 	%r78, %r76, %r77;
	ld.shared.u32 	%r79, [%r5+52];
	max.s32 	%r80, %r78, %r79;
	ld.shared.u32 	%r81, [%r5+56];
	max.s32 	%r82, %r80, %r81;
	cvta.to.global.u64 	%rd9, %rd3;
	add.s64 	%rd11, %rd9, %rd7;
	st.global.u32 	[%rd11+-56], %r82;
$L__BB56_3:
	ret;

}
	// .globl	_Z12FilterDStep2ILi14EEvPiS0_iiii
.visible .entry _Z12FilterDStep2ILi14EEvPiS0_iiii(
	.param .u64 .ptr .align 1 _Z12FilterDStep2ILi14EEvPiS0_iiii_param_0,
	.param .u64 .ptr .align 1 _Z12FilterDStep2ILi14EEvPiS0_iiii_param_1,
	.param .u32 _Z12FilterDStep2ILi14EEvPiS0_iiii_param_2,
	.param .u32 _Z12FilterDStep2ILi14EEvPiS0_iiii_param_3,
	.param .u32 _Z12FilterDStep2ILi14EEvPiS0_iiii_param_4,
	.param .u32 _Z12FilterDStep2ILi14EEvPiS0_iiii_param_5
)
{
	.reg .pred 	%p<9>;
	.reg .b32 	%r<111>;
	.reg .b64 	%rd<9>;

	ld.param.u64 	%rd1, [_Z12FilterDStep2ILi14EEvPiS0_iiii_param_0];
	ld.param.u64 	%rd2, [_Z12FilterDStep2ILi14EEvPiS0_iiii_param_1];
	ld.param.u32 	%r7, [_Z12FilterDStep2ILi14EEvPiS0_iiii_param_2];
	ld.param.u32 	%r9, [_Z12FilterDStep2ILi14EEvPiS0_iiii_param_3];
	ld.param.u32 	%r11, [_Z12FilterDStep2ILi14EEvPiS0_iiii_param_4];
	ld.param.u32 	%r8, [_Z12FilterDStep2ILi14EEvPiS0_iiii_param_5];
	mov.u32 	%r12, %tid.x;
	mov.u32 	%r13, %tid.y;
	mov.u32 	%r14, %ctaid.x;
	mov.u32 	%r15, %ctaid.y;
	mad.lo.s32 	%r1, %r11, %r14, %r12;
	mul.lo.s32 	%r2, %r8, %r15;
	add.s32 	%r16, %r2, %r13;
	add.s32 	%r3, %r16, -14;
	mov.u32 	%r4, %ntid.x;
	mad.lo.s32 	%r18, %r13, %r4, %r12;
	shl.b32 	%r19, %r18, 2;
	mov.u32 	%r20, smem;
	add.s32 	%r5, %r20, %r19;
	mov.b32 	%r21, 255;
	st.shared.u32 	[%r5], %r21;
	bar.sync 	0;
	setp.ge.s32 	%p1, %r1, %r7;
	setp.lt.s32 	%p2, %r16, 14;
	setp.ge.s32 	%p3, %r3, %r9;
	or.pred  	%p4, %p1, %p3;
	or.pred  	%p5, %p4, %p2;
	@%p5 bra 	$L__BB57_3;
	cvta.to.global.u64 	%rd3, %rd1;
	mad.lo.s32 	%r6, %r3, %r7, %r1;
	mul.wide.s32 	%rd4, %r6, 4;
	add.s64 	%rd5, %rd3, %rd4;
	ld.global.u32 	%r22, [%rd5];
	st.shared.u32 	[%r5], %r22;
	bar.sync 	0;
	setp.lt.s32 	%p6, %r3, %r2;
	add.s32 	%r23, %r2, %r8;
	setp.ge.s32 	%p7, %r3, %r23;
	or.pred  	%p8, %p6, %p7;
	@%p8 bra 	$L__BB57_3;
	mad.lo.s32 	%r24, %r4, -56, %r5;
	ld.shared.u32 	%r25, [%r24];
	shl.b32 	%r26, %r4, 2;
	add.s32 	%r27, %r24, %r26;
	ld.shared.u32 	%r28, [%r27];
	max.s32 	%r29, %r25, %r28;
	add.s32 	%r30, %r27, %r26;
	ld.shared.u32 	%r31, [%r30];
	max.s32 	%r32, %r29, %r31;
	add.s32 	%r33, %r30, %r26;
	ld.shared.u32 	%r34, [%r33];
	max.s32 	%r35, %r32, %r34;
	add.s32 	%r36, %r33, %r26;
	ld.shared.u32 	%r37, [%r36];
	max.s32 	%r38, %r35, %r37;
	add.s32 	%r39, %r36, %r26;
	ld.shared.u32 	%r40, [%r39];
	max.s32 	%r41, %r38, %r40;
	add.s32 	%r42, %r39, %r26;
	ld.shared.u32 	%r43, [%r42];
	max.s32 	%r44, %r41, %r43;
	add.s32 	%r45, %r42, %r26;
	ld.shared.u32 	%r46, [%r45];
	max.s32 	%r47, %r44, %r46;
	add.s32 	%r48, %r45, %r26;
	ld.shared.u32 	%r49, [%r48];
	max.s32 	%r50, %r47, %r49;
	add.s32 	%r51, %r48, %r26;
	ld.shared.u32 	%r52, [%r51];
	max.s32 	%r53, %r50, %r52;
	add.s32 	%r54, %r51, %r26;
	ld.shared.u32 	%r55, [%r54];
	max.s32 	%r56, %r53, %r55;
	add.s32 	%r57, %r54, %r26;
	ld.shared.u32 	%r58, [%r57];
	max.s32 	%r59, %r56, %r58;
	add.s32 	%r60, %r57, %r26;
	ld.shared.u32 	%r61, [%r60];
	max.s32 	%r62, %r59, %r61;
	add.s32 	%r63, %r60, %r26;
	ld.shared.u32 	%r64, [%r63];
	max.s32 	%r65, %r62, %r64;
	add.s32 	%r66, %r63, %r26;
	ld.shared.u32 	%r67, [%r66];
	max.s32 	%r68, %r65, %r67;
	add.s32 	%r69, %r66, %r26;
	ld.shared.u32 	%r70, [%r69];
	max.s32 	%r71, %r68, %r70;
	add.s32 	%r72, %r69, %r26;
	ld.shared.u32 	%r73, [%r72];
	max.s32 	%r74, %r71, %r73;
	add.s32 	%r75, %r72, %r26;
	ld.shared.u32 	%r76, [%r75];
	max.s32 	%r77, %r74, %r76;
	add.s32 	%r78, %r75, %r26;
	ld.shared.u32 	%r79, [%r78];
	max.s32 	%r80, %r77, %r79;
	add.s32 	%r81, %r78, %r26;
	ld.shared.u32 	%r82, [%r81];
	max.s32 	%r83, %r80, %r82;
	add.s32 	%r84, %r81, %r26;
	ld.shared.u32 	%r85, [%r84];
	max.s32 	%r86, %r83, %r85;
	add.s32 	%r87, %r84, %r26;
	ld.shared.u32 	%r88, [%r87];
	max.s32 	%r89, %r86, %r88;
	add.s32 	%r90, %r87, %r26;
	ld.shared.u32 	%r91, [%r90];
	max.s32 	%r92, %r89, %r91;
	add.s32 	%r93, %r90, %r26;
	ld.shared.u32 	%r94, [%r93];
	max.s32 	%r95, %r92, %r94;
	add.s32 	%r96, %r93, %r26;
	ld.shared.u32 	%r97, [%r96];
	max.s32 	%r98, %r95, %r97;
	add.s32 	%r99, %r96, %r26;
	ld.shared.u32 	%r100, [%r99];
	max.s32 	%r101, %r98, %r100;
	add.s32 	%r102, %r99, %r26;
	ld.shared.u32 	%r103, [%r102];
	max.s32 	%r104, %r101, %r103;
	add.s32 	%r105, %r102, %r26;
	ld.shared.u32 	%r106, [%r105];
	max.s32 	%r107, %r104, %r106;
	add.s32 	%r108, %r105, %r26;
	ld.shared.u32 	%r109, [%r108];
	max.s32 	%r110, %r107, %r109;
	cvta.to.global.u64 	%rd6, %rd2;
	add.s64 	%rd8, %rd6, %rd4;
	st.global.u32 	[%rd8], %r110;
$L__BB57_3:
	ret;

}
	// .globl	_Z12FilterDStep1ILi15EEvPiS0_iiii
.visible .entry _Z12FilterDStep1ILi15EEvPiS0_iiii(
	.param .u64 .ptr .align 1 _Z12FilterDStep1ILi15EEvPiS0_iiii_param_0,
	.param .u64 .ptr .align 1 _Z12FilterDStep1ILi15EEvPiS0_iiii_param_1,
	.param .u32 _Z12FilterDStep1ILi15EEvPiS0_iiii_param_2,
	.param .u32 _Z12FilterDStep1ILi15EEvPiS0_iiii_param_3,
	.param .u32 _Z12FilterDStep1ILi15EEvPiS0_iiii_param_4,
	.param .u32 _Z12FilterDStep1ILi15EEvPiS0_iiii_param_5
)
{
	.reg .pred 	%p<9>;
	.reg .b32 	%r<87>;
	.reg .b64 	%rd<12>;

	ld.param.u64 	%rd2, [_Z12FilterDStep1ILi15EEvPiS0_iiii_param_0];
	ld.param.u64 	%rd3, [_Z12FilterDStep1ILi15EEvPiS0_iiii_param_1];
	ld.param.u32 	%r8, [_Z12FilterDStep1ILi15EEvPiS0_iiii_param_2];
	ld.param.u32 	%r9, [_Z12FilterDStep1ILi15EEvPiS0_iiii_param_3];
	ld.param.u32 	%r7, [_Z12FilterDStep1ILi15EEvPiS0_iiii_param_4];
	ld.param.u32 	%r11, [_Z12FilterDStep1ILi15EEvPiS0_iiii_param_5];
	mov.u32 	%r12, %tid.x;
	mov.u32 	%r13, %tid.y;
	mov.u32 	%r14, %ctaid.x;
	mov.u32 	%r15, %ctaid.y;
	mul.lo.s32 	%r1, %r7, %r14;
	add.s32 	%r16, %r1, %r12;
	add.s32 	%r3, %r16, -15;
	mad.lo.s32 	%r17, %r11, %r15, %r13;
	mov.u32 	%r18, %ntid.x;
	mad.lo.s32 	%r19, %r13, %r18, %r12;
	shl.b32 	%r20, %r19, 2;
	mov.u32 	%r21, smem;
	add.s32 	%r5, %r21, %r20;
	mov.b32 	%r22, 255;
	st.shared.u32 	[%r5], %r22;
	bar.sync 	0;
	setp.lt.s32 	%p1, %r16, 15;
	setp.ge.s32 	%p2, %r3, %r8;
	setp.ge.s32 	%p3, %r17, %r9;
	or.pred  	%p4, %p2, %p3;
	or.pred  	%p5, %p4, %p1;
	@%p5 bra 	$L__BB58_3;
	cvta.to.global.u64 	%rd4, %rd2;
	mul.lo.s32 	%r23, %r17, %r8;
	cvt.s64.s32 	%rd5, %r23;
	cvt.u64.u32 	%rd6, %r16;
	add.s64 	%rd1, %rd5, %rd6;
	shl.b64 	%rd7, %rd1, 2;
	add.s64 	%rd8, %rd4, %rd7;
	ld.global.u32 	%r24, [%rd8+-60];
	st.shared.u32 	[%r5], %r24;
	bar.sync 	0;
	setp.lt.s32 	%p6, %r3, %r1;
	add.s32 	%r25, %r1, %r7;
	setp.ge.s32 	%p7, %r3, %r25;
	or.pred  	%p8, %p6, %p7;
	@%p8 bra 	$L__BB58_3;
	ld.shared.u32 	%r26, [%r5+-60];
	ld.shared.u32 	%r27, [%r5+-56];
	max.s32 	%r28, %r26, %r27;
	ld.shared.u32 	%r29, [%r5+-52];
	max.s32 	%r30, %r28, %r29;
	ld.shared.u32 	%r31, [%r5+-48];
	max.s32 	%r32, %r30, %r31;
	ld.shared.u32 	%r33, [%r5+-44];
	max.s32 	%r34, %r32, %r33;
	ld.shared.u32 	%r35, [%r5+-40];
	max.s32 	%r36, %r34, %r35;
	ld.shared.u32 	%r37, [%r5+-36];
	max.s32 	%r38, %r36, %r37;
	ld.shared.u32 	%r39, [%r5+-32];
	max.s32 	%r40, %r38, %r39;
	ld.shared.u32 	%r41, [%r5+-28];
	max.s32 	%r42, %r40, %r41;
	ld.shared.u32 	%r43, [%r5+-24];
	max.s32 	%r44, %r42, %r43;
	ld.shared.u32 	%r45, [%r5+-20];
	max.s32 	%r46, %r44, %r45;
	ld.shared.u32 	%r47, [%r5+-16];
	max.s32 	%r48, %r46, %r47;
	ld.shared.u32 	%r49, [%r5+-12];
	max.s32 	%r50, %r48, %r49;
	ld.shared.u32 	%r51, [%r5+-8];
	max.s32 	%r52, %r50, %r51;
	ld.shared.u32 	%r53, [%r5+-4];
	max.s32 	%r54, %r52, %r53;
	ld.shared.u32 	%r55, [%r5];
	max.s32 	%r56, %r54, %r55;
	ld.shared.u32 	%r57, [%r5+4];
	max.s32 	%r58, %r56, %r57;
	ld.shared.u32 	%r59, [%r5+8];
	max.s32 	%r60, %r58, %r59;
	ld.shared.u32 	%r61, [%r5+12];
	max.s32 	%r62, %r60, %r61;
	ld.shared.u32 	%r63, [%r5+16];
	max.s32 	%r64, %r62, %r63;
	ld.shared.u32 	%r65, [%r5+20];
	max.s32 	%r66, %r64, %r65;
	ld.shared.u32 	%r67, [%r5+24];
	max.s32 	%r68, %r66, %r67;
	ld.shared.u32 	%r69, [%r5+28];
	max.s32 	%r70, %r68, %r69;
	ld.shared.u32 	%r71, [%r5+32];
	max.s32 	%r72, %r70, %r71;
	ld.shared.u32 	%r73, [%r5+36];
	max.s32 	%r74, %r72, %r73;
	ld.shared.u32 	%r75, [%r5+40];
	max.s32 	%r76, %r74, %r75;
	ld.shared.u32 	%r77, [%r5+44];
	max.s32 	%r78, %r76, %r77;
	ld.shared.u32 	%r79, [%r5+48];
	max.s32 	%r80, %r78, %r79;
	ld.shared.u32 	%r81, [%r5+52];
	max.s32 	%r82, %r80, %r81;
	ld.shared.u32 	%r83, [%r5+56];
	max.s32 	%r84, %r82, %r83;
	ld.shared.u32 	%r85, [%r5+60];
	max.s32 	%r86, %r84, %r85;
	cvta.to.global.u64 	%rd9, %rd3;
	add.s64 	%rd11, %rd9, %rd7;
	st.global.u32 	[%rd11+-60], %r86;
$L__BB58_3:
	ret;

}
	// .globl	_Z12FilterDStep2ILi15EEvPiS0_iiii
.visible .entry _Z12FilterDStep2ILi15EEvPiS0_iiii(
	.param .u64 .ptr .align 1 _Z12FilterDStep2ILi15EEvPiS0_iiii_param_0,
	.param .u64 .ptr .align 1 _Z12FilterDStep2ILi15EEvPiS0_iiii_param_1,
	.param .u32 _Z12FilterDStep2ILi15EEvPiS0_iiii_param_2,
	.param .u32 _Z12FilterDStep2ILi15EEvPiS0_iiii_param_3,
	.param .u32 _Z12FilterDStep2ILi15EEvPiS0_iiii_param_4,
	.param .u32 _Z12FilterDStep2ILi15EEvPiS0_iiii_param_5
)
{
	.reg .pred 	%p<9>;
	.reg .b32 	%r<117>;
	.reg .b64 	%rd<9>;

	ld.param.u64 	%rd1, [_Z12FilterDStep2ILi15EEvPiS0_iiii_param_0];
	ld.param.u64 	%rd2, [_Z12FilterDStep2ILi15EEvPiS0_iiii_param_1];
	ld.param.u32 	%r7, [_Z12FilterDStep2ILi15EEvPiS0_iiii_param_2];
	ld.param.u32 	%r9, [_Z12FilterDStep2ILi15EEvPiS0_iiii_param_3];
	ld.param.u32 	%r11, [_Z12FilterDStep2ILi15EEvPiS0_iiii_param_4];
	ld.param.u32 	%r8, [_Z12FilterDStep2ILi15EEvPiS0_iiii_param_5];
	mov.u32 	%r12, %tid.x;
	mov.u32 	%r13, %tid.y;
	mov.u32 	%r14, %ctaid.x;
	mov.u32 	%r15, %ctaid.y;
	mad.lo.s32 	%r1, %r11, %r14, %r12;
	mul.lo.s32 	%r2, %r8, %r15;
	add.s32 	%r16, %r2, %r13;
	add.s32 	%r3, %r16, -15;
	mov.u32 	%r4, %ntid.x;
	mad.lo.s32 	%r18, %r13, %r4, %r12;
	shl.b32 	%r19, %r18, 2;
	mov.u32 	%r20, smem;
	add.s32 	%r5, %r20, %r19;
	mov.b32 	%r21, 255;
	st.shared.u32 	[%r5], %r21;
	bar.sync 	0;
	setp.ge.s32 	%p1, %r1, %r7;
	setp.lt.s32 	%p2, %r16, 15;
	setp.ge.s32 	%p3, %r3, %r9;
	or.pred  	%p4, %p1, %p3;
	or.pred  	%p5, %p4, %p2;
	@%p5 bra 	$L__BB59_3;
	cvta.to.global.u64 	%rd3, %rd1;
	mad.lo.s32 	%r6, %r3, %r7, %r1;
	mul.wide.s32 	%rd4, %r6, 4;
	add.s64 	%rd5, %rd3, %rd4;
	ld.global.u32 	%r22, [%rd5];
	st.shared.u32 	[%r5], %r22;
	bar.sync 	0;
	setp.lt.s32 	%p6, %r3, %r2;
	add.s32 	%r23, %r2, %r8;
	setp.ge.s32 	%p7, %r3, %r23;
	or.pred  	%p8, %p6, %p7;
	@%p8 bra 	$L__BB59_3;
	mad.lo.s32 	%r24, %r4, -60, %r5;
	ld.shared.u32 	%r25, [%r24];
	shl.b32 	%r26, %r4, 2;
	add.s32 	%r27, %r24, %r26;
	ld.shared.u32 	%r28, [%r27];
	max.s32 	%r29, %r25, %r28;
	add.s32 	%r30, %r27, %r26;
	ld.shared.u32 	%r31, [%r30];
	max.s32 	%r32, %r29, %r31;
	add.s32 	%r33, %r30, %r26;
	ld.shared.u32 	%r34, [%r33];
	max.s32 	%r35, %r32, %r34;
	add.s32 	%r36, %r33, %r26;
	ld.shared.u32 	%r37, [%r36];
	max.s32 	%r38, %r35, %r37;
	add.s32 	%r39, %r36, %r26;
	ld.shared.u32 	%r40, [%r39];
	max.s32 	%r41, %r38, %r40;
	add.s32 	%r42, %r39, %r26;
	ld.shared.u32 	%r43, [%r42];
	max.s32 	%r44, %r41, %r43;
	add.s32 	%r45, %r42, %r26;
	ld.shared.u32 	%r46, [%r45];
	max.s32 	%r47, %r44, %r46;
	add.s32 	%r48, %r45, %r26;
	ld.shared.u32 	%r49, [%r48];
	max.s32 	%r50, %r47, %r49;
	add.s32 	%r51, %r48, %r26;
	ld.shared.u32 	%r52, [%r51];
	max.s32 	%r53, %r50, %r52;
	add.s32 	%r54, %r51, %r26;
	ld.shared.u32 	%r55, [%r54];
	max.s32 	%r56, %r53, %r55;
	add.s32 	%r57, %r54, %r26;
	ld.shared.u32 	%r58, [%r57];
	max.s32 	%r59, %r56, %r58;
	add.s32 	%r60, %r57, %r26;
	ld.shared.u32 	%r61, [%r60];
	max.s32 	%r62, %r59, %r61;
	add.s32 	%r63, %r60, %r26;
	ld.shared.u32 	%r64, [%r63];
	max.s32 	%r65, %r62, %r64;
	add.s32 	%r66, %r63, %r26;
	ld.shared.u32 	%r67, [%r66];
	max.s32 	%r68, %r65, %r67;
	add.s32 	%r69, %r66, %r26;
	ld.shared.u32 	%r70, [%r69];
	max.s32 	%r71, %r68, %r70;
	add.s32 	%r72, %r69, %r26;
	ld.shared.u32 	%r73, [%r72];
	max.s32 	%r74, %r71, %r73;
	add.s32 	%r75, %r72, %r26;
	ld.shared.u32 	%r76, [%r75];
	max.s32 	%r77, %r74, %r76;
	add.s32 	%r78, %r75, %r26;
	ld.shared.u32 	%r79, [%r78];
	max.s32 	%r80, %r77, %r79;
	add.s32 	%r81, %r78, %r26;
	ld.shared.u32 	%r82, [%r81];
	max.s32 	%r83, %r80, %r82;
	add.s32 	%r84, %r81, %r26;
	ld.shared.u32 	%r85, [%r84];
	max.s32 	%r86, %r83, %r85;
	add.s32 	%r87, %r84, %r26;
	ld.shared.u32 	%r88, [%r87];
	max.s32 	%r89, %r86, %r88;
	add.s32 	%r90, %r87, %r26;
	ld.shared.u32 	%r91, [%r90];
	max.s32 	%r92, %r89, %r91;
	add.s32 	%r93, %r90, %r26;
	ld.shared.u32 	%r94, [%r93];
	max.s32 	%r95, %r92, %r94;
	add.s32 	%r96, %r93, %r26;
	ld.shared.u32 	%r97, [%r96];
	max.s32 	%r98, %r95, %r97;
	add.s32 	%r99, %r96, %r26;
	ld.shared.u32 	%r100, [%r99];
	max.s32 	%r101, %r98, %r100;
	add.s32 	%r102, %r99, %r26;
	ld.shared.u32 	%r103, [%r102];
	max.s32 	%r104, %r101, %r103;
	add.s32 	%r105, %r102, %r26;
	ld.shared.u32 	%r106, [%r105];
	max.s32 	%r107, %r104, %r106;
	add.s32 	%r108, %r105, %r26;
	ld.shared.u32 	%r109, [%r108];
	max.s32 	%r110, %r107, %r109;
	add.s32 	%r111, %r108, %r26;
	ld.shared.u32 	%r112, [%r111];
	max.s32 	%r113, %r110, %r112;
	add.s32 	%r114, %r111, %r26;
	ld.shared.u32 	%r115, [%r114];
	max.s32 	%r116, %r113, %r115;
	cvta.to.global.u64 	%rd6, %rd2;
	add.s64 	%rd8, %rd6, %rd4;
	st.global.u32 	[%rd8], %r116;
$L__BB59_3:
	ret;

}


// ===== COMPILED SASS (sm_100) =====

	.target	sm_100

	.elftype	@"ET_EXEC"


//--------------------- .note.nv.tkinfo           --------------------------
	.section	.note.nv.tkinfo,"",@"SHT_NOTE"
	.sectionflags	@"SHF_NOTE_NV_TKINFO"
	.tkinfo
        /*0018*/ 	.word	0x00000002
        /*0030*/ 	.string	""
        /*0030*/ 	.string	"ptxas"
        /*0030*/ 	.string	"Cuda compilation tools, release 13.0, V13.0.88"
        /*0030*/ 	.string	"Build cuda_13.0.r13.0/compiler.36424714_0"
        /*0030*/ 	.string	"-arch sm_100 -m 64 "



//--------------------- .note.nv.cuinfo           --------------------------
	.section	.note.nv.cuinfo,"",@"SHT_NOTE"
	.sectionflags	@"SHF_NOTE_NV_CUINFO"
        /*0018*/ 	.short	0x0002
        /*001a*/ 	.short	0x0064
        /*001c*/ 	.short	0x0082
	.zero		2


//--------------------- .nv.info                  --------------------------
	.section	.nv.info,"",@"SHT_CUDA_INFO"
	.align	4


	//----- nvinfo : EIATTR_REGCOUNT
	.align		4
        /*0000*/ 	.byte	0x04, 0x2f
        /*0002*/ 	.short	(.L_1 - .L_0)
	.align		4
.L_0:
        /*0004*/ 	.word	index@(_Z11FilterStep1ILi1EEvPiS0_iiii)
        /*0008*/ 	.word	0x0000000c


	//----- nvinfo : EIATTR_FRAME_SIZE
	.align		4
.L_1:
        /*000c*/ 	.byte	0x04, 0x11
        /*000e*/ 	.short	(.L_3 - .L_2)
	.align		4
.L_2:
        /*0010*/ 	.word	index@(_Z11FilterStep1ILi1EEvPiS0_iiii)
        /*0014*/ 	.word	0x00000000


	//----- nvinfo : EIATTR_REGCOUNT
	.align		4
.L_3:
        /*0018*/ 	.byte	0x04, 0x2f
        /*001a*/ 	.short	(.L_5 - .L_4)
	.align		4
.L_4:
        /*001c*/ 	.word	index@(_Z11FilterStep2ILi1EEvPiS0_iiii)
        /*0020*/ 	.word	0x00000010


	//----- nvinfo : EIATTR_FRAME_SIZE
	.align		4
.L_5:
        /*0024*/ 	.byte	0x04, 0x11
        /*0026*/ 	.short	(.L_7 - .L_6)
	.align		4
.L_6:
        /*0028*/ 	.word	index@(_Z11FilterStep2ILi1EEvPiS0_iiii)
        /*002c*/ 	.word	0x00000000


	//----- nvinfo : EIATTR_REGCOUNT
	.align		4
.L_7:
        /*0030*/ 	.byte	0x04, 0x2f
        /*0032*/ 	.short	(.L_9 - .L_8)
	.align		4
.L_8:
        /*0034*/ 	.word	index@(_Z11FilterStep1ILi2EEvPiS0_iiii)
        /*0038*/ 	.word	0x0000000d


	//----- nvinfo : EIATTR_FRAME_SIZE
	.align		4
.L_9:
        /*003c*/ 	.byte	0x04, 0x11
        /*003e*/ 	.short	(.L_11 - .L_10)
	.align		4
.L_10:
        /*0040*/ 	.word	index@(_Z11FilterStep1ILi2EEvPiS0_iiii)
        /*0044*/ 	.word	0x00000000


	//----- nvinfo : EIATTR_REGCOUNT
	.align		4
.L_11:
        /*0048*/ 	.byte	0x04, 0x2f
        /*004a*/ 	.short	(.L_13 - .L_12)
	.align		4
.L_12:
        /*004c*/ 	.word	index@(_Z11FilterStep2ILi2EEvPiS0_iiii)
        /*0050*/ 	.word	0x00000010


	//----- nvinfo : EIATTR_FRAME_SIZE
	.align		4
.L_13:
        /*0054*/ 	.byte	0x04, 0x11
        /*0056*/ 	.short	(.L_15 - .L_14)
	.align		4
.L_14:
        /*0058*/ 	.word	index@(_Z11FilterStep2ILi2EEvPiS0_iiii)
        /*005c*/ 	.word	0x00000000


	//----- nvinfo : EIATTR_REGCOUNT
	.align		4
.L_15:
        /*0060*/ 	.byte	0x04, 0x2f
        /*0062*/ 	.short	(.L_17 - .L_16)
	.align		4
.L_16:
        /*0064*/ 	.word	index@(_Z11FilterStep1ILi3EEvPiS0_iiii)
        /*0068*/ 	.word	0x0000000d


	//----- nvinfo : EIATTR_FRAME_SIZE
	.align		4
.L_17:
        /*006c*/ 	.byte	0x04, 0x11
        /*006e*/ 	.short	(.L_19 - .L_18)
	.align		4
.L_18:
        /*0070*/ 	.word	index@(_Z11FilterStep1ILi3EEvPiS0_iiii)
        /*0074*/ 	.word	0x00000000


	//----- nvinfo : EIATTR_REGCOUNT
	.align		4
.L_19:
        /*0078*/ 	.byte	0x04, 0x2f
        /*007a*/ 	.short	(.L_21 - .L_20)
	.align		4
.L_20:
        /*007c*/ 	.word	index@(_Z11FilterStep2ILi3EEvPiS0_iiii)
        /*0080*/ 	.word	0x00000010


	//----- nvinfo : EIATTR_FRAME_SIZE
	.align		4
.L_21:
        /*0084*/ 	.byte	0x04, 0x11
        /*0086*/ 	.short	(.L_23 - .L_22)
	.align		4
.L_22:
        /*0088*/ 	.word	index@(_Z11FilterStep2ILi3EEvPiS0_iiii)
        /*008c*/ 	.word	0x00000000


	//----- nvinfo : EIATTR_REGCOUNT
	.align		4
.L_23:
        /*0090*/ 	.byte	0x04, 0x2f
        /*0092*/ 	.short	(.L_25 - .L_24)
	.align		4
.L_24:
        /*0094*/ 	.word	index@(_Z11FilterStep1ILi4EEvPiS0_iiii)
        /*0098*/ 	.word	0x0000000f


	//----- nvinfo : EIATTR_FRAME_SIZE
	.align		4
.L_25:
        /*009c*/ 	.byte	0x04, 0x11
        /*009e*/ 	.short	(.L_27 - .L_26)
	.align		4
.L_26:
        /*00a0*/ 	.word	index@(_Z11FilterStep1ILi4EEvPiS0_iiii)
        /*00a4*/ 	.word	0x00000000


	//----- nvinfo : EIATTR_REGCOUNT
	.align		4
.L_27:
        /*00a8*/ 	.byte	0x04, 0x2f
        /*00aa*/ 	.short	(.L_29 - .L_28)
	.align		4
.L_28:
        /*00ac*/ 	.word	index@(_Z11FilterStep2ILi4EEvPiS0_iiii)
        /*00b0*/ 	.word	0x00000014


	//----- nvinfo : EIATTR_FRAME_SIZE
	.align		4
.L_29:
        /*00b4*/ 	.byte	0x04, 0x11
        /*00b6*/ 	.short	(.L_31 - .L_30)
	.align		4
.L_30:
        /*00b8*/ 	.word	index@(_Z11FilterStep2ILi4EEvPiS0_iiii)
        /*00bc*/ 	.word	0x00000000


	//----- nvinfo : EIATTR_REGCOUNT
	.align		4
.L_31:
        /*00c0*/ 	.byte	0x04, 0x2f
        /*00c2*/ 	.short	(.L_33 - .L_32)
	.align		4
.L_32:
        /*00c4*/ 	.word	index@(_Z11FilterStep1ILi5EEvPiS0_iiii)
        /*00c8*/ 	.word	0x00000011


	//----- nvinfo : EIATTR_FRAME_SIZE
	.align		4
.L_33:
        /*00cc*/ 	.byte	0x04, 0x11
        /*00ce*/ 	.short	(.L_35 - .L_34)
	.align		4
.L_34:
        /*00d0*/ 	.word	index@(_Z11FilterStep1ILi5EEvPiS0_iiii)
        /*00d4*/ 	.word	0x00000000


	//----- nvinfo : EIATTR_REGCOUNT
	.align		4
.L_35:
        /*00d8*/ 	.byte	0x04, 0x2f
        /*00da*/ 	.short	(.L_37 - .L_36)
	.align		4
.L_36:
        /*00dc*/ 	.word	index@(_Z11FilterStep2ILi5EEvPiS0_iiii)
        /*00e0*/ 	.word	0x00000018


	//----- nvinfo : EIATTR_FRAME_SIZE
	.align		4
.L_37:
        /*00e4*/ 	.byte	0x04, 0x11
        /*00e6*/ 	.short	(.L_39 - .L_38)
	.align		4
.L_38:
        /*00e8*/ 	.word	index@(_Z11FilterStep2ILi5EEvPiS0_iiii)
        /*00ec*/ 	.word	0x00000000


	//----- nvinfo : EIATTR_REGCOUNT
	.align		4
.L_39:
        /*00f0*/ 	.byte	0x04, 0x2f
        /*00f2*/ 	.short	(.L_41 - .L_40)
	.align		4
.L_40:
        /*00f4*/ 	.word	index@(_Z11FilterStep1ILi6EEvPiS0_iiii)
        /*00f8*/ 	.word	0x00000013


	//----- nvinfo : EIATTR_FRAME_SIZE
	.align		4
.L_41:
        /*00fc*/ 	.byte	0x04, 0x11
        /*00fe*/ 	.short	(.L_43 - .L_42)
	.align		4
.L_42:
        /*0100*/ 	.word	index@(_Z11FilterStep1ILi6EEvPiS0_iiii)
        /*0104*/ 	.word	0x00000000


	//----- nvinfo : EIATTR_REGCOUNT
	.align		4
.L_43:
        /*0108*/ 	.byte	0x04, 0x2f
        /*010a*/ 	.short	(.L_45 - .L_44)
	.align		4
.L_44:
        /*010c*/ 	.word	index@(_Z11FilterStep2ILi6EEvPiS0_iiii)
        /*0110*/ 	.word	0x0000001c


	//----- nvinfo : EIATTR_FRAME_SIZE
	.align		4
.L_45:
        /*0114*/ 	.byte	0x04, 0x11
        /*0116*/ 	.short	(.L_47 - .L_46)
	.align		4
.L_46:
        /*0118*/ 	.word	index@(_Z11FilterStep2ILi6EEvPiS0_iiii)
        /*011c*/ 	.word	0x00000000


	//----- nvinfo : EIATTR_REGCOUNT
	.align		4
.L_47:
        /*0120*/ 	.byte	0x04, 0x2f
        /*0122*/ 	.short	(.L_49 - .L_48)
	.align		4
.L_48:
        /*0124*/ 	.word	index@(_Z11FilterStep1ILi7EEvPiS0_iiii)
        /*0128*/ 	.word	0x00000015


	//----- nvinfo : EIATTR_FRAME_SIZE
	.align		4
.L_49:
        /*012c*/ 	.byte	0x04, 0x11
        /*012e*/ 	.short	(.L_51 - .L_50)
	.align		4
.L_50:
        /*0130*/ 	.word	index@(_Z11FilterStep1ILi7EEvPiS0_iiii)
        /*0134*/ 	.word	0x00000000


	//----- nvinfo : EIATTR_REGCOUNT
	.align		4
.L_51:
        /*0138*/ 	.byte	0x04, 0x2f
        /*013a*/ 	.short	(.L_53 - .L_52)
	.align		4
.L_52:
        /*013c*/ 	.word	index@(_Z11FilterStep2ILi7EEvPiS0_iiii)
        /*0140*/ 	.word	0x0000001e


	//----- nvinfo : EIATTR_FRAME_SIZE
	.align		4
.L_53:
        /*0144*/ 	.byte	0x04, 0x11
        /*0146*/ 	.short	(.L_55 - .L_54)
	.align		4
.L_54:
        /*0148*/ 	.word	index@(_Z11FilterStep2ILi7EEvPiS0_iiii)
        /*014c*/ 	.word	0x00000000


	//----- nvinfo : EIATTR_REGCOUNT
	.align		4
.L_55:
        /*0150*/ 	.byte	0x04, 0x2f
        /*0152*/ 	.short	(.L_57 - .L_56)
	.align		4
.L_56:
        /*0154*/ 	.word	index@(_Z11FilterStep1ILi8EEvPiS0_iiii)
        /*0158*/ 	.word	0x00000017


	//----- nvinfo : EIATTR_FRAME_SIZE
	.align		4
.L_57:
        /*015c*/ 	.byte	0x04, 0x11
        /*015e*/ 	.short	(.L_59 - .L_58)
	.align		4
.L_58:
        /*0160*/ 	.word	index@(_Z11FilterStep1ILi8EEvPiS0_iiii)
        /*0164*/ 	.word	0x00000000


	//----- nvinfo : EIATTR_REGCOUNT
	.align		4
.L_59:
        /*0168*/ 	.byte	0x04, 0x2f
        /*016a*/ 	.short	(.L_61 - .L_60)
	.align		4
.L_60:
        /*016c*/ 	.word	index@(_Z11FilterStep2ILi8EEvPiS0_iiii)
        /*0170*/ 	.word	0x00000020


	//----- nvinfo : EIATTR_FRAME_SIZE
	.align		4
.L_61:
        /*0174*/ 	.byte	0x04, 0x11
        /*0176*/ 	.short	(.L_63 - .L_62)
	.align		4
.L_62:
        /*0178*/ 	.word	index@(_Z11FilterStep2ILi8EEvPiS0_iiii)
        /*017c*/ 	.word	0x00000000


	//----- nvinfo : EIATTR_REGCOUNT
	.align		4
.L_63:
        /*0180*/ 	.byte	0x04, 0x2f
        /*0182*/ 	.short	(.L_65 - .L_64)
	.align		4
.L_64:
        /*0184*/ 	.word	index@(_Z11FilterStep1ILi9EEvPiS0_iiii)
        /*0188*/ 	.word	0x00000019


	//----- nvinfo : EIATTR_FRAME_SIZE
	.align		4
.L_65:
        /*018c*/ 	.byte	0x04, 0x11
        /*018e*/ 	.short	(.L_67 - .L_66)
	.align		4
.L_66:
        /*0190*/ 	.word	index@(_Z11FilterStep1ILi9EEvPiS0_iiii)
        /*0194*/ 	.word	0x00000000


	//----- nvinfo : EIATTR_REGCOUNT
	.align		4
.L_67:
        /*0198*/ 	.byte	0x04, 0x2f
        /*019a*/ 	.short	(.L_69 - .L_68)
	.align		4
.L_68:
        /*019c*/ 	.word	index@(_Z11FilterStep2ILi9EEvPiS0_iiii)
        /*01a0*/ 	.word	0x00000020


	//----- nvinfo : EIATTR_FRAME_SIZE
	.align		4
.L_69:
        /*01a4*/ 	.byte	0x04, 0x11
        /*01a6*/ 	.short	(.L_71 - .L_70)
	.align		4
.L_70:
        /*01a8*/ 	.word	index@(_Z11FilterStep2ILi9EEvPiS0_iiii)
        /*01ac*/ 	.word	0x00000000


	//----- nvinfo : EIATTR_REGCOUNT
	.align		4
.L_71:
        /*01b0*/ 	.byte	0x04, 0x2f
        /*01b2*/ 	.short	(.L_73 - .L_72)
	.align		4
.L_72:
        /*01b4*/ 	.word	index@(_Z11FilterStep1ILi10EEvPiS0_iiii)
        /*01b8*/ 	.word	0x0000001b


	//----- nvinfo : EIATTR_FRAME_SIZE
	.align		4
.L_73:
        /*01bc*/ 	.byte	0x04, 0x11
        /*01be*/ 	.short	(.L_75 - .L_74)
	.align		4
.L_74:
        /*01c0*/ 	.word	index@(_Z11FilterStep1ILi10EEvPiS0_iiii)
        /*01c4*/ 	.word	0x00000000


	//----- nvinfo : EIATTR_REGCOUNT
	.align		4
.L_75:
        /*01c8*/ 	.byte	0x04, 0x2f
        /*01ca*/ 	.short	(.L_77 - .L_76)
	.align		4
.L_76:
        /*01cc*/ 	.word	index@(_Z11FilterStep2ILi10EEvPiS0_iiii)
        /*01d0*/ 	.word	0x00000020


	//----- nvinfo : EIATTR_FRAME_SIZE
	.align		4
.L_77:
        /*01d4*/ 	.byte	0x04, 0x11
        /*01d6*/ 	.short	(.L_79 - .L_78)
	.align		4
.L_78:
        /*01d8*/ 	.word	index@(_Z11FilterStep2ILi10EEvPiS0_iiii)
        /*01dc*/ 	.word	0x00000000


	//----- nvinfo : EIATTR_REGCOUNT
	.align		4
.L_79:
        /*01e0*/ 	.byte	0x04, 0x2f
        /*01e2*/ 	.short	(.L_81 - .L_80)
	.align		4
.L_80:
        /*01e4*/ 	.word	index@(_Z11FilterStep1ILi11EEvPiS0_iiii)
        /*01e8*/ 	.word	0x0000001b


	//----- nvinfo : EIATTR_FRAME_SIZE
	.align		4
.L_81:
        /*01ec*/ 	.byte	0x04, 0x11
        /*01ee*/ 	.short	(.L_83 - .L_82)
	.align		4
.L_82:
        /*01f0*/ 	.word	index@(_Z11FilterStep1ILi11EEvPiS0_iiii)
        /*01f4*/ 	.word	0x00000000


	//----- nvinfo : EIATTR_REGCOUNT
	.align		4
.L_83:
        /*01f8*/ 	.byte	0x04, 0x2f
        /*01fa*/ 	.short	(.L_85 - .L_84)
	.align		4
.L_84:
        /*01fc*/ 	.word	index@(_Z11FilterStep2ILi11EEvPiS0_iiii)
        /*0200*/ 	.word	0x00000020


	//----- nvinfo : EIATTR_FRAME_SIZE
	.align		4
.L_85:
        /*0204*/ 	.byte	0x04, 0x11
        /*0206*/ 	.short	(.L_87 - .L_86)
	.align		4
.L_86:
        /*0208*/ 	.word	index@(_Z11FilterStep2ILi11EEvPiS0_iiii)
        /*020c*/ 	.word	0x00000000


	//----- nvinfo : EIATTR_REGCOUNT
	.align		4
.L_87:
        /*0210*/ 	.byte	0x04, 0x2f
        /*0212*/ 	.short	(.L_89 - .L_88)
	.align		4
.L_88:
        /*0214*/ 	.word	index@(_Z11FilterStep1ILi12EEvPiS0_iiii)
        /*0218*/ 	.word	0x0000001b


	//----- nvinfo : EIATTR_FRAME_SIZE
	.align		4
.L_89:
        /*021c*/ 	.byte	0x04, 0x11
        /*021e*/ 	.short	(.L_91 - .L_90)
	.align		4
.L_90:
        /*0220*/ 	.word	index@(_Z11FilterStep1ILi12EEvPiS0_iiii)
        /*0224*/ 	.word	0x00000000


	//----- nvinfo : EIATTR_REGCOUNT
	.align		4
.L_91:
        /*0228*/ 	.byte	0x04, 0x2f
        /*022a*/ 	.short	(.L_93 - .L_92)
	.align		4
.L_92:
        /*022c*/ 	.word	index@(_Z11FilterStep2ILi12EEvPiS0_iiii)
        /*0230*/ 	.word	0x00000020


	//----- nvinfo : EIATTR_FRAME_SIZE
	.align		4
.L_93:
        /*0234*/ 	.byte	0x04, 0x11
        /*0236*/ 	.short	(.L_95 - .L_94)
	.align		4
.L_94:
        /*0238*/ 	.word	index@(_Z11FilterStep2ILi12EEvPiS0_iiii)
        /*023c*/ 	.word	0x00000000


	//----- nvinfo : EIATTR_REGCOUNT
	.align		4
.L_95:
        /*0240*/ 	.byte	0x04, 0x2f
        /*0242*/ 	.short	(.L_97 - .L_96)
	.align		4
.L_96:
        /*0244*/ 	.word	index@(_Z11FilterStep1ILi13EEvPiS0_iiii)
        /*0248*/ 	.word	0x0000001b


	//----- nvinfo : EIATTR_FRAME_SIZE
	.align		4
.L_97:
        /*024c*/ 	.byte	0x04, 0x11
        /*024e*/ 	.short	(.L_99 - .L_98)
	.align		4
.L_98:
        /*0250*/ 	.word	index@(_Z11FilterStep1ILi13EEvPiS0_iiii)
        /*0254*/ 	.word	0x00000000


	//----- nvinfo : EIATTR_REGCOUNT
	.align		4
.L_99:
        /*0258*/ 	.byte	0x04, 0x2f
        /*025a*/ 	.short	(.L_101 - .L_100)
	.align		4
.L_100:
        /*025c*/ 	.word	index@(_Z11FilterStep2ILi13EEvPiS0_iiii)
        /*0260*/ 	.word	0x00000020


	//----- nvinfo : EIATTR_FRAME_SIZE
	.align		4
.L_101:
        /*0264*/ 	.byte	0x04, 0x11
        /*0266*/ 	.short	(.L_103 - .L_102)
	.align		4
.L_102:
        /*0268*/ 	.word	index@(_Z11FilterStep2ILi13EEvPiS0_iiii)
        /*026c*/ 	.word	0x00000000


	//----- nvinfo : EIATTR_REGCOUNT
	.align		4
.L_103:
        /*0270*/ 	.byte	0x04, 0x2f
        /*0272*/ 	.short	(.L_105 - .L_104)
	.align		4
.L_104:
        /*0274*/ 	.word	index@(_Z11FilterStep1ILi14EEvPiS0_iiii)
        /*0278*/ 	.word	0x0000001b


	//----- nvinfo : EIATTR_FRAME_SIZE
	.align		4
.L_105:
        /*027c*/ 	.byte	0x04, 0x11
        /*027e*/ 	.short	(.L_107 - .L_106)
	.align		4
.L_106:
        /*0280*/ 	.word	index@(_Z11FilterStep1ILi14EEvPiS0_iiii)
        /*0284*/ 	.word	0x00000000


	//----- nvinfo : EIATTR_REGCOUNT
	.align		4
.L_107:
        /*0288*/ 	.byte	0x04, 0x2f
        /*028a*/ 	.short	(.L_109 - .L_108)
	.align		4
.L_108:
        /*028c*/ 	.word	index@(_Z11FilterStep2ILi14EEvPiS0_iiii)
        /*0290*/ 	.word	0x0000001f


	//----- nvinfo : EIATTR_FRAME_SIZE
	.align		4
.L_109:
        /*0294*/ 	.byte	0x04, 0x11
        /*0296*/ 	.short	(.L_111 - .L_110)
	.align		4
.L_110:
        /*0298*/ 	.word	index@(_Z11FilterStep2ILi14EEvPiS0_iiii)
        /*029c*/ 	.word	0x00000000


	//----- nvinfo : EIATTR_REGCOUNT
	.align		4
.L_111:
        /*02a0*/ 	.byte	0x04, 0x2f
        /*02a2*/ 	.short	(.L_113 - .L_112)
	.align		4
.L_112:
        /*02a4*/ 	.word	index@(_Z11FilterStep1ILi15EEvPiS0_iiii)
        /*02a8*/ 	.word	0x0000001b


	//----- nvinfo : EIATTR_FRAME_SIZE
	.align		4
.L_113:
        /*02ac*/ 	.byte	0x04, 0x11
        /*02ae*/ 	.short	(.L_115 - .L_114)
	.align		4
.L_114:
        /*02b0*/ 	.word	index@(_Z11FilterStep1ILi15EEvPiS0_iiii)
        /*02b4*/ 	.word	0x00000000


	//----- nvinfo : EIATTR_REGCOUNT
	.align		4
.L_115:
        /*02b8*/ 	.byte	0x04, 0x2f
        /*02ba*/ 	.short	(.L_117 - .L_116)
	.align		4
.L_116:
        /*02bc*/ 	.word	index@(_Z11FilterStep2ILi15EEvPiS0_iiii)
        /*02c0*/ 	.word	0x00000020


	//----- nvinfo : EIATTR_FRAME_SIZE
	.align		4
.L_117:
        /*02c4*/ 	.byte	0x04, 0x11
        /*02c6*/ 	.short	(.L_119 - .L_118)
	.align		4
.L_118:
        /*02c8*/ 	.word	index@(_Z11FilterStep2ILi15EEvPiS0_iiii)
        /*02cc*/ 	.word	0x00000000


	//----- nvinfo : EIATTR_REGCOUNT
	.align		4
.L_119:
        /*02d0*/ 	.byte	0x04, 0x2f
        /*02d2*/ 	.short	(.L_121 - .L_120)
	.align		4
.L_120:
        /*02d4*/ 	.word	index@(_Z12FilterDStep1ILi1EEvPiS0_iiii)
        /*02d8*/ 	.word	0x0000000c


	//----- nvinfo : EIATTR_FRAME_SIZE
	.align		4
.L_121:
        /*02dc*/ 	.byte	0x04, 0x11
        /*02de*/ 	.short	(.L_123 - .L_122)
	.align		4
.L_122:
        /*02e0*/ 	.word	index@(_Z12FilterDStep1ILi1EEvPiS0_iiii)
        /*02e4*/ 	.word	0x00000000


	//----- nvinfo : EIATTR_REGCOUNT
	.align		4
.L_123:
        /*02e8*/ 	.byte	0x04, 0x2f
        /*02ea*/ 	.short	(.L_125 - .L_124)
	.align		4
.L_124:
        /*02ec*/ 	.word	index@(_Z12FilterDStep2ILi1EEvPiS0_iiii)
        /*02f0*/ 	.word	0x00000010


	//----- nvinfo : EIATTR_FRAME_SIZE
	.align		4
.L_125:
        /*02f4*/ 	.byte	0x04, 0x11
        /*02f6*/ 	.short	(.L_127 - .L_126)
	.align		4
.L_126:
        /*02f8*/ 	.word	index@(_Z12FilterDStep2ILi1EEvPiS0_iiii)
        /*02fc*/ 	.word	0x00000000


	//----- nvinfo : EIATTR_REGCOUNT
	.align		4
.L_127:
        /*0300*/ 	.byte	0x04, 0x2f
        /*0302*/ 	.short	(.L_129 - .L_128)
	.align		4
.L_128:
        /*0304*/ 	.word	index@(_Z12FilterDStep1ILi2EEvPiS0_iiii)
        /*0308*/ 	.word	0x0000000d


	//----- nvinfo : EIATTR_FRAME_SIZE
	.align		4
.L_129:
        /*030c*/ 	.byte	0x04, 0x11
        /*030e*/ 	.short	(.L_131 - .L_130)
	.align		4
.L_130:
        /*0310*/ 	.word	index@(_Z12FilterDStep1ILi2EEvPiS0_iiii)
        /*0314*/ 	.word	0x00000000


	//----- nvinfo : EIATTR_REGCOUNT
	.align		4
.L_131:
        /*0318*/ 	.byte	0x04, 0x2f
        /*031a*/ 	.short	(.L_133 - .L_132)
	.align		4
.L_132:
        /*031c*/ 	.word	index@(_Z12FilterDStep2ILi2EEvPiS0_iiii)
        /*0320*/ 	.word	0x00000010


	//----- nvinfo : EIATTR_FRAME_SIZE
	.align		4
.L_133:
        /*0324*/ 	.byte	0x04, 0x11
        /*0326*/ 	.short	(.L_135 - .L_134)
	.align		4
.L_134:
        /*0328*/ 	.word	index@(_Z12FilterDStep2ILi2EEvPiS0_iiii)
        /*032c*/ 	.word	0x00000000


	//----- nvinfo : EIATTR_REGCOUNT
	.align		4
.L_135:
        /*0330*/ 	.byte	0x04, 0x2f
        /*0332*/ 	.short	(.L_137 - .L_136)
	.align		4
.L_136:
        /*0334*/ 	.word	index@(_Z12FilterDStep1ILi3EEvPiS0_iiii)
        /*0338*/ 	.word	0x0000000d


	//----- nvinfo : EIATTR_FRAME_SIZE
	.align		4
.L_137:
        /*033c*/ 	.byte	0x04, 0x11
        /*033e*/ 	.short	(.L_139 - .L_138)
	.align		4
.L_138:
        /*0340*/ 	.word	index@(_Z12FilterDStep1ILi3EEvPiS0_iiii)
        /*0344*/ 	.word	0x00000000


	//----- nvinfo : EIATTR_REGCOUNT
	.align		4
.L_139:
        /*0348*/ 	.byte	0x04, 0x2f
        /*034a*/ 	.short	(.L_141 - .L_140)
	.align		4
.L_140:
        /*034c*/ 	.word	index@(_Z12FilterDStep2ILi3EEvPiS0_iiii)
        /*0350*/ 	.word	0x00000010


	//----- nvinfo : EIATTR_FRAME_SIZE
	.align		4
.L_141:
        /*0354*/ 	.byte	0x04, 0x11
        /*0356*/ 	.short	(.L_143 - .L_142)
	.align		4
.L_142:
        /*0358*/ 	.word	index@(_Z12FilterDStep2ILi3EEvPiS0_iiii)
        /*035c*/ 	.word	0x00000000


	//----- nvinfo : EIATTR_REGCOUNT
	.align		4
.L_143:
        /*0360*/ 	.byte	0x04, 0x2f
        /*0362*/ 	.short	(.L_145 - .L_144)
	.align		4
.L_144:
        /*0364*/ 	.word	index@(_Z12FilterDStep1ILi4EEvPiS0_iiii)
        /*0368*/ 	.word	0x0000000f


	//----- nvinfo : EIATTR_FRAME_SIZE
	.align		4
.L_145:
        /*036c*/ 	.byte	0x04, 0x11
        /*036e*/ 	.short	(.L_147 - .L_146)
	.align		4
.L_146:
        /*0370*/ 	.word	index@(_Z12FilterDStep1ILi4EEvPiS0_iiii)
        /*0374*/ 	.word	0x00000000


	//----- nvinfo : EIATTR_REGCOUNT
	.align		4
.L_147:
        /*0378*/ 	.byte	0x04, 0x2f
        /*037a*/ 	.short	(.L_149 - .L_148)
	.align		4
.L_148:
        /*037c*/ 	.word	index@(_Z12FilterDStep2ILi4EEvPiS0_iiii)
        /*0380*/ 	.word	0x00000014


	//----- nvinfo : EIATTR_FRAME_SIZE
	.align		4
.L_149:
        /*0384*/ 	.byte	0x04, 0x11
        /*0386*/ 	.short	(.L_151 - .L_150)
	.align		4
.L_150:
        /*0388*/ 	.word	index@(_Z12FilterDStep2ILi4EEvPiS0_iiii)
        /*038c*/ 	.word	0x00000000


	//----- nvinfo : EIATTR_REGCOUNT
	.align		4
.L_151:
        /*0390*/ 	.byte	0x04, 0x2f
        /*0392*/ 	.short	(.L_153 - .L_152)
	.align		4
.L_152:
        /*0394*/ 	.word	index@(_Z12FilterDStep1ILi5EEvPiS0_iiii)
        /*0398*/ 	.word	0x00000011


	//----- nvinfo : EIATTR_FRAME_SIZE
	.align		4
.L_153:
        /*039c*/ 	.byte	0x04, 0x11
        /*039e*/ 	.short	(.L_155 - .L_154)
	.align		4
.L_154:
        /*03a0*/ 	.word	index@(_Z12FilterDStep1ILi5EEvPiS0_iiii)
        /*03a4*/ 	.word	0x00000000


	//----- nvinfo : EIATTR_REGCOUNT
	.align		4
.L_155:
        /*03a8*/ 	.byte	0x04, 0x2f
        /*03aa*/ 	.short	(.L_157 - .L_156)
	.align		4
.L_156:
        /*03ac*/ 	.word	index@(_Z12FilterDStep2ILi5EEvPiS0_iiii)
        /*03b0*/ 	.word	0x00000018


	//----- nvinfo : EIATTR_FRAME_SIZE
	.align		4
.L_157:
        /*03b4*/ 	.byte	0x04, 0x11
        /*03b6*/ 	.short	(.L_159 - .L_158)
	.align		4
.L_158:
        /*03b8*/ 	.word	index@(_Z12FilterDStep2ILi5EEvPiS0_iiii)
        /*03bc*/ 	.word	0x00000000


	//----- nvinfo : EIATTR_REGCOUNT
	.align		4
.L_159:
        /*03c0*/ 	.byte	0x04, 0x2f
        /*03c2*/ 	.short	(.L_161 - .L_160)
	.align		4
.L_160:
        /*03c4*/ 	.word	index@(_Z12FilterDStep1ILi6EEvPiS0_iiii)
        /*03c8*/ 	.word	0x00000013


	//----- nvinfo : EIATTR_FRAME_SIZE
	.align		4
.L_161:
        /*03cc*/ 	.byte	0x04, 0x11
        /*03ce*/ 	.short	(.L_163 - .L_162)
	.align		4
.L_162:
        /*03d0*/ 	.word	index@(_Z12FilterDStep1ILi6EEvPiS0_iiii)
        /*03d4*/ 	.word	0x00000000


	//----- nvinfo : EIATTR_REGCOUNT
	.align		4
.L_163:
        /*03d8*/ 	.byte	0x04, 0x2f
        /*03da*/ 	.short	(.L_165 - .L_164)
	.align		4
.L_164:
        /*03dc*/ 	.word	index@(_Z12FilterDStep2ILi6EEvPiS0_iiii)
        /*03e0*/ 	.word	0x0000001c


	//----- nvinfo : EIATTR_FRAME_SIZE
	.align		4
.L_165:
        /*03e4*/ 	.byte	0x04, 0x11
        /*03e6*/ 	.short	(.L_167 - .L_166)
	.align		4
.L_166:
        /*03e8*/ 	.word	index@(_Z12FilterDStep2ILi6EEvPiS0_iiii)
        /*03ec*/ 	.word	0x00000000


	//----- nvinfo : EIATTR_REGCOUNT
	.align		4
.L_167:
        /*03f0*/ 	.byte	0x04, 0x2f
        /*03f2*/ 	.short	(.L_169 - .L_168)
	.align		4
.L_168:
        /*03f4*/ 	.word	index@(_Z12FilterDStep1ILi7EEvPiS0_iiii)
        /*03f8*/ 	.word	0x00000015


	//----- nvinfo : EIATTR_FRAME_SIZE
	.align		4
.L_169:
        /*03fc*/ 	.byte	0x04, 0x11
        /*03fe*/ 	.short	(.L_171 - .L_170)
	.align		4
.L_170:
        /*0400*/ 	.word	index@(_Z12FilterDStep1ILi7EEvPiS0_iiii)
        /*0404*/ 	.word	0x00000000


	//----- nvinfo : EIATTR_REGCOUNT
	.align		4
.L_171:
        /*0408*/ 	.byte	0x04, 0x2f
        /*040a*/ 	.short	(.L_173 - .L_172)
	.align		4
.L_172:
        /*040c*/ 	.word	index@(_Z12FilterDStep2ILi7EEvPiS0_iiii)
        /*0410*/ 	.word	0x0000001e


	//----- nvinfo : EIATTR_FRAME_SIZE
	.align		4
.L_173:
        /*0414*/ 	.byte	0x04, 0x11
        /*0416*/ 	.short	(.L_175 - .L_174)
	.align		4
.L_174:
        /*0418*/ 	.word	index@(_Z12FilterDStep2ILi7EEvPiS0_iiii)
        /*041c*/ 	.word	0x00000000


	//----- nvinfo : EIATTR_REGCOUNT
	.align		4
.L_175:
        /*0420*/ 	.byte	0x04, 0x2f
        /*0422*/ 	.short	(.L_177 - .L_176)
	.align		4
.L_176:
        /*0424*/ 	.word	index@(_Z12FilterDStep1ILi8EEvPiS0_iiii)
        /*0428*/ 	.word	0x00000017


	//----- nvinfo : EIATTR_FRAME_SIZE
	.align		4
.L_177:
        /*042c*/ 	.byte	0x04, 0x11
        /*042e*/ 	.short	(.L_179 - .L_178)
	.align		4
.L_178:
        /*0430*/ 	.word	index@(_Z12FilterDStep1ILi8EEvPiS0_iiii)
        /*0434*/ 	.word	0x00000000


	//----- nvinfo : EIATTR_REGCOUNT
	.align		4
.L_179:
        /*0438*/ 	.byte	0x04, 0x2f
        /*043a*/ 	.short	(.L_181 - .L_180)
	.align		4
.L_180:
        /*043c*/ 	.word	index@(_Z12FilterDStep2ILi8EEvPiS0_iiii)
        /*0440*/ 	.word	0x00000020


	//----- nvinfo : EIATTR_FRAME_SIZE
	.align		4
.L_181:
        /*0444*/ 	.byte	0x04, 0x11
        /*0446*/ 	.short	(.L_183 - .L_182)
	.align		4
.L_182:
        /*0448*/ 	.word	index@(_Z12FilterDStep2ILi8EEvPiS0_iiii)
        /*044c*/ 	.word	0x00000000


	//----- nvinfo : EIATTR_REGCOUNT
	.align		4
.L_183:
        /*0450*/ 	.byte	0x04, 0x2f
        /*0452*/ 	.short	(.L_185 - .L_184)
	.align		4
.L_184:
        /*0454*/ 	.word	index@(_Z12FilterDStep1ILi9EEvPiS0_iiii)
        /*0458*/ 	.word	0x00000019


	//----- nvinfo : EIATTR_FRAME_SIZE
	.align		4
.L_185:
        /*045c*/ 	.byte	0x04, 0x11
        /*045e*/ 	.short	(.L_187 - .L_186)
	.align		4
.L_186:
        /*0460*/ 	.word	index@(_Z12FilterDStep1ILi9EEvPiS0_iiii)
        /*0464*/ 	.word	0x00000000


	//----- nvinfo : EIATTR_REGCOUNT
	.align		4
.L_187:
        /*0468*/ 	.byte	0x04, 0x2f
        /*046a*/ 	.short	(.L_189 - .L_188)
	.align		4
.L_188:
        /*046c*/ 	.word	index@(_Z12FilterDStep2ILi9EEvPiS0_iiii)
        /*0470*/ 	.word	0x00000020


	//----- nvinfo : EIATTR_FRAME_SIZE
	.align		4
.L_189:
        /*0474*/ 	.byte	0x04, 0x11
        /*0476*/ 	.short	(.L_191 - .L_190)
	.align		4
.L_190:
        /*0478*/ 	.word	index@(_Z12FilterDStep2ILi9EEvPiS0_iiii)
        /*047c*/ 	.word	0x00000000


	//----- nvinfo : EIATTR_REGCOUNT
	.align		4
.L_191:
        /*0480*/ 	.byte	0x04, 0x2f
        /*0482*/ 	.short	(.L_193 - .L_192)
	.align		4
.L_192:
        /*0484*/ 	.word	index@(_Z12FilterDStep1ILi10EEvPiS0_iiii)
        /*0488*/ 	.word	0x0000001b


	//----- nvinfo : EIATTR_FRAME_SIZE
	.align		4
.L_193:
        /*048c*/ 	.byte	0x04, 0x11
        /*048e*/ 	.short	(.L_195 - .L_194)
	.align		4
.L_194:
        /*0490*/ 	.word	index@(_Z12FilterDStep1ILi10EEvPiS0_iiii)
        /*0494*/ 	.word	0x00000000


	//----- nvinfo : EIATTR_REGCOUNT
	.align		4
.L_195:
        /*0498*/ 	.byte	0x04, 0x2f
        /*049a*/ 	.short	(.L_197 - .L_196)
	.align		4
.L_196:
        /*049c*/ 	.word	index@(_Z12FilterDStep2ILi10EEvPiS0_iiii)
        /*04a0*/ 	.word	0x00000020


	//----- nvinfo : EIATTR_FRAME_SIZE
	.align		4
.L_197:
        /*04a4*/ 	.byte	0x04, 0x11
        /*04a6*/ 	.short	(.L_199 - .L_198)
	.align		4
.L_198:
        /*04a8*/ 	.word	index@(_Z12FilterDStep2ILi10EEvPiS0_iiii)
        /*04ac*/ 	.word	0x00000000


	//----- nvinfo : EIATTR_REGCOUNT
	.align		4
.L_199:
        /*04b0*/ 	.byte	0x04, 0x2f
        /*04b2*/ 	.short	(.L_201 - .L_200)
	.align		4
.L_200:
        /*04b4*/ 	.word	index@(_Z12FilterDStep1ILi11EEvPiS0_iiii)
        /*04b8*/ 	.word	0x0000001b


	//----- nvinfo : EIATTR_FRAME_SIZE
	.align		4
.L_201:
        /*04bc*/ 	.byte	0x04, 0x11
        /*04be*/ 	.short	(.L_203 - .L_202)
	.align		4
.L_202:
        /*04c0*/ 	.word	index@(_Z12FilterDStep1ILi11EEvPiS0_iiii)
        /*04c4*/ 	.word	0x00000000


	//----- nvinfo : EIATTR_REGCOUNT
	.align		4
.L_203:
        /*04c8*/ 	.byte	0x04, 0x2f
        /*04ca*/ 	.short	(.L_205 - .L_204)
	.align		4
.L_204:
        /*04cc*/ 	.word	index@(_Z12FilterDStep2ILi11EEvPiS0_iiii)
        /*04d0*/ 	.word	0x00000020


	//----- nvinfo : EIATTR_FRAME_SIZE
	.align		4
.L_205:
        /*04d4*/ 	.byte	0x04, 0x11
        /*04d6*/ 	.short	(.L_207 - .L_206)
	.align		4
.L_206:
        /*04d8*/ 	.word	index@(_Z12FilterDStep2ILi11EEvPiS0_iiii)
        /*04dc*/ 	.word	0x00000000


	//----- nvinfo : EIATTR_REGCOUNT
	.align		4
.L_207:
        /*04e0*/ 	.byte	0x04, 0x2f
        /*04e2*/ 	.short	(.L_209 - .L_208)
	.align		4
.L_208:
        /*04e4*/ 	.word	index@(_Z12FilterDStep1ILi12EEvPiS0_iiii)
        /*04e8*/ 	.word	0x0000001b


	//----- nvinfo : EIATTR_FRAME_SIZE
	.align		4
.L_209:
        /*04ec*/ 	.byte	0x04, 0x11
        /*04ee*/ 	.short	(.L_211 - .L_210)
	.align		4
.L_210:
        /*04f0*/ 	.word	index@(_Z12FilterDStep1ILi12EEvPiS0_iiii)
        /*04f4*/ 	.word	0x00000000


	//----- nvinfo : EIATTR_REGCOUNT
	.align		4
.L_211:
        /*04f8*/ 	.byte	0x04, 0x2f
        /*04fa*/ 	.short	(.L_213 - .L_212)
	.align		4
.L_212:
        /*04fc*/ 	.word	index@(_Z12FilterDStep2ILi12EEvPiS0_iiii)
        /*0500*/ 	.word	0x00000020


	//----- nvinfo : EIATTR_FRAME_SIZE
	.align		4
.L_213:
        /*0504*/ 	.byte	0x04, 0x11
        /*0506*/ 	.short	(.L_215 - .L_214)
	.align		4
.L_214:
        /*0508*/ 	.word	index@(_Z12FilterDStep2ILi12EEvPiS0_iiii)
        /*050c*/ 	.word	0x00000000


	//----- nvinfo : EIATTR_REGCOUNT
	.align		4
.L_215:
        /*0510*/ 	.byte	0x04, 0x2f
        /*0512*/ 	.short	(.L_217 - .L_216)
	.align		4
.L_216:
        /*0514*/ 	.word	index@(_Z12FilterDStep1ILi13EEvPiS0_iiii)
        /*0518*/ 	.word	0x0000001b


	//----- nvinfo : EIATTR_FRAME_SIZE
	.align		4
.L_217:
        /*051c*/ 	.byte	0x04, 0x11
        /*051e*/ 	.short	(.L_219 - .L_218)
	.align		4
.L_218:
        /*0520*/ 	.word	index@(_Z12FilterDStep1ILi13EEvPiS0_iiii)
        /*0524*/ 	.word	0x00000000


	//----- nvinfo : EIATTR_REGCOUNT
	.align		4
.L_219:
        /*0528*/ 	.byte	0x04, 0x2f
        /*052a*/ 	.short	(.L_221 - .L_220)
	.align		4
.L_220:
        /*052c*/ 	.word	index@(_Z12FilterDStep2ILi13EEvPiS0_iiii)
        /*0530*/ 	.word	0x00000020


	//----- nvinfo : EIATTR_FRAME_SIZE
	.align		4
.L_221:
        /*0534*/ 	.byte	0x04, 0x11
        /*0536*/ 	.short	(.L_223 - .L_222)
	.align		4
.L_222:
        /*0538*/ 	.word	index@(_Z12FilterDStep2ILi13EEvPiS0_iiii)
        /*053c*/ 	.word	0x00000000


	//----- nvinfo : EIATTR_REGCOUNT
	.align		4
.L_223:
        /*0540*/ 	.byte	0x04, 0x2f
        /*0542*/ 	.short	(.L_225 - .L_224)
	.align		4
.L_224:
        /*0544*/ 	.word	index@(_Z12FilterDStep1ILi14EEvPiS0_iiii)
        /*0548*/ 	.word	0x0000001b


	//----- nvinfo : EIATTR_FRAME_SIZE
	.align		4
.L_225:
        /*054c*/ 	.byte	0x04, 0x11
        /*054e*/ 	.short	(.L_227 - .L_226)
	.align		4
.L_226:
        /*0550*/ 	.word	index@(_Z12FilterDStep1ILi14EEvPiS0_iiii)
        /*0554*/ 	.word	0x00000000


	//----- nvinfo : EIATTR_REGCOUNT
	.align		4
.L_227:
        /*0558*/ 	.byte	0x04, 0x2f
        /*055a*/ 	.short	(.L_229 - .L_228)
	.align		4
.L_228:
        /*055c*/ 	.word	index@(_Z12FilterDStep2ILi14EEvPiS0_iiii)
        /*0560*/ 	.word	0x0000001f


	//----- nvinfo : EIATTR_FRAME_SIZE
	.align		4
.L_229:
        /*0564*/ 	.byte	0x04, 0x11
        /*0566*/ 	.short	(.L_231 - .L_230)
	.align		4
.L_230:
        /*0568*/ 	.word	index@(_Z12FilterDStep2ILi14EEvPiS0_iiii)
        /*056c*/ 	.word	0x00000000


	//----- nvinfo : EIATTR_REGCOUNT
	.align		4
.L_231:
        /*0570*/ 	.byte	0x04, 0x2f
        /*0572*/ 	.short	(.L_233 - .L_232)
	.align		4
.L_232:
        /*0574*/ 	.word	index@(_Z12FilterDStep1ILi15EEvPiS0_iiii)
        /*0578*/ 	.word	0x0000001b


	//----- nvinfo : EIATTR_FRAME_SIZE
	.align		4
.L_233:
        /*057c*/ 	.byte	0x04, 0x11
        /*057e*/ 	.short	(.L_235 - .L_234)
	.align		4
.L_234:
        /*0580*/ 	.word	index@(_Z12FilterDStep1ILi15EEvPiS0_iiii)
        /*0584*/ 	.word	0x00000000


	//----- nvinfo : EIATTR_REGCOUNT
	.align		4
.L_235:
        /*0588*/ 	.byte	0x04, 0x2f
        /*058a*/ 	.short	(.L_237 - .L_236)
	.align		4
.L_236:
        /*058c*/ 	.word	index@(_Z12FilterDStep2ILi15EEvPiS0_iiii)
        /*0590*/ 	.word	0x00000020


	//----- nvinfo : EIATTR_FRAME_SIZE
	.align		4
.L_237:
        /*0594*/ 	.byte	0x04, 0x11
        /*0596*/ 	.short	(.L_239 - .L_238)
	.align		4
.L_238:
        /*0598*/ 	.word	index@(_Z12FilterDStep2ILi15EEvPiS0_iiii)
        /*059c*/ 	.word	0x00000000


	//----- nvinfo : EIATTR_MIN_STACK_SIZE
	.align		4
.L_239:
        /*05a0*/ 	.byte	0x04, 0x12
        /*05a2*/ 	.short	(.L_241 - .L_240)
	.align		4
.L_240:
        /*05a4*/ 	.word	index@(_Z12FilterDStep2ILi15EEvPiS0_iiii)
        /*05a8*/ 	.word	0x00000000


	//----- nvinfo : EIATTR_MIN_STACK_SIZE
	.align		4
.L_241:
        /*05ac*/ 	.byte	0x04, 0x12
        /*05ae*/ 	.short	(.L_243 - .L_242)
	.align		4
.L_242:
        /*05b0*/ 	.word	index@(_Z12FilterDStep1ILi15EEvPiS0_iiii)
        /*05b4*/ 	.word	0x00000000


	//----- nvinfo : EIATTR_MIN_STACK_SIZE
	.align		4
.L_243:
        /*05b8*/ 	.byte	0x04, 0x12
        /*05ba*/ 	.short	(.L_245 - .L_244)
	.align		4
.L_244:
        /*05bc*/ 	.word	index@(_Z12FilterDStep2ILi14EEvPiS0_iiii)
        /*05c0*/ 	.word	0x00000000


	//----- nvinfo : EIATTR_MIN_STACK_SIZE
	.align		4
.L_245:
        /*05c4*/ 	.byte	0x04, 0x12
        /*05c6*/ 	.short	(.L_247 - .L_246)
	.align		4
.L_246:
        /*05c8*/ 	.word	index@(_Z12FilterDStep1ILi14EEvPiS0_iiii)
        /*05cc*/ 	.word	0x00000000


	//----- nvinfo : EIATTR_MIN_STACK_SIZE
	.align		4
.L_247:
        /*05d0*/ 	.byte	0x04, 0x12
        /*05d2*/ 	.short	(.L_249 - .L_248)
	.align		4
.L_248:
        /*05d4*/ 	.word	index@(_Z12FilterDStep2ILi13EEvPiS0_iiii)
        /*05d8*/ 	.word	0x00000000


	//----- nvinfo : EIATTR_MIN_STACK_SIZE
	.align		4
.L_249:
        /*05dc*/ 	.byte	0x04, 0x12
        /*05de*/ 	.short	(.L_251 - .L_250)
	.align		4
.L_250:
        /*05e0*/ 	.word	index@(_Z12FilterDStep1ILi13EEvPiS0_iiii)
        /*05e4*/ 	.word	0x00000000


	//----- nvinfo : EIATTR_MIN_STACK_SIZE
	.align		4
.L_251:
        /*05e8*/ 	.byte	0x04, 0x12
        /*05ea*/ 	.short	(.L_253 - .L_252)
	.align		4
.L_252:
        /*05ec*/ 	.word	index@(_Z12FilterDStep2ILi12EEvPiS0_iiii)
        /*05f0*/ 	.word	0x00000000


	//----- nvinfo : EIATTR_MIN_STACK_SIZE
	.align		4
.L_253:
        /*05f4*/ 	.byte	0x04, 0x12
        /*05f6*/ 	.short	(.L_255 - .L_254)
	.align		4
.L_254:
        /*05f8*/ 	.word	index@(_Z12FilterDStep1ILi12EEvPiS0_iiii)
        /*05fc*/ 	.word	0x00000000


	//----- nvinfo : EIATTR_MIN_STACK_SIZE
	.align		4
.L_255:
        /*0600*/ 	.byte	0x04, 0x12
        /*0602*/ 	.short	(.L_257 - .L_256)
	.align		4
.L_256:
        /*0604*/ 	.word	index@(_Z12FilterDStep2ILi11EEvPiS0_iiii)
        /*0608*/ 	.word	0x00000000


	//----- nvinfo : EIATTR_MIN_STACK_SIZE
	.align		4
.L_257:
        /*060c*/ 	.byte	0x04, 0x12
        /*060e*/ 	.short	(.L_259 - .L_258)
	.align		4
.L_258:
        /*0610*/ 	.word	index@(_Z12FilterDStep1ILi11EEvPiS0_iiii)
        /*0614*/ 	.word	0x00000000


	//----- nvinfo : EIATTR_MIN_STACK_SIZE
	.align		4
.L_259:
        /*0618*/ 	.byte	0x04, 0x12
        /*061a*/ 	.short	(.L_261 - .L_260)
	.align		4
.L_260:
        /*061c*/ 	.word	index@(_Z12FilterDStep2ILi10EEvPiS0_iiii)
        /*0620*/ 	.word	0x00000000


	//----- nvinfo : EIATTR_MIN_STACK_SIZE
	.align		4
.L_261:
        /*0624*/ 	.byte	0x04, 0x12
        /*0626*/ 	.short	(.L_263 - .L_262)
	.align		4
.L_262:
        /*0628*/ 	.word	index@(_Z12FilterDStep1ILi10EEvPiS0_iiii)
        /*062c*/ 	.word	0x00000000


	//----- nvinfo : EIATTR_MIN_STACK_SIZE
	.align		4
.L_263:
        /*0630*/ 	.byte	0x04, 0x12
        /*0632*/ 	.short	(.L_265 - .L_264)
	.align		4
.L_264:
        /*0634*/ 	.word	index@(_Z12FilterDStep2ILi9EEvPiS0_iiii)
        /*0638*/ 	.word	0x00000000


	//----- nvinfo : EIATTR_MIN_STACK_SIZE
	.align		4
.L_265:
        /*063c*/ 	.byte	0x04, 0x12
        /*063e*/ 	.short	(.L_267 - .L_266)
	.align		4
.L_266:
        /*0640*/ 	.word	index@(_Z12FilterDStep1ILi9EEvPiS0_iiii)
        /*0644*/ 	.word	0x00000000


	//----- nvinfo : EIATTR_MIN_STACK_SIZE
	.align		4
.L_267:
        /*0648*/ 	.byte	0x04, 0x12
        /*064a*/ 	.short	(.L_269 - .L_268)
	.align		4
.L_268:
        /*064c*/ 	.word	index@(_Z12FilterDStep2ILi8EEvPiS0_iiii)
        /*0650*/ 	.word	0x00000000


	//----- nvinfo : EIATTR_MIN_STACK_SIZE
	.align		4
.L_269:
        /*0654*/ 	.byte	0x04, 0x12
        /*0656*/ 	.short	(.L_271 - .L_270)
	.align		4
.L_270:
        /*0658*/ 	.word	index@(_Z12FilterDStep1ILi8EEvPiS0_iiii)
        /*065c*/ 	.word	0x00000000


	//----- nvinfo : EIATTR_MIN_STACK_SIZE
	.align		4
.L_271:
        /*0660*/ 	.byte	0x04, 0x12
        /*0662*/ 	.short	(.L_273 - .L_272)
	.align		4
.L_272:
        /*0664*/ 	.word	index@(_Z12FilterDStep2ILi7EEvPiS0_iiii)
        /*0668*/ 	.word	0x00000000


	//----- nvinfo : EIATTR_MIN_STACK_SIZE
	.align		4
.L_273:
        /*066c*/ 	.byte	0x04, 0x12
        /*066e*/ 	.short	(.L_275 - .L_274)
	.align		4
.L_274:
        /*0670*/ 	.word	index@(_Z12FilterDStep1ILi7EEvPiS0_iiii)
        /*0674*/ 	.word	0x00000000


	//----- nvinfo : EIATTR_MIN_STACK_SIZE
	.align		4
.L_275:
        /*0678*/ 	.byte	0x04, 0x12
        /*067a*/ 	.short	(.L_277 - .L_276)
	.align		4
.L_276:
        /*067c*/ 	.word	index@(_Z12FilterDStep2ILi6EEvPiS0_iiii)
        /*0680*/ 	.word	0x00000000


	//----- nvinfo : EIATTR_MIN_STACK_SIZE
	.align		4
.L_277:
        /*0684*/ 	.byte	0x04, 0x12
        /*0686*/ 	.short	(.L_279 - .L_278)
	.align		4
.L_278:
        /*0688*/ 	.word	index@(_Z12FilterDStep1ILi6EEvPiS0_iiii)
        /*068c*/ 	.word	0x00000000


	//----- nvinfo : EIATTR_MIN_STACK_SIZE
	.align		4
.L_279:
        /*0690*/ 	.byte	0x04, 0x12
        /*0692*/ 	.short	(.L_281 - .L_280)
	.align		4
.L_280:
        /*0694*/ 	.word	index@(_Z12FilterDStep2ILi5EEvPiS0_iiii)
        /*0698*/ 	.word	0x00000000


	//----- nvinfo : EIATTR_MIN_STACK_SIZE
	.align		4
.L_281:
        /*069c*/ 	.byte	0x04, 0x12
        /*069e*/ 	.short	(.L_283 - .L_282)
	.align		4
.L_282:
        /*06a0*/ 	.word	index@(_Z12FilterDStep1ILi5EEvPiS0_iiii)
        /*06a4*/ 	.word	0x00000000


	//----- nvinfo : EIATTR_MIN_STACK_SIZE
	.align		4
.L_283:
        /*06a8*/ 	.byte	0x04, 0x12
        /*06aa*/ 	.short	(.L_285 - .L_284)
	.align		4
.L_284:
        /*06ac*/ 	.word	index@(_Z12FilterDStep2ILi4EEvPiS0_iiii)
        /*06b0*/ 	.word	0x00000000


	//----- nvinfo : EIATTR_MIN_STACK_SIZE
	.align		4
.L_285:
        /*06b4*/ 	.byte	0x04, 0x12
        /*06b6*/ 	.short	(.L_287 - .L_286)
	.align		4
.L_286:
        /*06b8*/ 	.word	index@(_Z12FilterDStep1ILi4EEvPiS0_iiii)
        /*06bc*/ 	.word	0x00000000


	//----- nvinfo : EIATTR_MIN_STACK_SIZE
	.align		4
.L_287:
        /*06c0*/ 	.byte	0x04, 0x12
        /*06c2*/ 	.short	(.L_289 - .L_288)
	.align		4
.L_288:
        /*06c4*/ 	.word	index@(_Z12FilterDStep2ILi3EEvPiS0_iiii)
        /*06c8*/ 	.word	0x00000000


	//----- nvinfo : EIATTR_MIN_STACK_SIZE
	.align		4
.L_289:
        /*06cc*/ 	.byte	0x04, 0x12
        /*06ce*/ 	.short	(.L_291 - .L_290)
	.align		4
.L_290:
        /*06d0*/ 	.word	index@(_Z12FilterDStep1ILi3EEvPiS0_iiii)
        /*06d4*/ 	.word	0x00000000


	//----- nvinfo : EIATTR_MIN_STACK_SIZE
	.align		4
.L_291:
        /*06d8*/ 	.byte	0x04, 0x12
        /*06da*/ 	.short	(.L_293 - .L_292)
	.align		4
.L_292:
        /*06dc*/ 	.word	index@(_Z12FilterDStep2ILi2EEvPiS0_iiii)
        /*06e0*/ 	.word	0x00000000


	//----- nvinfo : EIATTR_MIN_STACK_SIZE
	.align		4
.L_293:
        /*06e4*/ 	.byte	0x04, 0x12
        /*06e6*/ 	.short	(.L_295 - .L_294)
	.align		4
.L_294:
        /*06e8*/ 	.word	index@(_Z12FilterDStep1ILi2EEvPiS0_iiii)
        /*06ec*/ 	.word	0x00000000


	//----- nvinfo : EIATTR_MIN_STACK_SIZE
	.align		4
.L_295:
        /*06f0*/ 	.byte	0x04, 0x12
        /*06f2*/ 	.short	(.L_297 - .L_296)
	.align		4
.L_296:
        /*06f4*/ 	.word	index@(_Z12FilterDStep2ILi1EEvPiS0_iiii)
        /*06f8*/ 	.word	0x00000000


	//----- nvinfo : EIATTR_MIN_STACK_SIZE
	.align		4
.L_297:
        /*06fc*/ 	.byte	0x04, 0x12
        /*06fe*/ 	.short	(.L_299 - .L_298)
	.align		4
.L_298:
        /*0700*/ 	.word	index@(_Z12FilterDStep1ILi1EEvPiS0_iiii)
        /*0704*/ 	.word	0x00000000


	//----- nvinfo : EIATTR_MIN_STACK_SIZE
	.align		4
.L_299:
        /*0708*/ 	.byte	0x04, 0x12
        /*070a*/ 	.short	(.L_301 - .L_300)
	.align		4
.L_300:
        /*070c*/ 	.word	index@(_Z11FilterStep2ILi15EEvPiS0_iiii)
        /*0710*/ 	.word	0x00000000


	//----- nvinfo : EIATTR_MIN_STACK_SIZE
	.align		4
.L_301:
        /*0714*/ 	.byte	0x04, 0x12
        /*0716*/ 	.short	(.L_303 - .L_302)
	.align		4
.L_302:
        /*0718*/ 	.word	index@(_Z11FilterStep1ILi15EEvPiS0_iiii)
        /*071c*/ 	.word	0x00000000


	//----- nvinfo : EIATTR_MIN_STACK_SIZE
	.align		4
.L_303:
        /*0720*/ 	.byte	0x04, 0x12
        /*0722*/ 	.short	(.L_305 - .L_304)
	.align		4
.L_304:
        /*0724*/ 	.word	index@(_Z11FilterStep2ILi14EEvPiS0_iiii)
        /*0728*/ 	.word	0x00000000


	//----- nvinfo : EIATTR_MIN_STACK_SIZE
	.align		4
.L_305:
        /*072c*/ 	.byte	0x04, 0x12
        /*072e*/ 	.short	(.L_307 - .L_306)
	.align		4
.L_306:
        /*0730*/ 	.word	index@(_Z11FilterStep1ILi14EEvPiS0_iiii)
        /*0734*/ 	.word	0x00000000


	//----- nvinfo : EIATTR_MIN_STACK_SIZE
	.align		4
.L_307:
        /*0738*/ 	.byte	0x04, 0x12
        /*073a*/ 	.short	(.L_309 - .L_308)
	.align		4
.L_308:
        /*073c*/ 	.word	index@(_Z11FilterStep2ILi13EEvPiS0_iiii)
        /*0740*/ 	.word	0x00000000


	//----- nvinfo : EIATTR_MIN_STACK_SIZE
	.align		4
.L_309:
        /*0744*/ 	.byte	0x04, 0x12
        /*0746*/ 	.short	(.L_311 - .L_310)
	.align		4
.L_310:
        /*0748*/ 	.word	index@(_Z11FilterStep1ILi13EEvPiS0_iiii)
        /*074c*/ 	.word	0x00000000


	//----- nvinfo : EIATTR_MIN_STACK_SIZE
	.align		4
.L_311:
        /*0750*/ 	.byte	0x04, 0x12
        /*0752*/ 	.short	(.L_313 - .L_312)
	.align		4
.L_312:
        /*0754*/ 	.word	index@(_Z11FilterStep2ILi12EEvPiS0_iiii)
        /*0758*/ 	.word	0x00000000


	//----- nvinfo : EIATTR_MIN_STACK_SIZE
	.align		4
.L_313:
        /*075c*/ 	.byte	0x04, 0x12
        /*075e*/ 	.short	(.L_315 - .L_314)
	.align		4
.L_314:
        /*0760*/ 	.word	index@(_Z11FilterStep1ILi12EEvPiS0_iiii)
        /*0764*/ 	.word	0x00000000


	//----- nvinfo : EIATTR_MIN_STACK_SIZE
	.align		4
.L_315:
        /*0768*/ 	.byte	0x04, 0x12
        /*076a*/ 	.short	(.L_317 - .L_316)
	.align		4
.L_316:
        /*076c*/ 	.word	index@(_Z11FilterStep2ILi11EEvPiS0_iiii)
        /*0770*/ 	.word	0x00000000


	//----- nvinfo : EIATTR_MIN_STACK_SIZE
	.align		4
.L_317:
        /*0774*/ 	.byte	0x04, 0x12
        /*0776*/ 	.short	(.L_319 - .L_318)
	.align		4
.L_318:
        /*0778*/ 	.word	index@(_Z11FilterStep1ILi11EEvPiS0_iiii)
        /*077c*/ 	.word	0x00000000


	//----- nvinfo : EIATTR_MIN_STACK_SIZE
	.align		4
.L_319:
        /*0780*/ 	.byte	0x04, 0x12
        /*0782*/ 	.short	(.L_321 - .L_320)
	.align		4
.L_320:
        /*0784*/ 	.word	index@(_Z11FilterStep2ILi10EEvPiS0_iiii)
        /*0788*/ 	.word	0x00000000


	//----- nvinfo : EIATTR_MIN_STACK_SIZE
	.align		4
.L_321:
        /*078c*/ 	.byte	0x04, 0x12
        /*078e*/ 	.short	(.L_323 - .L_322)
	.align		4
.L_322:
        /*0790*/ 	.word	index@(_Z11FilterStep1ILi10EEvPiS0_iiii)
        /*0794*/ 	.word	0x00000000


	//----- nvinfo : EIATTR_MIN_STACK_SIZE
	.align		4
.L_323:
        /*0798*/ 	.byte	0x04, 0x12
        /*079a*/ 	.short	(.L_325 - .L_324)
	.align		4
.L_324:
        /*079c*/ 	.word	index@(_Z11FilterStep2ILi9EEvPiS0_iiii)
        /*07a0*/ 	.word	0x00000000


	//----- nvinfo : EIATTR_MIN_STACK_SIZE
	.align		4
.L_325:
        /*07a4*/ 	.byte	0x04, 0x12
        /*07a6*/ 	.short	(.L_327 - .L_326)
	.align		4
.L_326:
        /*07a8*/ 	.word	index@(_Z11FilterStep1ILi9EEvPiS0_iiii)
        /*07ac*/ 	.word	0x00000000


	//----- nvinfo : EIATTR_MIN_STACK_SIZE
	.align		4
.L_327:
        /*07b0*/ 	.byte	0x04, 0x12
        /*07b2*/ 	.short	(.L_329 - .L_328)
	.align		4
.L_328:
        /*07b4*/ 	.word	index@(_Z11FilterStep2ILi8EEvPiS0_iiii)
        /*07b8*/ 	.word	0x00000000


	//----- nvinfo : EIATTR_MIN_STACK_SIZE
	.align		4
.L_329:
        /*07bc*/ 	.byte	0x04, 0x12
        /*07be*/ 	.short	(.L_331 - .L_330)
	.align		4
.L_330:
        /*07c0*/ 	.word	index@(_Z11FilterStep1ILi8EEvPiS0_iiii)
        /*07c4*/ 	.word	0x00000000


	//----- nvinfo : EIATTR_MIN_STACK_SIZE
	.align		4
.L_331:
        /*07c8*/ 	.byte	0x04, 0x12
        /*07ca*/ 	.short	(.L_333 - .L_332)
	.align		4
.L_332:
        /*07cc*/ 	.word	index@(_Z11FilterStep2ILi7EEvPiS0_iiii)
        /*07d0*/ 	.word	0x00000000


	//----- nvinfo : EIATTR_MIN_STACK_SIZE
	.align		4
.L_333:
        /*07d4*/ 	.byte	0x04, 0x12
        /*07d6*/ 	.short	(.L_335 - .L_334)
	.align		4
.L_334:
        /*07d8*/ 	.word	index@(_Z11FilterStep1ILi7EEvPiS0_iiii)
        /*07dc*/ 	.word	0x00000000


	//----- nvinfo : EIATTR_MIN_STACK_SIZE
	.align		4
.L_335:
        /*07e0*/ 	.byte	0x04, 0x12
        /*07e2*/ 	.short	(.L_337 - .L_336)
	.align		4
.L_336:
        /*07e4*/ 	.word	index@(_Z11FilterStep2ILi6EEvPiS0_iiii)
        /*07e8*/ 	.word	0x00000000


	//----- nvinfo : EIATTR_MIN_STACK_SIZE
	.align		4
.L_337:
        /*07ec*/ 	.byte	0x04, 0x12
        /*07ee*/ 	.short	(.L_339 - .L_338)
	.align		4
.L_338:
        /*07f0*/ 	.word	index@(_Z11FilterStep1ILi6EEvPiS0_iiii)
        /*07f4*/ 	.word	0x00000000


	//----- nvinfo : EIATTR_MIN_STACK_SIZE
	.align		4
.L_339:
        /*07f8*/ 	.byte	0x04, 0x12
        /*07fa*/ 	.short	(.L_341 - .L_340)
	.align		4
.L_340:
        /*07fc*/ 	.word	index@(_Z11FilterStep2ILi5EEvPiS0_iiii)
        /*0800*/ 	.word	0x00000000


	//----- nvinfo : EIATTR_MIN_STACK_SIZE
	.align		4
.L_341:
        /*0804*/ 	.byte	0x04, 0x12
        /*0806*/ 	.short	(.L_343 - .L_342)
	.align		4
.L_342:
        /*0808*/ 	.word	index@(_Z11FilterStep1ILi5EEvPiS0_iiii)
        /*080c*/ 	.word	0x00000000


	//----- nvinfo : EIATTR_MIN_STACK_SIZE
	.align		4
.L_343:
        /*0810*/ 	.byte	0x04, 0x12
        /*0812*/ 	.short	(.L_345 - .L_344)
	.align		4
.L_344:
        /*0814*/ 	.word	index@(_Z11FilterStep2ILi4EEvPiS0_iiii)
        /*0818*/ 	.word	0x00000000


	//----- nvinfo : EIATTR_MIN_STACK_SIZE
	.align		4
.L_345:
        /*081c*/ 	.byte	0x04, 0x12
        /*081e*/ 	.short	(.L_347 - .L_346)
	.align		4
.L_346:
        /*0820*/ 	.word	index@(_Z11FilterStep1ILi4EEvPiS0_iiii)
        /*0824*/ 	.word	0x00000000


	//----- nvinfo : EIATTR_MIN_STACK_SIZE
	.align		4
.L_347:
        /*0828*/ 	.byte	0x04, 0x12
        /*082a*/ 	.short	(.L_349 - .L_348)
	.align		4
.L_348:
        /*082c*/ 	.word	index@(_Z11FilterStep2ILi3EEvPiS0_iiii)
        /*0830*/ 	.word	0x00000000


	//----- nvinfo : EIATTR_MIN_STACK_SIZE
	.align		4
.L_349:
        /*0834*/ 	.byte	0x04, 0x12
        /*0836*/ 	.short	(.L_351 - .L_350)
	.align		4
.L_350:
        /*0838*/ 	.word	index@(_Z11FilterStep1ILi3EEvPiS0_iiii)
        /*083c*/ 	.word	0x00000000


	//----- nvinfo : EIATTR_MIN_STACK_SIZE
	.align		4
.L_351:
        /*0840*/ 	.byte	0x04, 0x12
        /*0842*/ 	.short	(.L_353 - .L_352)
	.align		4
.L_352:
        /*0844*/ 	.word	index@(_Z11FilterStep2ILi2EEvPiS0_iiii)
        /*0848*/ 	.word	0x00000000


	//----- nvinfo : EIATTR_MIN_STACK_SIZE
	.align		4
.L_353:
        /*084c*/ 	.byte	0x04, 0x12
        /*084e*/ 	.short	(.L_355 - .L_354)
	.align		4
.L_354:
        /*0850*/ 	.word	index@(_Z11FilterStep1ILi2EEvPiS0_iiii)
        /*0854*/ 	.word	0x00000000


	//----- nvinfo : EIATTR_MIN_STACK_SIZE
	.align		4
.L_355:
        /*0858*/ 	.byte	0x04, 0x12
        /*085a*/ 	.short	(.L_357 - .L_356)
	.align		4
.L_356:
        /*085c*/ 	.word	index@(_Z11FilterStep2ILi1EEvPiS0_iiii)
        /*0860*/ 	.word	0x00000000


	//----- nvinfo : EIATTR_MIN_STACK_SIZE
	.align		4
.L_357:
        /*0864*/ 	.byte	0x04, 0x12
        /*0866*/ 	.short	(.L_359 - .L_358)
	.align		4
.L_358:
        /*0868*/ 	.word	index@(_Z11FilterStep1ILi1EEvPiS0_iiii)
        /*086c*/ 	.word	0x00000000
.L_359:


//--------------------- .nv.compat                --------------------------
	.section	.nv.compat,"",@"SHT_CUDA_COMPAT_INFO"
	.align	4
        /*0000*/ 	.byte	0x02, 0x09, 0x00, 0x00, 0x02, 0x02, 0x01, 0x00, 0x02, 0x05, 0x05, 0x00, 0x03, 0x07, 0x01, 0x01
        /*0010*/ 	.byte	0x02, 0x03, 0x00, 0x00, 0x02, 0x06, 0x01, 0x00, 0x04, 0x0b, 0x08, 0x00, 0x09, 0x00, 0x00, 0x00
        /*0020*/ 	.byte	0x00, 0x00, 0x00, 0x00


//--------------------- .nv.info._Z12FilterDStep2ILi15EEvPiS0_iiii --------------------------
	.section	.nv.info._Z12FilterDStep2ILi15EEvPiS0_iiii,"",@"SHT_CUDA_INFO"
	.sectionflags	@""
	.align	4


	//----- nvinfo : EIATTR_CUDA_API_VERSION
	.align		4
        /*0000*/ 	.byte	0x04, 0x37
        /*0002*/ 	.short	(.L_361 - .L_360)
.L_360:
        /*0004*/ 	.word	0x00000082


	//----- nvinfo : EIATTR_KPARAM_INFO
	.align		4
.L_361:
        /*0008*/ 	.byte	0x04, 0x17
        /*000a*/ 	.short	(.L_363 - .L_362)
.L_362:
        /*000c*/ 	.word	0x00000000
        /*0010*/ 	.short	0x0005
        /*0012*/ 	.short	0x001c
        /*0014*/ 	.byte	0x00, 0xf0, 0x11, 0x00


	//----- nvinfo : EIATTR_KPARAM_INFO
	.align		4
.L_363:
        /*0018*/ 	.byte	0x04, 0x17
        /*001a*/ 	.short	(.L_365 - .L_364)
.L_364:
        /*001c*/ 	.word	0x00000000
        /*0020*/ 	.short	0x0004
        /*0022*/ 	.short	0x0018
        /*0024*/ 	.byte	0x00, 0xf0, 0x11, 0x00


	//----- nvinfo : EIATTR_KPARAM_INFO
	.align		4
.L_365:
        /*0028*/ 	.byte	0x04, 0x17
        /*002a*/ 	.short	(.L_367 - .L_366)
.L_366:
        /*002c*/ 	.word	0x00000000
        /*0030*/ 	.short	0x0003
        /*0032*/ 	.short	0x0014
        /*0034*/ 	.byte	0x00, 0xf0, 0x11, 0x00


	//----- nvinfo : EIATTR_KPARAM_INFO
	.align		4
.L_367:
        /*0038*/ 	.byte	0x04, 0x17
        /*003a*/ 	.short	(.L_369 - .L_368)
.L_368:
        /*003c*/ 	.word	0x00000000
        /*0040*/ 	.short	0x0002
        /*0042*/ 	.short	0x0010
        /*0044*/ 	.byte	0x00, 0xf0, 0x11, 0x00


	//----- nvinfo : EIATTR_KPARAM_INFO
	.align		4
.L_369:
        /*0048*/ 	.byte	0x04, 0x17
        /*004a*/ 	.short	(.L_371 - .L_370)
.L_370:
        /*004c*/ 	.word	0x00000000
        /*0050*/ 	.short	0x0001
        /*0052*/ 	.short	0x0008
        /*0054*/ 	.byte	0x00, 0xf5, 0x21, 0x00


	//----- nvinfo : EIATTR_KPARAM_INFO
	.align		4
.L_371:
        /*0058*/ 	.byte	0x04, 0x17
        /*005a*/ 	.short	(.L_373 - .L_372)
.L_372:
        /*005c*/ 	.word	0x00000000
        /*0060*/ 	.short	0x0000
        /*0062*/ 	.short	0x0000
        /*0064*/ 	.byte	0x00, 0xf5, 0x21, 0x00


	//----- nvinfo : EIATTR_SPARSE_MMA_MASK
	.align		4
.L_373:
        /*0068*/ 	.byte	0x03, 0x50
        /*006a*/ 	.short	0x0000


	//----- nvinfo : EIATTR_MAXREG_COUNT
	.align		4
        /*006c*/ 	.byte	0x03, 0x1b
        /*006e*/ 	.short	0x00ff


	//----- nvinfo : EIATTR_NUM_BARRIERS
	.align		4
        /*0070*/ 	.byte	0x02, 0x4c
        /*0072*/ 	.byte	0x01
	.zero		1


	//----- nvinfo : EIATTR_MERCURY_ISA_VERSION
	.align		4
        /*0074*/ 	.byte	0x03, 0x5f
        /*0076*/ 	.short	0x0101


	//----- nvinfo : EIATTR_VRC_CTA_INIT_COUNT
	.align		4
        /*0078*/ 	.byte	0x02, 0x4a
	.zero		1
	.zero		1


	//----- nvinfo : EIATTR_EXIT_INSTR_OFFSETS
	.align		4
        /*007c*/ 	.byte	0x04, 0x1c
        /*007e*/ 	.short	(.L_375 - .L_374)


	//   ....[0]....
.L_374:
        /*0080*/ 	.word	0x00000170


	//   ....[1]....
        /*0084*/ 	.word	0x00000220


	//   ....[2]....
        /*0088*/ 	.word	0x00000730


	//----- nvinfo : EIATTR_CBANK_PARAM_SIZE
	.align		4
.L_375:
        /*008c*/ 	.byte	0x03, 0x19
        /*008e*/ 	.short	0x0020


	//----- nvinfo : EIATTR_PARAM_CBANK
	.align		4
        /*0090*/ 	.byte	0x04, 0x0a
        /*0092*/ 	.short	(.L_377 - .L_376)
	.align		4
.L_376:
        /*0094*/ 	.word	index@(.nv.constant0._Z12FilterDStep2ILi15EEvPiS0_iiii)
        /*0098*/ 	.short	0x0380
        /*009a*/ 	.short	0x0020


	//----- nvinfo : EIATTR_SW_WAR
	.align		4
.L_377:
        /*009c*/ 	.byte	0x04, 0x36
        /*009e*/ 	.short	(.L_379 - .L_378)
.L_378:
        /*00a0*/ 	.word	0x00000008
.L_379:


//--------------------- .nv.info._Z12FilterDStep1ILi15EEvPiS0_iiii --------------------------
	.section	.nv.info._Z12FilterDStep1ILi15EEvPiS0_iiii,"",@"SHT_CUDA_INFO"
	.sectionflags	@""
	.align	4


	//----- nvinfo : EIATTR_CUDA_API_VERSION
	.align		4
        /*0000*/ 	.byte	0x04, 0x37
        /*0002*/ 	.short	(.L_381 - .L_380)
.L_380:
        /*0004*/ 	.word	0x00000082


	//----- nvinfo : EIATTR_KPARAM_INFO
	.align		4
.L_381:
        /*0008*/ 	.byte	0x04, 0x17
        /*000a*/ 	.short	(.L_383 - .L_382)
.L_382:
        /*000c*/ 	.word	0x00000000
        /*0010*/ 	.short	0x0005
        /*0012*/ 	.short	0x001c
        /*0014*/ 	.byte	0x00, 0xf0, 0x11, 0x00


	//----- nvinfo : EIATTR_KPARAM_INFO
	.align		4
.L_383:
        /*0018*/ 	.byte	0x04, 0x17
        /*001a*/ 	.short	(.L_385 - .L_384)
.L_384:
        /*001c*/ 	.word	0x00000000
        /*0020*/ 	.short	0x0004
        /*0022*/ 	.short	0x0018
        /*0024*/ 	.byte	0x00, 0xf0, 0x11, 0x00


	//----- nvinfo : EIATTR_KPARAM_INFO
	.align		4
.L_385:
        /*0028*/ 	.byte	0x04, 0x17
        /*002a*/ 	.short	(.L_387 - .L_386)
.L_386:
        /*002c*/ 	.word	0x00000000
        /*0030*/ 	.short	0x0003
        /*0032*/ 	.short	0x0014
        /*0034*/ 	.byte	0x00, 0xf0, 0x11, 0x00


	//----- nvinfo : EIATTR_KPARAM_INFO
	.align		4
.L_387:
        /*0038*/ 	.byte	0x04, 0x17
        /*003a*/ 	.short	(.L_389 - .L_388)
.L_388:
        /*003c*/ 	.word	0x00000000
        /*0040*/ 	.short	0x0002
        /*0042*/ 	.short	0x0010
        /*0044*/ 	.byte	0x00, 0xf0, 0x11, 0x00


	//----- nvinfo : EIATTR_KPARAM_INFO
	.align		4
.L_389:
        /*0048*/ 	.byte	0x04, 0x17
        /*004a*/ 	.short	(.L_391 - .L_390)
.L_390:
        /*004c*/ 	.word	0x00000000
        /*0050*/ 	.short	0x0001
        /*0052*/ 	.short	0x0008
        /*0054*/ 	.byte	0x00, 0xf5, 0x21, 0x00


	//----- nvinfo : EIATTR_KPARAM_INFO
	.align		4
.L_391:
        /*0058*/ 	.byte	0x04, 0x17
        /*005a*/ 	.short	(.L_393 - .L_392)
.L_392:
        /*005c*/ 	.word	0x00000000
        /*0060*/ 	.short	0x0000
        /*0062*/ 	.short	0x0000
        /*0064*/ 	.byte	0x00, 0xf5, 0x21, 0x00


	//----- nvinfo : EIATTR_SPARSE_MMA_MASK
	.align		4
.L_393:
        /*0068*/ 	.byte	0x03, 0x50
        /*006a*/ 	.short	0x0000


	//----- nvinfo : EIATTR_MAXREG_COUNT
	.align		4
        /*006c*/ 	.byte	0x03, 0x1b
        /*006e*/ 	.short	0x00ff


	//----- nvinfo : EIATTR_NUM_BARRIERS
	.align		4
        /*0070*/ 	.byte	0x02, 0x4c
        /*0072*/ 	.byte	0x01
	.zero		1


	//----- nvinfo : EIATTR_MERCURY_ISA_VERSION
	.align		4
        /*0074*/ 	.byte	0x03, 0x5f
        /*0076*/ 	.short	0x0101


	//----- nvinfo : EIATTR_VRC_CTA_INIT_COUNT
	.align		4
        /*0078*/ 	.byte	0x02, 0x4a
	.zero		1
	.zero		1


	//----- nvinfo : EIATTR_EXIT_INSTR_OFFSETS
	.align		4
        /*007c*/ 	.byte	0x04, 0x1c
        /*007e*/ 	.short	(.L_395 - .L_394)


	//   ....[0]....
.L_394:
        /*0080*/ 	.word	0x00000170


	//   ....[1]....
        /*0084*/ 	.word	0x00000270


	//   ....[2]....
        /*0088*/ 	.word	0x000005a0


	//----- nvinfo : EIATTR_CBANK_PARAM_SIZE
	.align		4
.L_395:
        /*008c*/ 	.byte	0x03, 0x19
        /*008e*/ 	.short	0x0020


	//----- nvinfo : EIATTR_PARAM_CBANK
	.align		4
        /*0090*/ 	.byte	0x04, 0x0a
        /*0092*/ 	.short	(.L_397 - .L_396)
	.align		4
.L_396:
        /*0094*/ 	.word	index@(.nv.constant0._Z12FilterDStep1ILi15EEvPiS0_iiii)
        /*0098*/ 	.short	0x0380
        /*009a*/ 	.short	0x0020


	//----- nvinfo : EIATTR_SW_WAR
	.align		4
.L_397:
        /*009c*/ 	.byte	0x04, 0x36
        /*009e*/ 	.short	(.L_399 - .L_398)
.L_398:
        /*00a0*/ 	.word	0x00000008
.L_399:


//--------------------- .nv.info._Z12FilterDStep2ILi14EEvPiS0_iiii --------------------------
	.section	.nv.info._Z12FilterDStep2ILi14EEvPiS0_iiii,"",@"SHT_CUDA_INFO"
	.sectionflags	@""
	.align	4


	//----- nvinfo : EIATTR_CUDA_API_VERSION
	.align		4
        /*0000*/ 	.byte	0x04, 0x37
        /*0002*/ 	.short	(.L_401 - .L_400)
.L_400:
        /*0004*/ 	.word	0x00000082


	//----- nvinfo : EIATTR_KPARAM_INFO
	.align		4
.L_401:
        /*0008*/ 	.byte	0x04, 0x17
        /*000a*/ 	.short	(.L_403 - .L_402)
.L_402:
        /*000c*/ 	.word	0x00000000
        /*0010*/ 	.short	0x0005
        /*0012*/ 	.short	0x001c
        /*0014*/ 	.byte	0x00, 0xf0, 0x11, 0x00


	//----- nvinfo : EIATTR_KPARAM_INFO
	.align		4
.L_403:
        /*0018*/ 	.byte	0x04, 0x17
        /*001a*/ 	.short	(.L_405 - .L_404)
.L_404:
        /*001c*/ 	.word	0x00000000
        /*0020*/ 	.short	0x0004
        /*0022*/ 	.short	0x0018
        /*0024*/ 	.byte	0x00, 0xf0, 0x11, 0x00


	//----- nvinfo : EIATTR_KPARAM_INFO
	.align		4
.L_405:
        /*0028*/ 	.byte	0x04, 0x17
        /*002a*/ 	.short	(.L_407 - .L_406)
.L_406:
        /*002c*/ 	.word	0x00000000
        /*0030*/ 	.short	0x0003
        /*0032*/ 	.short	0x0014
        /*0034*/ 	.byte	0x00, 0xf0, 0x11, 0x00


	//----- nvinfo : EIATTR_KPARAM_INFO
	.align		4
.L_407:
        /*0038*/ 	.byte	0x04, 0x17
        /*003a*/ 	.short	(.L_409 - .L_408)
.L_408:
        /*003c*/ 	.word	0x00000000
        /*0040*/ 	.short	0x0002
        /*0042*/ 	.short	0x0010
        /*0044*/ 	.byte	0x00, 0xf0, 0x11, 0x00


	//----- nvinfo : EIATTR_KPARAM_INFO
	.align		4
.L_409:
        /*0048*/ 	.byte	0x04, 0x17
        /*004a*/ 	.short	(.L_411 - .L_410)
.L_410:
        /*004c*/ 	.word	0x00000000
        /*0050*/ 	.short	0x0001
        /*0052*/ 	.short	0x0008
        /*0054*/ 	.byte	0x00, 0xf5, 0x21, 0x00


	//----- nvinfo : EIATTR_KPARAM_INFO
	.align		4
.L_411:
        /*0058*/ 	.byte	0x04, 0x17
        /*005a*/ 	.short	(.L_413 - .L_412)
.L_412:
        /*005c*/ 	.word	0x00000000
        /*0060*/ 	.short	0x0000
        /*0062*/ 	.short	0x0000
        /*0064*/ 	.byte	0x00, 0xf5, 0x21, 0x00


	//----- nvinfo : EIATTR_SPARSE_MMA_MASK
	.align		4
.L_413:
        /*0068*/ 	.byte	0x03, 0x50
        /*006a*/ 	.short	0x0000


	//----- nvinfo : EIATTR_MAXREG_COUNT
	.align		4
        /*006c*/ 	.byte	0x03, 0x1b
        /*006e*/ 	.short	0x00ff


	//----- nvinfo : EIATTR_NUM_BARRIERS
	.align		4
        /*0070*/ 	.byte	0x02, 0x4c
        /*0072*/ 	.byte	0x01
	.zero		1


	//----- nvinfo : EIATTR_MERCURY_ISA_VERSION
	.align		4
        /*0074*/ 	.byte	0x03, 0x5f
        /*0076*/ 	.short	0x0101


	//----- nvinfo : EIATTR_VRC_CTA_INIT_COUNT
	.align		4
        /*0078*/ 	.byte	0x02, 0x4a
	.zero		1
	.zero		1


	//----- nvinfo : EIATTR_EXIT_INSTR_OFFSETS
	.align		4
        /*007c*/ 	.byte	0x04, 0x1c
        /*007e*/ 	.short	(.L_415 - .L_414)


	//   ....[0]....
.L_414:
        /*0080*/ 	.word	0x00000170


	//   ....[1]....
        /*0084*/ 	.word	0x00000220


	//   ....[2]....
        /*0088*/ 	.word	0x000006e0


	//----- nvinfo : EIATTR_CBANK_PARAM_SIZE
	.align		4
.L_415:
        /*008c*/ 	.byte	0x03, 0x19
        /*008e*/ 	.short	0x0020


	//----- nvinfo : EIATTR_PARAM_CBANK
	.align		4
        /*0090*/ 	.byte	0x04, 0x0a
        /*0092*/ 	.short	(.L_417 - .L_416)
	.align		4
.L_416:
        /*0094*/ 	.word	index@(.nv.constant0._Z12FilterDStep2ILi14EEvPiS0_iiii)
        /*0098*/ 	.short	0x0380
        /*009a*/ 	.short	0x0020


	//----- nvinfo : EIATTR_SW_WAR
	.align		4
.L_417:
        /*009c*/ 	.byte	0x04, 0x36
        /*009e*/ 	.short	(.L_419 - .L_418)
.L_418:
        /*00a0*/ 	.word	0x00000008
.L_419:


//--------------------- .nv.info._Z12FilterDStep1ILi14EEvPiS0_iiii --------------------------
	.section	.nv.info._Z12FilterDStep1ILi14EEvPiS0_iiii,"",@"SHT_CUDA_INFO"
	.sectionflags	@""
	.align	4


	//----- nvinfo : EIATTR_CUDA_API_VERSION
	.align		4
        /*0000*/ 	.byte	0x04, 0x37
        /*0002*/ 	.short	(.L_421 - .L_420)
.L_420:
        /*0004*/ 	.word	0x00000082


	//----- nvinfo : EIATTR_KPARAM_INFO
	.align		4
.L_421:
        /*0008*/ 	.byte	0x04, 0x17
        /*000a*/ 	.short	(.L_423 - .L_422)
.L_422:
        /*000c*/ 	.word	0x00000000
        /*0010*/ 	.short	0x0005
        /*0012*/ 	.short	0x001c
        /*0014*/ 	.byte	0x00, 0xf0, 0x11, 0x00


	//----- nvinfo : EIATTR_KPARAM_INFO
	.align		4
.L_423:
        /*0018*/ 	.byte	0x04, 0x17
        /*001a*/ 	.short	(.L_425 - .L_424)
.L_424:
        /*001c*/ 	.word	0x00000000
        /*0020*/ 	.short	0x0004
        /*0022*/ 	.short	0x0018
        /*0024*/ 	.byte	0x00, 0xf0, 0x11, 0x00


	//----- nvinfo : EIATTR_KPARAM_INFO
	.align		4
.L_425:
        /*0028*/ 	.byte	0x04, 0x17
        /*002a*/ 	.short	(.L_427 - .L_426)
.L_426:
        /*002c*/ 	.word	0x00000000
        /*0030*/ 	.short	0x0003
        /*0032*/ 	.short	0x0014
        /*0034*/ 	.byte	0x00, 0xf0, 0x11, 0x00


	//----- nvinfo : EIATTR_KPARAM_INFO
	.align		4
.L_427:
        /*0038*/ 	.byte	0x04, 0x17
        /*003a*/ 	.short	(.L_429 - .L_428)
.L_428:
        /*003c*/ 	.word	0x00000000
        /*0040*/ 	.short	0x0002
        /*0042*/ 	.short	0x0010
        /*0044*/ 	.byte	0x00, 0xf0, 0x11, 0x00


	//----- nvinfo : EIATTR_KPARAM_INFO
	.align		4
.L_429:
        /*0048*/ 	.byte	0x04, 0x17
        /*004a*/ 	.short	(.L_431 - .L_430)
.L_430:
        /*004c*/ 	.word	0x00000000
        /*0050*/ 	.short	0x0001
        /*0052*/ 	.short	0x0008
        /*0054*/ 	.byte	0x00, 0xf5, 0x21, 0x00


	//----- nvinfo : EIATTR_KPARAM_INFO
	.align		4
.L_431:
        /*0058*/ 	.byte	0x04, 0x17
        /*005a*/ 	.short	(.L_433 - .L_432)
.L_432:
        /*005c*/ 	.word	0x00000000
        /*0060*/ 	.short	0x0000
        /*0062*/ 	.short	0x0000
        /*0064*/ 	.byte	0x00, 0xf5, 0x21, 0x00


	//----- nvinfo : EIATTR_SPARSE_MMA_MASK
	.align		4
.L_433:
        /*0068*/ 	.byte	0x03, 0x50
        /*006a*/ 	.short	0x0000


	//----- nvinfo : EIATTR_MAXREG_COUNT
	.align		4
        /*006c*/ 	.byte	0x03, 0x1b
        /*006e*/ 	.short	0x00ff


	//----- nvinfo : EIATTR_NUM_BARRIERS
	.align		4
        /*0070*/ 	.byte	0x02, 0x4c
        /*0072*/ 	.byte	0x01
	.zero		1


	//----- nvinfo : EIATTR_MERCURY_ISA_VERSION
	.align		4
        /*0074*/ 	.byte	0x03, 0x5f
        /*0076*/ 	.short	0x0101


	//----- nvinfo : EIATTR_VRC_CTA_INIT_COUNT
	.align		4
        /*0078*/ 	.byte	0x02, 0x4a
	.zero		1
	.zero		1


	//----- nvinfo : EIATTR_EXIT_INSTR_OFFSETS
	.align		4
        /*007c*/ 	.byte	0x04, 0x1c
        /*007e*/ 	.short	(.L_435 - .L_434)


	//   ....[0]....
.L_434:
        /*0080*/ 	.word	0x00000170


	//   ....[1]....
        /*0084*/ 	.word	0x00000270


	//   ....[2]....
        /*0088*/ 	.word	0x00000570


	//----- nvinfo : EIATTR_CBANK_PARAM_SIZE
	.align		4
.L_435:
        /*008c*/ 	.byte	0x03, 0x19
        /*008e*/ 	.short	0x0020


	//----- nvinfo : EIATTR_PARAM_CBANK
	.align		4
        /*0090*/ 	.byte	0x04, 0x0a
        /*0092*/ 	.short	(.L_437 - .L_436)
	.align		4
.L_436:
        /*0094*/ 	.word	index@(.nv.constant0._Z12FilterDStep1ILi14EEvPiS0_iiii)
        /*0098*/ 	.short	0x0380
        /*009a*/ 	.short	0x0020


	//----- nvinfo : EIATTR_SW_WAR
	.align		4
.L_437:
        /*009c*/ 	.byte	0x04, 0x36
        /*009e*/ 	.short	(.L_439 - .L_438)
.L_438:
        /*00a0*/ 	.word	0x00000008
.L_439:


//--------------------- .nv.info._Z12FilterDStep2ILi13EEvPiS0_iiii --------------------------
	.section	.nv.info._Z12FilterDStep2ILi13EEvPiS0_iiii,"",@"SHT_CUDA_INFO"
	.sectionflags	@""
	.align	4


	//----- nvinfo : EIATTR_CUDA_API_VERSION
	.align		4
        /*0000*/ 	.byte	0x04, 0x37
        /*0002*/ 	.short	(.L_441 - .L_440)
.L_440:
        /*0004*/ 	.word	0x00000082


	//----- nvinfo : EIATTR_KPARAM_INFO
	.align		4
.L_441:
        /*0008*/ 	.byte	0x04, 0x17
        /*000a*/ 	.short	(.L_443 - .L_442)
.L_442:
        /*000c*/ 	.word	0x00000000
        /*0010*/ 	.short	0x0005
        /*0012*/ 	.short	0x001c
        /*0014*/ 	.byte	0x00, 0xf0, 0x11, 0x00


	//----- nvinfo : EIATTR_KPARAM_INFO
	.align		4
.L_443:
        /*0018*/ 	.byte	0x04, 0x17
        /*001a*/ 	.short	(.L_445 - .L_444)
.L_444:
        /*001c*/ 	.word	0x00000000
        /*0020*/ 	.short	0x0004
        /*0022*/ 	.short	0x0018
        /*0024*/ 	.byte	0x00, 0xf0, 0x11, 0x00


	//----- nvinfo : EIATTR_KPARAM_INFO
	.align		4
.L_445:
        /*0028*/ 	.byte	0x04, 0x17
        /*002a*/ 	.short	(.L_447 - .L_446)
.L_446:
        /*002c*/ 	.word	0x00000000
        /*0030*/ 	.short	0x0003
        /*0032*/ 	.short	0x0014
        /*0034*/ 	.byte	0x00, 0xf0, 0x11, 0x00


	//----- nvinfo : EIATTR_KPARAM_INFO
	.align		4
.L_447:
        /*0038*/ 	.byte	0x04, 0x17
        /*003a*/ 	.short	(.L_449 - .L_448)
.L_448:
        /*003c*/ 	.word	0x00000000
        /*0040*/ 	.short	0x0002
        /*0042*/ 	.short	0x0010
        /*0044*/ 	.byte	0x00, 0xf0, 0x11, 0x00


	//----- nvinfo : EIATTR_KPARAM_INFO
	.align		4
.L_449:
        /*0048*/ 	.byte	0x04, 0x17
        /*004a*/ 	.short	(.L_451 - .L_450)
.L_450:
        /*004c*/ 	.word	0x00000000
        /*0050*/ 	.short	0x0001
        /*0052*/ 	.short	0x0008
        /*0054*/ 	.byte	0x00, 0xf5, 0x21, 0x00


	//----- nvinfo : EIATTR_KPARAM_INFO
	.align		4
.L_451:
        /*0058*/ 	.byte	0x04, 0x17
        /*005a*/ 	.short	(.L_453 - .L_452)
.L_452:
        /*005c*/ 	.word	0x00000000
        /*0060*/ 	.short	0x0000
        /*0062*/ 	.short	0x0000
        /*0064*/ 	.byte	0x00, 0xf5, 0x21, 0x00


	//----- nvinfo : EIATTR_SPARSE_MMA_MASK
	.align		4
.L_453:
        /*0068*/ 	.byte	0x03, 0x50
        /*006a*/ 	.short	0x0000


	//----- nvinfo : EIATTR_MAXREG_COUNT
	.align		4
        /*006c*/ 	.byte	0x03, 0x1b
        /*006e*/ 	.short	0x00ff


	//----- nvinfo : EIATTR_NUM_BARRIERS
	.align		4
        /*0070*/ 	.byte	0x02, 0x4c
        /*0072*/ 	.byte	0x01
	.zero		1


	//----- nvinfo : EIATTR_MERCURY_ISA_VERSION
	.align		4
        /*0074*/ 	.byte	0x03, 0x5f
        /*0076*/ 	.short	0x0101


	//----- nvinfo : EIATTR_VRC_CTA_INIT_COUNT
	.align		4
        /*0078*/ 	.byte	0x02, 0x4a
	.zero		1
	.zero		1


	//----- nvinfo : EIATTR_EXIT_INSTR_OFFSETS
	.align		4
        /*007c*/ 	.byte	0x04, 0x1c
        /*007e*/ 	.short	(.L_455 - .L_454)


	//   ....[0]....
.L_454:
        /*0080*/ 	.word	0x00000170


	//   ....[1]....
        /*0084*/ 	.word	0x00000220


	//   ....[2]....
        /*0088*/ 	.word	0x00000690


	//----- nvinfo : EIATTR_CBANK_PARAM_SIZE
	.align		4
.L_455:
        /*008c*/ 	.byte	0x03, 0x19
        /*008e*/ 	.short	0x0020


	//----- nvinfo : EIATTR_PARAM_CBANK
	.align		4
        /*0090*/ 	.byte	0x04, 0x0a
        /*0092*/ 	.short	(.L_457 - .L_456)
	.align		4
.L_456:
        /*0094*/ 	.word	index@(.nv.constant0._Z12FilterDStep2ILi13EEvPiS0_iiii)
        /*0098*/ 	.short	0x0380
        /*009a*/ 	.short	0x0020


	//----- nvinfo : EIATTR_SW_WAR
	.align		4
.L_457:
        /*009c*/ 	.byte	0x04, 0x36
        /*009e*/ 	.short	(.L_459 - .L_458)
.L_458:
        /*00a0*/ 	.word	0x00000008
.L_459:


//--------------------- .nv.info._Z12FilterDStep1ILi13EEvPiS0_iiii --------------------------
	.section	.nv.info._Z12FilterDStep1ILi13EEvPiS0_iiii,"",@"SHT_CUDA_INFO"
	.sectionflags	@""
	.align	4


	//----- nvinfo : EIATTR_CUDA_API_VERSION
	.align		4
        /*0000*/ 	.byte	0x04, 0x37
        /*0002*/ 	.short	(.L_461 - .L_460)
.L_460:
        /*0004*/ 	.word	0x00000082


	//----- nvinfo : EIATTR_KPARAM_INFO
	.align		4
.L_461:
        /*0008*/ 	.byte	0x04, 0x17
        /*000a*/ 	.short	(.L_463 - .L_462)
.L_462:
        /*000c*/ 	.word	0x00000000
        /*0010*/ 	.short	0x0005
        /*0012*/ 	.short	0x001c
        /*0014*/ 	.byte	0x00, 0xf0, 0x11, 0x00


	//----- nvinfo : EIATTR_KPARAM_INFO
	.align		4
.L_463:
        /*0018*/ 	.byte	0x04, 0x17
        /*001a*/ 	.short	(.L_465 - .L_464)
.L_464:
        /*001c*/ 	.word	0x00000000
        /*0020*/ 	.short	0x0004
        /*0022*/ 	.short	0x0018
        /*0024*/ 	.byte	0x00, 0xf0, 0x11, 0x00


	//----- nvinfo : EIATTR_KPARAM_INFO
	.align		4
.L_465:
        /*0028*/ 	.byte	0x04, 0x17
        /*002a*/ 	.short	(.L_467 - .L_466)
.L_466:
        /*002c*/ 	.word	0x00000000
        /*0030*/ 	.short	0x0003
        /*0032*/ 	.short	0x0014
        /*0034*/ 	.byte	0x00, 0xf0, 0x11, 0x00


	//----- nvinfo : EIATTR_KPARAM_INFO
	.align		4
.L_467:
        /*0038*/ 	.byte	0x04, 0x17
        /*003a*/ 	.short	(.L_469 - .L_468)
.L_468:
        /*003c*/ 	.word	0x00000000
        /*0040*/ 	.short	0x0002
        /*0042*/ 	.short	0x0010
        /*0044*/ 	.byte	0x00, 0xf0, 0x11, 0x00


	//----- nvinfo : EIATTR_KPARAM_INFO
	.align		4
.L_469:
        /*0048*/ 	.byte	0x04, 0x17
        /*004a*/ 	.short	(.L_471 - .L_470)
.L_470:
        /*004c*/ 	.word	0x00000000
        /*0050*/ 	.short	0x0001
        /*0052*/ 	.short	0x0008
        /*0054*/ 	.byte	0x00, 0xf5, 0x21, 0x00


	//----- nvinfo : EIATTR_KPARAM_INFO
	.align		4
.L_471:
        /*0058*/ 	.byte	0x04, 0x17
        /*005a*/ 	.short	(.L_473 - .L_472)
.L_472:
        /*005c*/ 	.word	0x00000000
        /*0060*/ 	.short	0x0000
        /*0062*/ 	.short	0x0000
        /*0064*/ 	.byte	0x00, 0xf5, 0x21, 0x00


	//----- nvinfo : EIATTR_SPARSE_MMA_MASK
	.align		4
.L_473:
        /*0068*/ 	.byte	0x03, 0x50
        /*006a*/ 	.short	0x0000


	//----- nvinfo : EIATTR_MAXREG_COUNT
	.align		4
        /*006c*/ 	.byte	0x03, 0x1b
        /*006e*/ 	.short	0x00ff


	//----- nvinfo : EIATTR_NUM_BARRIERS
	.align		4
        /*0070*/ 	.byte	0x02, 0x4c
        /*0072*/ 	.byte	0x01
	.zero		1


	//----- nvinfo : EIATTR_MERCURY_ISA_VERSION
	.align		4
        /*0074*/ 	.byte	0x03, 0x5f
        /*0076*/ 	.short	0x0101


	//----- nvinfo : EIATTR_VRC_CTA_INIT_COUNT
	.align		4
        /*0078*/ 	.byte	0x02, 0x4a
	.zero		1
	.zero		1


	//----- nvinfo : EIATTR_EXIT_INSTR_OFFSETS
	.align		4
        /*007c*/ 	.byte	0x04, 0x1c
        /*007e*/ 	.short	(.L_475 - .L_474)


	//   ....[0]....
.L_474:
        /*0080*/ 	.word	0x00000170


	//   ....[1]....
        /*0084*/ 	.word	0x00000270


	//   ....[2]....
        /*0088*/ 	.word	0x00000540


	//----- nvinfo : EIATTR_CBANK_PARAM_SIZE
	.align		4
.L_475:
        /*008c*/ 	.byte	0x03, 0x19
        /*008e*/ 	.short	0x0020


	//----- nvinfo : EIATTR_PARAM_CBANK
	.align		4
        /*0090*/ 	.byte	0x04, 0x0a
        /*0092*/ 	.short	(.L_477 - .L_476)
	.align		4
.L_476:
        /*0094*/ 	.word	index@(.nv.constant0._Z12FilterDStep1ILi13EEvPiS0_iiii)
        /*0098*/ 	.short	0x0380
        /*009a*/ 	.short	0x0020


	//----- nvinfo : EIATTR_SW_WAR
	.align		4
.L_477:
        /*009c*/ 	.byte	0x04, 0x36
        /*009e*/ 	.short	(.L_479 - .L_478)
.L_478:
        /*00a0*/ 	.word	0x00000008
.L_479:


//--------------------- .nv.info._Z12FilterDStep2ILi12EEvPiS0_iiii --------------------------
	.section	.nv.info._Z12FilterDStep2ILi12EEvPiS0_iiii,"",@"SHT_CUDA_INFO"
	.sectionflags	@""
	.align	4


	//----- nvinfo : EIATTR_CUDA_API_VERSION
	.align		4
        /*0000*/ 	.byte	0x04, 0x37
        /*0002*/ 	.short	(.L_481 - .L_480)
.L_480:
        /*0004*/ 	.word	0x00000082


	//----- nvinfo : EIATTR_KPARAM_INFO
	.align		4
.L_481:
        /*0008*/ 	.byte	0x04, 0x17
        /*000a*/ 	.short	(.L_483 - .L_482)
.L_482:
        /*000c*/ 	.word	0x00000000
        /*0010*/ 	.short	0x0005
        /*0012*/ 	.short	0x001c
        /*0014*/ 	.byte	0x00, 0xf0, 0x11, 0x00


	//----- nvinfo : EIATTR_KPARAM_INFO
	.align		4
.L_483:
        /*0018*/ 	.byte	0x04, 0x17
        /*001a*/ 	.short	(.L_485 - .L_484)
.L_484:
        /*001c*/ 	.word	0x00000000
        /*0020*/ 	.short	0x0004
        /*0022*/ 	.short	0x0018
        /*0024*/ 	.byte	0x00, 0xf0, 0x11, 0x00


	//----- nvinfo : EIATTR_KPARAM_INFO
	.align		4
.L_485:
        /*0028*/ 	.byte	0x04, 0x17
        /*002a*/ 	.short	(.L_487 - .L_486)
.L_486:
        /*002c*/ 	.word	0x00000000
        /*0030*/ 	.short	0x0003
        /*0032*/ 	.short	0x0014
        /*0034*/ 	.byte	0x00, 0xf0, 0x11, 0x00


	//----- nvinfo : EIATTR_KPARAM_INFO
	.align		4
.L_487:
        /*0038*/ 	.byte	0x04, 0x17
        /*003a*/ 	.short	(.L_489 - .L_488)
.L_488:
        /*003c*/ 	.word	0x00000000
        /*0040*/ 	.short	0x0002
        /*0042*/ 	.short	0x0010
        /*0044*/ 	.byte	0x00, 0xf0, 0x11, 0x00


	//----- nvinfo : EIATTR_KPARAM_INFO
	.align		4
.L_489:
        /*0048*/ 	.byte	0x04, 0x17
        /*004a*/ 	.short	(.L_491 - .L_490)
.L_490:
        /*004c*/ 	.word	0x00000000
        /*0050*/ 	.short	0x0001
        /*0052*/ 	.short	0x0008
        /*0054*/ 	.byte	0x00, 0xf5, 0x21, 0x00


	//----- nvinfo : EIATTR_KPARAM_INFO
	.align		4
.L_491:
        /*0058*/ 	.byte	0x04, 0x17
        /*005a*/ 	.short	(.L_493 - .L_492)
.L_492:
        /*005c*/ 	.word	0x00000000
        /*0060*/ 	.short	0x0000
        /*0062*/ 	.short	0x0000
        /*0064*/ 	.byte	0x00, 0xf5, 0x21, 0x00


	//----- nvinfo : EIATTR_SPARSE_MMA_MASK
	.align		4
.L_493:
        /*0068*/ 	.byte	0x03, 0x50
        /*006a*/ 	.short	0x0000


	//----- nvinfo : EIATTR_MAXREG_COUNT
	.align		4
        /*006c*/ 	.byte	0x03, 0x1b
        /*006e*/ 	.short	0x00ff


	//----- nvinfo : EIATTR_NUM_BARRIERS
	.align		4
        /*0070*/ 	.byte	0x02, 0x4c
        /*0072*/ 	.byte	0x01
	.zero		1


	//----- nvinfo : EIATTR_MERCURY_ISA_VERSION
	.align		4
        /*0074*/ 	.byte	0x03, 0x5f
        /*0076*/ 	.short	0x0101


	//----- nvinfo : EIATTR_VRC_CTA_INIT_COUNT
	.align		4
        /*0078*/ 	.byte	0x02, 0x4a
	.zero		1
	.zero		1


	//----- nvinfo : EIATTR_EXIT_INSTR_OFFSETS
	.align		4
        /*007c*/ 	.byte	0x04, 0x1c
        /*007e*/ 	.short	(.L_495 - .L_494)


	//   ....[0]....
.L_494:
        /*0080*/ 	.word	0x00000170


	//   ....[1]....
        /*0084*/ 	.word	0x00000220


	//   ....[2]....
        /*0088*/ 	.word	0x00000640


	//----- nvinfo : EIATTR_CBANK_PARAM_SIZE
	.align		4
.L_495:
        /*008c*/ 	.byte	0x03, 0x19
        /*008e*/ 	.short	0x0020


	//----- nvinfo : EIATTR_PARAM_CBANK
	.align		4
        /*0090*/ 	.byte	0x04, 0x0a
        /*0092*/ 	.short	(.L_497 - .L_496)
	.align		4
.L_496:
        /*0094*/ 	.word	index@(.nv.constant0._Z12FilterDStep2ILi12EEvPiS0_iiii)
        /*0098*/ 	.short	0x0380
        /*009a*/ 	.short	0x0020


	//----- nvinfo : EIATTR_SW_WAR
	.align		4
.L_497:
        /*009c*/ 	.byte	0x04, 0x36
        /*009e*/ 	.short	(.L_499 - .L_498)
.L_498:
        /*00a0*/ 	.word	0x00000008
.L_499:


//--------------------- .nv.info._Z12FilterDStep1ILi12EEvPiS0_iiii --------------------------
	.section	.nv.info._Z12FilterDStep1ILi12EEvPiS0_iiii,"",@"SHT_CUDA_INFO"
	.sectionflags	@""
	.align	4


	//----- nvinfo : EIATTR_CUDA_API_VERSION
	.align		4
        /*0000*/ 	.byte	0x04, 0x37
        /*0002*/ 	.short	(.L_501 - .L_500)
.L_500:
        /*0004*/ 	.word	0x00000082


	//----- nvinfo : EIATTR_KPARAM_INFO
	.align		4
.L_501:
        /*0008*/ 	.byte	0x04, 0x17
        /*000a*/ 	.short	(.L_503 - .L_502)
.L_502:
        /*000c*/ 	.word	0x00000000
        /*0010*/ 	.short	0x0005
        /*0012*/ 	.short	0x001c
        /*0014*/ 	.byte	0x00, 0xf0, 0x11, 0x00


	//----- nvinfo : EIATTR_KPARAM_INFO
	.align		4
.L_503:
        /*0018*/ 	.byte	0x04, 0x17
        /*001a*/ 	.short	(.L_505 - .L_504)
.L_504:
        /*001c*/ 	.word	0x00000000
        /*0020*/ 	.short	0x0004
        /*0022*/ 	.short	0x0018
        /*0024*/ 	.byte	0x00, 0xf0, 0x11, 0x00


	//----- nvinfo : EIATTR_KPARAM_INFO
	.align		4
.L_505:
        /*0028*/ 	.byte	0x04, 0x17
        /*002a*/ 	.short	(.L_507 - .L_506)
.L_506:
        /*002c*/ 	.word	0x00000000
        /*0030*/ 	.short	0x0003
        /*0032*/ 	.short	0x0014
        /*0034*/ 	.byte	0x00, 0xf0, 0x11, 0x00


	//----- nvinfo : EIATTR_KPARAM_INFO
	.align		4
.L_507:
        /*0038*/ 	.byte	0x04, 0x17
        /*003a*/ 	.short	(.L_509 - .L_508)
.L_508:
        /*003c*/ 	.word	0x00000000
        /*0040*/ 	.short	0x0002
        /*0042*/ 	.short	0x0010
        /*0044*/ 	.byte	0x00, 0xf0, 0x11, 0x00


	//----- nvinfo : EIATTR_KPARAM_INFO
	.align		4
.L_509:
        /*0048*/ 	.byte	0x04, 0x17
        /*004a*/ 	.short	(.L_511 - .L_510)
.L_510:
        /*004c*/ 	.word	0x00000000
        /*0050*/ 	.short	0x0001
        /*0052*/ 	.short	0x0008
        /*0054*/ 	.byte	0x00, 0xf5, 0x21, 0x00


	//----- nvinfo : EIATTR_KPARAM_INFO
	.align		4
.L_511:
        /*0058*/ 	.byte	0x04, 0x17
        /*005a*/ 	.short	(.L_513 - .L_512)
.L_512:
        /*005c*/ 	.word	0x00000000
        /*0060*/ 	.short	0x0000
        /*0062*/ 	.short	0x0000
        /*0064*/ 	.byte	0x00, 0xf5, 0x21, 0x00


	//----- nvinfo : EIATTR_SPARSE_MMA_MASK
	.align		4
.L_513:
        /*0068*/ 	.byte	0x03, 0x50
        /*006a*/ 	.short	0x0000


	//----- nvinfo : EIATTR_MAXREG_COUNT
	.align		4
        /*006c*/ 	.byte	0x03, 0x1b
        /*006e*/ 	.short	0x00ff


	//----- nvinfo : EIATTR_NUM_BARRIERS
	.align		4
        /*0070*/ 	.byte	0x02, 0x4c
        /*0072*/ 	.byte	0x01
	.zero		1


	//----- nvinfo : EIATTR_MERCURY_ISA_VERSION
	.align		4
        /*0074*/ 	.byte	0x03, 0x5f
        /*0076*/ 	.short	0x0101


	//----- nvinfo : EIATTR_VRC_CTA_INIT_COUNT
	.align		4
        /*0078*/ 	.byte	0x02, 0x4a
	.zero		1
	.zero		1


	//----- nvinfo : EIATTR_EXIT_INSTR_OFFSETS
	.align		4
        /*007c*/ 	.byte	0x04, 0x1c
        /*007e*/ 	.short	(.L_515 - .L_514)


	//   ....[0]....
.L_514:
        /*0080*/ 	.word	0x00000170


	//   ....[1]....
        /*0084*/ 	.word	0x00000270


	//   ....[2]....
        /*0088*/ 	.word	0x00000510


	//----- nvinfo : EIATTR_CBANK_PARAM_SIZE
	.align		4
.L_515:
        /*008c*/ 	.byte	0x03, 0x19
        /*008e*/ 	.short	0x0020


	//----- nvinfo : EIATTR_PARAM_CBANK
	.align		4
        /*0090*/ 	.byte	0x04, 0x0a
        /*0092*/ 	.short	(.L_517 - .L_516)
	.align		4
.L_516:
        /*0094*/ 	.word	index@(.nv.constant0._Z12FilterDStep1ILi12EEvPiS0_iiii)
        /*0098*/ 	.short	0x0380
        /*009a*/ 	.short	0x0020


	//----- nvinfo : EIATTR_SW_WAR
	.align		4
.L_517:
        /*009c*/ 	.byte	0x04, 0x36
        /*009e*/ 	.short	(.L_519 - .L_518)
.L_518:
        /*00a0*/ 	.word	0x00000008
.L_519:


//--------------------- .nv.info._Z12FilterDStep2ILi11EEvPiS0_iiii --------------------------
	.section	.nv.info._Z12FilterDStep2ILi11EEvPiS0_iiii,"",@"SHT_CUDA_INFO"
	.sectionflags	@""
	.align	4


	//----- nvinfo : EIATTR_CUDA_API_VERSION
	.align		4
        /*0000*/ 	.byte	0x04, 0x37
        /*0002*/ 	.short	(.L_521 - .L_520)
.L_520:
        /*0004*/ 	.word	0x00000082


	//----- nvinfo : EIATTR_KPARAM_INFO
	.align		4
.L_521:
        /*0008*/ 	.byte	0x04, 0x17
        /*000a*/ 	.short	(.L_523 - .L_522)
.L_522:
        /*000c*/ 	.word	0x00000000
        /*0010*/ 	.short	0x0005
        /*0012*/ 	.short	0x001c
        /*0014*/ 	.byte	0x00, 0xf0, 0x11, 0x00


	//----- nvinfo : EIATTR_KPARAM_INFO
	.align		4
.L_523:
        /*0018*/ 	.byte	0x04, 0x17
        /*001a*/ 	.short	(.L_525 - .L_524)
.L_524:
        /*001c*/ 	.word	0x00000000
        /*0020*/ 	.short	0x0004
        /*0022*/ 	.short	0x0018
        /*0024*/ 	.byte	0x00, 0xf0, 0x11, 0x00


	//----- nvinfo : EIATTR_KPARAM_INFO
	.align		4
.L_525:
        /*0028*/ 	.byte	0x04, 0x17
        /*002a*/ 	.short	(.L_527 - .L_526)
.L_526:
        /*002c*/ 	.word	0x00000000
        /*0030*/ 	.short	0x0003
        /*0032*/ 	.short	0x0014
        /*0034*/ 	.byte	0x00, 0xf0, 0x11, 0x00


	//----- nvinfo : EIATTR_KPARAM_INFO
	.align		4
.L_527:
        /*0038*/ 	.byte	0x04, 0x17
        /*003a*/ 	.short	(.L_529 - .L_528)
.L_528:
        /*003c*/ 	.word	0x00000000
        /*0040*/ 	.short	0x0002
        /*0042*/ 	.short	0x0010
        /*0044*/ 	.byte	0x00, 0xf0, 0x11, 0x00


	//----- nvinfo : EIATTR_KPARAM_INFO
	.align		4
.L_529:
        /*0048*/ 	.byte	0x04, 0x17
        /*004a*/ 	.short	(.L_531 - .L_530)
.L_530:
        /*004c*/ 	.word	0x00000000
        /*0050*/ 	.short	0x0001
        /*0052*/ 	.short	0x0008
        /*0054*/ 	.byte	0x00, 0xf5, 0x21, 0x00


	//----- nvinfo : EIATTR_KPARAM_INFO
	.align		4
.L_531:
        /*0058*/ 	.byte	0x04, 0x17
        /*005a*/ 	.short	(.L_533 - .L_532)
.L_532:
        /*005c*/ 	.word	0x00000000
        /*0060*/ 	.short	0x0000
        /*0062*/ 	.short	0x0000
        /*0064*/ 	.byte	0x00, 0xf5, 0x21, 0x00


	//----- nvinfo : EIATTR_SPARSE_MMA_MASK
	.align		4
.L_533:
        /*0068*/ 	.byte	0x03, 0x50
        /*006a*/ 	.short	0x0000


	//----- nvinfo : EIATTR_MAXREG_COUNT
	.align		4
        /*006c*/ 	.byte	0x03, 0x1b
        /*006e*/ 	.short	0x00ff


	//----- nvinfo : EIATTR_NUM_BARRIERS
	.align		4
        /*0070*/ 	.byte	0x02, 0x4c
        /*0072*/ 	.byte	0x01
	.zero		1


	//----- nvinfo : EIATTR_MERCURY_ISA_VERSION
	.align		4
        /*0074*/ 	.byte	0x03, 0x5f
        /*0076*/ 	.short	0x0101


	//----- nvinfo : EIATTR_VRC_CTA_INIT_COUNT
	.align		4
        /*0078*/ 	.byte	0x02, 0x4a
	.zero		1
	.zero		1


	//----- nvinfo : EIATTR_EXIT_INSTR_OFFSETS
	.align		4
        /*007c*/ 	.byte	0x04, 0x1c
        /*007e*/ 	.short	(.L_535 - .L_534)


	//   ....[0]....
.L_534:
        /*0080*/ 	.word	0x00000170


	//   ....[1]....
        /*0084*/ 	.word	0x00000220


	//   ....[2]....
        /*0088*/ 	.word	0x000005f0


	//----- nvinfo : EIATTR_CBANK_PARAM_SIZE
	.align		4
.L_535:
        /*008c*/ 	.byte	0x03, 0x19
        /*008e*/ 	.short	0x0020


	//----- nvinfo : EIATTR_PARAM_CBANK
	.align		4
        /*0090*/ 	.byte	0x04, 0x0a
        /*0092*/ 	.short	(.L_537 - .L_536)
	.align		4
.L_536:
        /*0094*/ 	.word	index@(.nv.constant0._Z12FilterDStep2ILi11EEvPiS0_iiii)
        /*0098*/ 	.short	0x0380
        /*009a*/ 	.short	0x0020


	//----- nvinfo : EIATTR_SW_WAR
	.align		4
.L_537:
        /*009c*/ 	.byte	0x04, 0x36
        /*009e*/ 	.short	(.L_539 - .L_538)
.L_538:
        /*00a0*/ 	.word	0x00000008
.L_539:


//--------------------- .nv.info._Z12FilterDStep1ILi11EEvPiS0_iiii --------------------------
	.section	.nv.info._Z12FilterDStep1ILi11EEvPiS0_iiii,"",@"SHT_CUDA_INFO"
	.sectionflags	@""
	.align	4


	//----- nvinfo : EIATTR_CUDA_API_VERSION
	.align		4
        /*0000*/ 	.byte	0x04, 0x37
        /*0002*/ 	.short	(.L_541 - .L_540)
.L_540:
        /*0004*/ 	.word	0x00000082


	//----- nvinfo : EIATTR_KPARAM_INFO
	.align		4
.L_541:
        /*0008*/ 	.byte	0x04, 0x17
        /*000a*/ 	.short	(.L_543 - .L_542)
.L_542:
        /*000c*/ 	.word	0x00000000
        /*0010*/ 	.short	0x0005
        /*0012*/ 	.short	0x001c
        /*0014*/ 	.byte	0x00, 0xf0, 0x11, 0x00


	//----- nvinfo : EIATTR_KPARAM_INFO
	.align		4
.L_543:
        /*0018*/ 	.byte	0x04, 0x17
        /*001a*/ 	.short	(.L_545 - .L_544)
.L_544:
        /*001c*/ 	.word	0x00000000
        /*0020*/ 	.short	0x0004
        /*0022*/ 	.short	0x0018
        /*0024*/ 	.byte	0x00, 0xf0, 0x11, 0x00


	//----- nvinfo : EIATTR_KPARAM_INFO
	.align		4
.L_545:
        /*0028*/ 	.byte	0x04, 0x17
        /*002a*/ 	.short	(.L_547 - .L_546)
.L_546:
        /*002c*/ 	.word	0x00000000
        /*0030*/ 	.short	0x0003
        /*0032*/ 	.short	0x0014
        /*0034*/ 	.byte	0x00, 0xf0, 0x11, 0x00


	//----- nvinfo : EIATTR_KPARAM_INFO
	.align		4
.L_547:
        /*0038*/ 	.byte	0x04, 0x17
        /*003a*/ 	.short	(.L_549 - .L_548)
.L_548:
        /*003c*/ 	.word	0x00000000
        /*0040*/ 	.short	0x0002
        /*0042*/ 	.short	0x0010
        /*0044*/ 	.byte	0x00, 0xf0, 0x11, 0x00


	//----- nvinfo : EIATTR_KPARAM_INFO
	.align		4
.L_549:
        /*0048*/ 	.byte	0x04, 0x17
        /*004a*/ 	.short	(.L_551 - .L_550)
.L_550:
        /*004c*/ 	.word	0x00000000
        /*0050*/ 	.short	0x0001
        /*0052*/ 	.short	0x0008
        /*0054*/ 	.byte	0x00, 0xf5, 0x21, 0x00


	//----- nvinfo : EIATTR_KPARAM_INFO
	.align		4
.L_551:
        /*0058*/ 	.byte	0x04, 0x17
        /*005a*/ 	.short	(.L_553 - .L_552)
.L_552:
        /*005c*/ 	.word	0x00000000
        /*0060*/ 	.short	0x0000
        /*0062*/ 	.short	0x0000
        /*0064*/ 	.byte	0x00, 0xf5, 0x21, 0x00


	//----- nvinfo : EIATTR_SPARSE_MMA_MASK
	.align		4
.L_553:
        /*0068*/ 	.byte	0x03, 0x50
        /*006a*/ 	.short	0x0000


	//----- nvinfo : EIATTR_MAXREG_COUNT
	.align		4
        /*006c*/ 	.byte	0x03, 0x1b
        /*006e*/ 	.short	0x00ff


	//----- nvinfo : EIATTR_NUM_BARRIERS
	.align		4
        /*0070*/ 	.byte	0x02, 0x4c
        /*0072*/ 	.byte	0x01
	.zero		1


	//----- nvinfo : EIATTR_MERCURY_ISA_VERSION
	.align		4
        /*0074*/ 	.byte	0x03, 0x5f
        /*0076*/ 	.short	0x0101


	//----- nvinfo : EIATTR_VRC_CTA_INIT_COUNT
	.align		4
        /*0078*/ 	.byte	0x02, 0x4a
	.zero		1
	.zero		1


	//----- nvinfo : EIATTR_EXIT_INSTR_OFFSETS
	.align		4
        /*007c*/ 	.byte	0x04, 0x1c
        /*007e*/ 	.short	(.L_555 - .L_554)


	//   ....[0]....
.L_554:
        /*0080*/ 	.word	0x00000170


	//   ....[1]....
        /*0084*/ 	.word	0x00000270


	//   ....[2]....
        /*0088*/ 	.word	0x000004e0


	//----- nvinfo : EIATTR_CBANK_PARAM_SIZE
	.align		4
.L_555:
        /*008c*/ 	.byte	0x03, 0x19
        /*008e*/ 	.short	0x0020


	//----- nvinfo : EIATTR_PARAM_CBANK
	.align		4
        /*0090*/ 	.byte	0x04, 0x0a
        /*0092*/ 	.short	(.L_557 - .L_556)
	.align		4
.L_556:
        /*0094*/ 	.word	index@(.nv.constant0._Z12FilterDStep1ILi11EEvPiS0_iiii)
        /*0098*/ 	.short	0x0380
        /*009a*/ 	.short	0x0020


	//----- nvinfo : EIATTR_SW_WAR
	.align		4
.L_557:
        /*009c*/ 	.byte	0x04, 0x36
        /*009e*/ 	.short	(.L_559 - .L_558)
.L_558:
        /*00a0*/ 	.word	0x00000008
.L_559:


//--------------------- .nv.info._Z12FilterDStep2ILi10EEvPiS0_iiii --------------------------
	.section	.nv.info._Z12FilterDStep2ILi10EEvPiS0_iiii,"",@"SHT_CUDA_INFO"
	.sectionflags	@""
	.align	4


	//----- nvinfo : EIATTR_CUDA_API_VERSION
	.align		4
        /*0000*/ 	.byte	0x04, 0x37
        /*0002*/ 	.short	(.L_561 - .L_560)
.L_560:
        /*0004*/ 	.word	0x00000082


	//----- nvinfo : EIATTR_KPARAM_INFO
	.align		4
.L_561:
        /*0008*/ 	.byte	0x04, 0x17
        /*000a*/ 	.short	(.L_563 - .L_562)
.L_562:
        /*000c*/ 	.word	0x00000000
        /*0010*/ 	.short	0x0005
        /*0012*/ 	.short	0x001c
        /*0014*/ 	.byte	0x00, 0xf0, 0x11, 0x00


	//----- nvinfo : EIATTR_KPARAM_INFO
	.align		4
.L_563:
        /*0018*/ 	.byte	0x04, 0x17
        /*001a*/ 	.short	(.L_565 - .L_564)
.L_564:
        /*001c*/ 	.word	0x00000000
        /*0020*/ 	.short	0x0004
        /*0022*/ 	.short	0x0018
        /*0024*/ 	.byte	0x00, 0xf0, 0x11, 0x00


	//----- nvinfo : EIATTR_KPARAM_INFO
	.align		4
.L_565:
        /*0028*/ 	.byte	0x04, 0x17
        /*002a*/ 	.short	(.L_567 - .L_566)
.L_566:
        /*002c*/ 	.word	0x00000000
        /*0030*/ 	.short	0x0003
        /*0032*/ 	.short	0x0014
        /*0034*/ 	.byte	0x00, 0xf0, 0x11, 0x00


	//----- nvinfo : EIATTR_KPARAM_INFO
	.align		4
.L_567:
        /*0038*/ 	.byte	0x04, 0x17
        /*003a*/ 	.short	(.L_569 - .L_568)
.L_568:
        /*003c*/ 	.word	0x00000000
        /*0040*/ 	.short	0x0002
        /*0042*/ 	.short	0x0010
        /*0044*/ 	.byte	0x00, 0xf0, 0x11, 0x00


	//----- nvinfo : EIATTR_KPARAM_INFO
	.align		4
.L_569:
        /*0048*/ 	.byte	0x04, 0x17
        /*004a*/ 	.short	(.L_571 - .L_570)
.L_570:
        /*004c*/ 	.word	0x00000000
        /*0050*/ 	.short	0x0001
        /*0052*/ 	.short	0x0008
        /*0054*/ 	.byte	0x00, 0xf5, 0x21, 0x00


	//----- nvinfo : EIATTR_KPARAM_INFO
	.align		4
.L_571:
        /*0058*/ 	.byte	0x04, 0x17
        /*005a*/ 	.short	(.L_573 - .L_572)
.L_572:
        /*005c*/ 	.word	0x00000000
        /*0060*/ 	.short	0x0000
        /*0062*/ 	.short	0x0000
        /*0064*/ 	.byte	0x00, 0xf5, 0x21, 0x00


	//----- nvinfo : EIATTR_SPARSE_MMA_MASK
	.align		4
.L_573:
        /*0068*/ 	.byte	0x03, 0x50
        /*006a*/ 	.short	0x0000


	//----- nvinfo : EIATTR_MAXREG_COUNT
	.align		4
        /*006c*/ 	.byte	0x03, 0x1b
        /*006e*/ 	.short	0x00ff


	//----- nvinfo : EIATTR_NUM_BARRIERS
	.align		4
        /*0070*/ 	.byte	0x02, 0x4c
        /*0072*/ 	.byte	0x01
	.zero		1


	//----- nvinfo : EIATTR_MERCURY_ISA_VERSION
	.align		4
        /*0074*/ 	.byte	0x03, 0x5f
        /*0076*/ 	.short	0x0101


	//----- nvinfo : EIATTR_VRC_CTA_INIT_COUNT
	.align		4
        /*0078*/ 	.byte	0x02, 0x4a
	.zero		1
	.zero		1


	//----- nvinfo : EIATTR_EXIT_INSTR_OFFSETS
	.align		4
        /*007c*/ 	.byte	0x04, 0x1c
        /*007e*/ 	.short	(.L_575 - .L_574)


	//   ....[0]....
.L_574:
        /*0080*/ 	.word	0x00000170


	//   ....[1]....
        /*0084*/ 	.word	0x00000220


	//   ....[2]....
        /*0088*/ 	.word	0x000005a0


	//----- nvinfo : EIATTR_CBANK_PARAM_SIZE
	.align		4
.L_575:
        /*008c*/ 	.byte	0x03, 0x19
        /*008e*/ 	.short	0x0020


	//----- nvinfo : EIATTR_PARAM_CBANK
	.align		4
        /*0090*/ 	.byte	0x04, 0x0a
        /*0092*/ 	.short	(.L_577 - .L_576)
	.align		4
.L_576:
        /*0094*/ 	.word	index@(.nv.constant0._Z12FilterDStep2ILi10EEvPiS0_iiii)
        /*0098*/ 	.short	0x0380
        /*009a*/ 	.short	0x0020


	//----- nvinfo : EIATTR_SW_WAR
	.align		4
.L_577:
        /*009c*/ 	.byte	0x04, 0x36
        /*009e*/ 	.short	(.L_579 - .L_578)
.L_578:
        /*00a0*/ 	.word	0x00000008
.L_579:


//--------------------- .nv.info._Z12FilterDStep1ILi10EEvPiS0_iiii --------------------------
	.section	.nv.info._Z12FilterDStep1ILi10EEvPiS0_iiii,"",@"SHT_CUDA_INFO"
	.sectionflags	@""
	.align	4


	//----- nvinfo : EIATTR_CUDA_API_VERSION
	.align		4
        /*0000*/ 	.byte	0x04, 0x37
        /*0002*/ 	.short	(.L_581 - .L_580)
.L_580:
        /*0004*/ 	.word	0x00000082


	//----- nvinfo : EIATTR_KPARAM_INFO
	.align		4
.L_581:
        /*0008*/ 	.byte	0x04, 0x17
        /*000a*/ 	.short	(.L_583 - .L_582)
.L_582:
        /*000c*/ 	.word	0x00000000
        /*0010*/ 	.short	0x0005
        /*0012*/ 	.short	0x001c
        /*0014*/ 	.byte	0x00, 0xf0, 0x11, 0x00


	//----- nvinfo : EIATTR_KPARAM_INFO
	.align		4
.L_583:
        /*0018*/ 	.byte	0x04, 0x17
        /*001a*/ 	.short	(.L_585 - .L_584)
.L_584:
        /*001c*/ 	.word	0x00000000
        /*0020*/ 	.short	0x0004
        /*0022*/ 	.short	0x0018
        /*0024*/ 	.byte	0x00, 0xf0, 0x11, 0x00


	//----- nvinfo : EIATTR_KPARAM_INFO
	.align		4
.L_585:
        /*0028*/ 	.byte	0x04, 0x17
        /*002a*/ 	.short	(.L_587 - .L_586)
.L_586:
        /*002c*/ 	.word	0x00000000
        /*0030*/ 	.short	0x0003
        /*0032*/ 	.short	0x0014
        /*0034*/ 	.byte	0x00, 0xf0, 0x11, 0x00


	//----- nvinfo : EIATTR_KPARAM_INFO
	.align		4
.L_587:
        /*0038*/ 	.byte	0x04, 0x17
        /*003a*/ 	.short	(.L_589 - .L_588)
.L_588:
        /*003c*/ 	.word	0x00000000
        /*0040*/ 	.short	0x0002
        /*0042*/ 	.short	0x0010
        /*0044*/ 	.byte	0x00, 0xf0, 0x11, 0x00


	//----- nvinfo : EIATTR_KPARAM_INFO
	.align		4
.L_589:
        /*0048*/ 	.byte	0x04, 0x17
        /*004a*/ 	.short	(.L_591 - .L_590)
.L_590:
        /*004c*/ 	.word	0x00000000
        /*0050*/ 	.short	0x0001
        /*0052*/ 	.short	0x0008
        /*0054*/ 	.byte	0x00, 0xf5, 0x21, 0x00


	//----- nvinfo : EIATTR_KPARAM_INFO
	.align		4
.L_591:
        /*0058*/ 	.byte	0x04, 0x17
        /*005a*/ 	.short	(.L_593 - .L_592)
.L_592:
        /*005c*/ 	.word	0x00000000
        /*0060*/ 	.short	0x0000
        /*0062*/ 	.short	0x0000
        /*0064*/ 	.byte	0x00, 0xf5, 0x21, 0x00


	//----- nvinfo : EIATTR_SPARSE_MMA_MASK
	.align		4
.L_593:
        /*0068*/ 	.byte	0x03, 0x50
        /*006a*/ 	.short	0x0000


	//----- nvinfo : EIATTR_MAXREG_COUNT
	.align		4
        /*006c*/ 	.byte	0x03, 0x1b
        /*006e*/ 	.short	0x00ff


	//----- nvinfo : EIATTR_NUM_BARRIERS
	.align		4
        /*0070*/ 	.byte	0x02, 0x4c
        /*0072*/ 	.byte	0x01
	.zero		1


	//----- nvinfo : EIATTR_MERCURY_ISA_VERSION
	.align		4
        /*0074*/ 	.byte	0x03, 0x5f
        /*0076*/ 	.short	0x0101


	//----- nvinfo : EIATTR_VRC_CTA_INIT_COUNT
	.align		4
        /*0078*/ 	.byte	0x02, 0x4a
	.zero		1
	.zero		1


	//----- nvinfo : EIATTR_EXIT_INSTR_OFFSETS
	.align		4
        /*007c*/ 	.byte	0x04, 0x1c
        /*007e*/ 	.short	(.L_595 - .L_594)


	//   ....[0]....
.L_594:
        /*0080*/ 	.word	0x00000170


	//   ....[1]....
        /*0084*/ 	.word	0x00000270


	//   ....[2]....
        /*0088*/ 	.word	0x000004b0


	//----- nvinfo : EIATTR_CBANK_PARAM_SIZE
	.align		4
.L_595:
        /*008c*/ 	.byte	0x03, 0x19
        /*008e*/ 	.short	0x0020


	//----- nvinfo : EIATTR_PARAM_CBANK
	.align		4
        /*0090*/ 	.byte	0x04, 0x0a
        /*0092*/ 	.short	(.L_597 - .L_596)
	.align		4
.L_596:
        /*0094*/ 	.word	index@(.nv.constant0._Z12FilterDStep1ILi10EEvPiS0_iiii)
        /*0098*/ 	.short	0x0380
        /*009a*/ 	.short	0x0020


	//----- nvinfo : EIATTR_SW_WAR
	.align		4
.L_597:
        /*009c*/ 	.byte	0x04, 0x36
        /*009e*/ 	.short	(.L_599 - .L_598)
.L_598:
        /*00a0*/ 	.word	0x00000008
.L_599:


//--------------------- .nv.info._Z12FilterDStep2ILi9EEvPiS0_iiii --------------------------
	.section	.nv.info._Z12FilterDStep2ILi9EEvPiS0_iiii,"",@"SHT_CUDA_INFO"
	.sectionflags	@""
	.align	4


	//----- nvinfo : EIATTR_CUDA_API_VERSION
	.align		4
        /*0000*/ 	.byte	0x04, 0x37
        /*0002*/ 	.short	(.L_601 - .L_600)
.L_600:
        /*0004*/ 	.word	0x00000082


	//----- nvinfo : EIATTR_KPARAM_INFO
	.align		4
.L_601:
        /*0008*/ 	.byte	0x04, 0x17
        /*000a*/ 	.short	(.L_603 - .L_602)
.L_602:
        /*000c*/ 	.word	0x00000000
        /*0010*/ 	.short	0x0005
        /*0012*/ 	.short	0x001c
        /*0014*/ 	.byte	0x00, 0xf0, 0x11, 0x00


	//----- nvinfo : EIATTR_KPARAM_INFO
	.align		4
.L_603:
        /*0018*/ 	.byte	0x04, 0x17
        /*001a*/ 	.short	(.L_605 - .L_604)
.L_604:
        /*001c*/ 	.word	0x00000000
        /*0020*/ 	.short	0x0004
        /*0022*/ 	.short	0x0018
        /*0024*/ 	.byte	0x00, 0xf0, 0x11, 0x00


	//----- nvinfo : EIATTR_KPARAM_INFO
	.align		4
.L_605:
        /*0028*/ 	.byte	0x04, 0x17
        /*002a*/ 	.short	(.L_607 - .L_606)
.L_606:
        /*002c*/ 	.word	0x00000000
        /*0030*/ 	.short	0x0003
        /*0032*/ 	.short	0x0014
        /*0034*/ 	.byte	0x00, 0xf0, 0x11, 0x00


	//----- nvinfo : EIATTR_KPARAM_INFO
	.align		4
.L_607:
        /*0038*/ 	.byte	0x04, 0x17
        /*003a*/ 	.short	(.L_609 - .L_608)
.L_608:
        /*003c*/ 	.word	0x00000000
        /*0040*/ 	.short	0x0002
        /*0042*/ 	.short	0x0010
        /*0044*/ 	.byte	0x00, 0xf0, 0x11, 0x00


	//----- nvinfo : EIATTR_KPARAM_INFO
	.align		4
.L_609:
        /*0048*/ 	.byte	0x04, 0x17
        /*004a*/ 	.short	(.L_611 - .L_610)
.L_610:
        /*004c*/ 	.word	0x00000000
        /*0050*/ 	.short	0x0001
        /*0052*/ 	.short	0x0008
        /*0054*/ 	.byte	0x00, 0xf5, 0x21, 0x00


	//----- nvinfo : EIATTR_KPARAM_INFO
	.align		4
.L_611:
        /*0058*/ 	.byte	0x04, 0x17
        /*005a*/ 	.short	(.L_613 - .L_612)
.L_612:
        /*005c*/ 	.word	0x00000000
        /*0060*/ 	.short	0x0000
        /*0062*/ 	.short	0x0000
        /*0064*/ 	.byte	0x00, 0xf5, 0x21, 0x00


	//----- nvinfo : EIATTR_SPARSE_MMA_MASK
	.align		4
.L_613:
        /*0068*/ 	.byte	0x03, 0x50
        /*006a*/ 	.short	0x0000


	//----- nvinfo : EIATTR_MAXREG_COUNT
	.align		4
        /*006c*/ 	.byte	0x03, 0x1b
        /*006e*/ 	.short	0x00ff


	//----- nvinfo : EIATTR_NUM_BARRIERS
	.align		4
        /*0070*/ 	.byte	0x02, 0x4c
        /*0072*/ 	.byte	0x01
	.zero		1


	//----- nvinfo : EIATTR_MERCURY_ISA_VERSION
	.align		4
        /*0074*/ 	.byte	0x03, 0x5f
        /*0076*/ 	.short	0x0101


	//----- nvinfo : EIATTR_VRC_CTA_INIT_COUNT
	.align		4
        /*0078*/ 	.byte	0x02, 0x4a
	.zero		1
	.zero		1


	//----- nvinfo : EIATTR_EXIT_INSTR_OFFSETS
	.align		4
        /*007c*/ 	.byte	0x04, 0x1c
        /*007e*/ 	.short	(.L_615 - .L_614)


	//   ....[0]....
.L_614:
        /*0080*/ 	.word	0x00000170


	//   ....[1]....
        /*0084*/ 	.word	0x00000220


	//   ....[2]....
        /*0088*/ 	.word	0x00000550


	//----- nvinfo : EIATTR_CBANK_PARAM_SIZE
	.align		4
.L_615:
        /*008c*/ 	.byte	0x03, 0x19
        /*008e*/ 	.short	0x0020


	//----- nvinfo : EIATTR_PARAM_CBANK
	.align		4
        /*0090*/ 	.byte	0x04, 0x0a
        /*0092*/ 	.short	(.L_617 - .L_616)
	.align		4
.L_616:
        /*0094*/ 	.word	index@(.nv.constant0._Z12FilterDStep2ILi9EEvPiS0_iiii)
        /*0098*/ 	.short	0x0380
        /*009a*/ 	.short	0x0020


	//----- nvinfo : EIATTR_SW_WAR
	.align		4
.L_617:
        /*009c*/ 	.byte	0x04, 0x36
        /*009e*/ 	.short	(.L_619 - .L_618)
.L_618:
        /*00a0*/ 	.word	0x00000008
.L_619:


//--------------------- .nv.info._Z12FilterDStep1ILi9EEvPiS0_iiii --------------------------
	.section	.nv.info._Z12FilterDStep1ILi9EEvPiS0_iiii,"",@"SHT_CUDA_INFO"
	.sectionflags	@""
	.align	4


	//----- nvinfo : EIATTR_CUDA_API_VERSION
	.align		4
        /*0000*/ 	.byte	0x04, 0x37
        /*0002*/ 	.short	(.L_621 - .L_620)
.L_620:
        /*0004*/ 	.word	0x00000082


	//----- nvinfo : EIATTR_KPARAM_INFO
	.align		4
.L_621:
        /*0008*/ 	.byte	0x04, 0x17
        /*000a*/ 	.short	(.L_623 - .L_622)
.L_622:
        /*000c*/ 	.word	0x00000000
        /*0010*/ 	.short	0x0005
        /*0012*/ 	.short	0x001c
        /*0014*/ 	.byte	0x00, 0xf0, 0x11, 0x00


	//----- nvinfo : EIATTR_KPARAM_INFO
	.align		4
.L_623:
        /*0018*/ 	.byte	0x04, 0x17
        /*001a*/ 	.short	(.L_625 - .L_624)
.L_624:
        /*001c*/ 	.word	0x00000000
        /*0020*/ 	.short	0x0004
        /*0022*/ 	.short	0x0018
        /*0024*/ 	.byte	0x00, 0xf0, 0x11, 0x00


	//----- nvinfo : EIATTR_KPARAM_INFO
	.align		4
.L_625:
        /*0028*/ 	.byte	0x04, 0x17
        /*002a*/ 	.short	(.L_627 - .L_626)
.L_626:
        /*002c*/ 	.word	0x00000000
        /*0030*/ 	.short	0x0003
        /*0032*/ 	.short	0x0014
        /*0034*/ 	.byte	0x00, 0xf0, 0x11, 0x00


	//----- nvinfo : EIATTR_KPARAM_INFO
	.align		4
.L_627:
        /*0038*/ 	.byte	0x04, 0x17
        /*003a*/ 	.short	(.L_629 - .L_628)
.L_628:
        /*003c*/ 	.word	0x00000000
        /*0040*/ 	.short	0x0002
        /*0042*/ 	.short	0x0010
        /*0044*/ 	.byte	0x00, 0xf0, 0x11, 0x00


	//----- nvinfo : EIATTR_KPARAM_INFO
	.align		4
.L_629:
        /*0048*/ 	.byte	0x04, 0x17
        /*004a*/ 	.short	(.L_631 - .L_630)
.L_630:
        /*004c*/ 	.word	0x00000000
        /*0050*/ 	.short	0x0001
        /*0052*/ 	.short	0x0008
        /*0054*/ 	.byte	0x00, 0xf5, 0x21, 0x00


	//----- nvinfo : EIATTR_KPARAM_INFO
	.align		4
.L_631:
        /*0058*/ 	.byte	0x04, 0x17
        /*005a*/ 	.short	(.L_633 - .L_632)
.L_632:
        /*005c*/ 	.word	0x00000000
        /*0060*/ 	.short	0x0000
        /*0062*/ 	.short	0x0000
        /*0064*/ 	.byte	0x00, 0xf5, 0x21, 0x00


	//----- nvinfo : EIATTR_SPARSE_MMA_MASK
	.align		4
.L_633:
        /*0068*/ 	.byte	0x03, 0x50
        /*006a*/ 	.short	0x0000


	//----- nvinfo : EIATTR_MAXREG_COUNT
	.align		4
        /*006c*/ 	.byte	0x03, 0x1b
        /*006e*/ 	.short	0x00ff


	//----- nvinfo : EIATTR_NUM_BARRIERS
	.align		4
        /*0070*/ 	.byte	0x02, 0x4c
        /*0072*/ 	.byte	0x01
	.zero		1


	//----- nvinfo : EIATTR_MERCURY_ISA_VERSION
	.align		4
        /*0074*/ 	.byte	0x03, 0x5f
        /*0076*/ 	.short	0x0101


	//----- nvinfo : EIATTR_VRC_CTA_INIT_COUNT
	.align		4
        /*0078*/ 	.byte	0x02, 0x4a
	.zero		1
	.zero		1


	//----- nvinfo : EIATTR_EXIT_INSTR_OFFSETS
	.align		4
        /*007c*/ 	.byte	0x04, 0x1c
        /*007e*/ 	.short	(.L_635 - .L_634)


	//   ....[0]....
.L_634:
        /*0080*/ 	.word	0x00000170


	//   ....[1]....
        /*0084*/ 	.word	0x00000270


	//   ....[2]....
        /*0088*/ 	.word	0x00000480


	//----- nvinfo : EIATTR_CBANK_PARAM_SIZE
	.align		4
.L_635:
        /*008c*/ 	.byte	0x03, 0x19
        /*008e*/ 	.short	0x0020


	//----- nvinfo : EIATTR_PARAM_CBANK
	.align		4
        /*0090*/ 	.byte	0x04, 0x0a
        /*0092*/ 	.short	(.L_637 - .L_636)
	.align		4
.L_636:
        /*0094*/ 	.word	index@(.nv.constant0._Z12FilterDStep1ILi9EEvPiS0_iiii)
        /*0098*/ 	.short	0x0380
        /*009a*/ 	.short	0x0020


	//----- nvinfo : EIATTR_SW_WAR
	.align		4
.L_637:
        /*009c*/ 	.byte	0x04, 0x36
        /*009e*/ 	.short	(.L_639 - .L_638)
.L_638:
        /*00a0*/ 	.word	0x00000008
.L_639:


//--------------------- .nv.info._Z12FilterDStep2ILi8EEvPiS0_iiii --------------------------
	.section	.nv.info._Z12FilterDStep2ILi8EEvPiS0_iiii,"",@"SHT_CUDA_INFO"
	.sectionflags	@""
	.align	4


	//----- nvinfo : EIATTR_CUDA_API_VERSION
	.align		4
        /*0000*/ 	.byte	0x04, 0x37
        /*0002*/ 	.short	(.L_641 - .L_640)
.L_640:
        /*0004*/ 	.word	0x00000082


	//----- nvinfo : EIATTR_KPARAM_INFO
	.align		4
.L_641:
        /*0008*/ 	.byte	0x04, 0x17
        /*000a*/ 	.short	(.L_643 - .L_642)
.L_642:
        /*000c*/ 	.word	0x00000000
        /*0010*/ 	.short	0x0005
        /*0012*/ 	.short	0x001c
        /*0014*/ 	.byte	0x00, 0xf0, 0x11, 0x00


	//----- nvinfo : EIATTR_KPARAM_INFO
	.align		4
.L_643:
        /*0018*/ 	.byte	0x04, 0x17
        /*001a*/ 	.short	(.L_645 - .L_644)
.L_644:
        /*001c*/ 	.word	0x00000000
        /*0020*/ 	.short	0x0004
        /*0022*/ 	.short	0x0018
        /*0024*/ 	.byte	0x00, 0xf0, 0x11, 0x00


	//----- nvinfo : EIATTR_KPARAM_INFO
	.align		4
.L_645:
        /*0028*/ 	.byte	0x04, 0x17
        /*002a*/ 	.short	(.L_647 - .L_646)
.L_646:
        /*002c*/ 	.word	0x00000000
        /*0030*/ 	.short	0x0003
        /*0032*/ 	.short	0x0014
        /*0034*/ 	.byte	0x00, 0xf0, 0x11, 0x00


	//----- nvinfo : EIATTR_KPARAM_INFO
	.align		4
.L_647:
        /*0038*/ 	.byte	0x04, 0x17
        /*003a*/ 	.short	(.L_649 - .L_648)
.L_648:
        /*003c*/ 	.word	0x00000000
        /*0040*/ 	.short	0x0002
        /*0042*/ 	.short	0x0010
        /*0044*/ 	.byte	0x00, 0xf0, 0x11, 0x00


	//----- nvinfo : EIATTR_KPARAM_INFO
	.align		4
.L_649:
        /*0048*/ 	.byte	0x04, 0x17
        /*004a*/ 	.short	(.L_651 - .L_650)
.L_650:
        /*004c*/ 	.word	0x00000000
        /*0050*/ 	.short	0x0001
        /*0052*/ 	.short	0x0008
        /*0054*/ 	.byte	0x00, 0xf5, 0x21, 0x00


	//----- nvinfo : EIATTR_KPARAM_INFO
	.align		4
.L_651:
        /*0058*/ 	.byte	0x04, 0x17
        /*005a*/ 	.short	(.L_653 - .L_652)
.L_652:
        /*005c*/ 	.word	0x00000000
        /*0060*/ 	.short	0x0000
        /*0062*/ 	.short	0x0000
        /*0064*/ 	.byte	0x00, 0xf5, 0x21, 0x00


	//----- nvinfo : EIATTR_SPARSE_MMA_MASK
	.align		4
.L_653:
        /*0068*/ 	.byte	0x03, 0x50
        /*006a*/ 	.short	0x0000


	//----- nvinfo : EIATTR_MAXREG_COUNT
	.align		4
        /*006c*/ 	.byte	0x03, 0x1b
        /*006e*/ 	.short	0x00ff


	//----- nvinfo : EIATTR_NUM_BARRIERS
	.align		4
        /*0070*/ 	.byte	0x02, 0x4c
        /*0072*/ 	.byte	0x01
	.zero		1


	//----- nvinfo : EIATTR_MERCURY_ISA_VERSION
	.align		4
        /*0074*/ 	.byte	0x03, 0x5f
        /*0076*/ 	.short	0x0101


	//----- nvinfo : EIATTR_VRC_CTA_INIT_COUNT
	.align		4
        /*0078*/ 	.byte	0x02, 0x4a
	.zero		1
	.zero		1


	//----- nvinfo : EIATTR_EXIT_INSTR_OFFSETS
	.align		4
        /*007c*/ 	.byte	0x04, 0x1c
        /*007e*/ 	.short	(.L_655 - .L_654)


	//   ....[0]....
.L_654:
        /*0080*/ 	.word	0x00000170


	//   ....[1]....
        /*0084*/ 	.word	0x00000220


	//   ....[2]....
        /*0088*/ 	.word	0x00000520


	//----- nvinfo : EIATTR_CBANK_PARAM_SIZE
	.align		4
.L_655:
        /*008c*/ 	.byte	0x03, 0x19
        /*008e*/ 	.short	0x0020


	//----- nvinfo : EIATTR_PARAM_CBANK
	.align		4
        /*0090*/ 	.byte	0x04, 0x0a
        /*0092*/ 	.short	(.L_657 - .L_656)
	.align		4
.L_656:
        /*0094*/ 	.word	index@(.nv.constant0._Z12FilterDStep2ILi8EEvPiS0_iiii)
        /*0098*/ 	.short	0x0380
        /*009a*/ 	.short	0x0020


	//----- nvinfo : EIATTR_SW_WAR
	.align		4
.L_657:
        /*009c*/ 	.byte	0x04, 0x36
        /*009e*/ 	.short	(.L_659 - .L_658)
.L_658:
        /*00a0*/ 	.word	0x00000008
.L_659:


//--------------------- .nv.info._Z12FilterDStep1ILi8EEvPiS0_iiii --------------------------
	.section	.nv.info._Z12FilterDStep1ILi8EEvPiS0_iiii,"",@"SHT_CUDA_INFO"
	.sectionflags	@""
	.align	4


	//----- nvinfo : EIATTR_CUDA_API_VERSION
	.align		4
        /*0000*/ 	.byte	0x04, 0x37
        /*0002*/ 	.short	(.L_661 - .L_660)
.L_660:
        /*0004*/ 	.word	0x00000082


	//----- nvinfo : EIATTR_KPARAM_INFO
	.align		4
.L_661:
        /*0008*/ 	.byte	0x04, 0x17
        /*000a*/ 	.short	(.L_663 - .L_662)
.L_662:
        /*000c*/ 	.word	0x00000000
        /*0010*/ 	.short	0x0005
        /*0012*/ 	.short	0x001c
        /*0014*/ 	.byte	0x00, 0xf0, 0x11, 0x00


	//----- nvinfo : EIATTR_KPARAM_INFO
	.align		4
.L_663:
        /*0018*/ 	.byte	0x04, 0x17
        /*001a*/ 	.short	(.L_665 - .L_664)
.L_664:
        /*001c*/ 	.word	0x00000000
        /*0020*/ 	.short	0x0004
        /*0022*/ 	.short	0x0018
        /*0024*/ 	.byte	0x00, 0xf0, 0x11, 0x00


	//----- nvinfo : EIATTR_KPARAM_INFO
	.align		4
.L_665:
        /*0028*/ 	.byte	0x04, 0x17
        /*002a*/ 	.short	(.L_667 - .L_666)
.L_666:
        /*002c*/ 	.word	0x00000000
        /*0030*/ 	.short	0x0003
        /*0032*/ 	.short	0x0014
        /*0034*/ 	.byte	0x00, 0xf0, 0x11, 0x00


	//----- nvinfo : EIATTR_KPARAM_INFO
	.align		4
.L_667:
        /*0038*/ 	.byte	0x04, 0x17
        /*003a*/ 	.short	(.L_669 - .L_668)
.L_668:
        /*003c*/ 	.word	0x00000000
        /*0040*/ 	.short	0x0002
        /*0042*/ 	.short	0x0010
        /*0044*/ 	.byte	0x00, 0xf0, 0x11, 0x00


	//----- nvinfo : EIATTR_KPARAM_INFO
	.align		4
.L_669:
        /*0048*/ 	.byte	0x04, 0x17
        /*004a*/ 	.short	(.L_671 - .L_670)
.L_670:
        /*004c*/ 	.word	0x00000000
        /*0050*/ 	.short	0x0001
        /*0052*/ 	.short	0x0008
        /*0054*/ 	.byte	0x00, 0xf5, 0x21, 0x00


	//----- nvinfo : EIATTR_KPARAM_INFO
	.align		4
.L_671:
        /*0058*/ 	.byte	0x04, 0x17
        /*005a*/ 	.short	(.L_673 - .L_672)
.L_672:
        /*005c*/ 	.word	0x00000000
        /*0060*/ 	.short	0x0000
        /*0062*/ 	.short	0x0000
        /*0064*/ 	.byte	0x00, 0xf5, 0x21, 0x00


	//----- nvinfo : EIATTR_SPARSE_MMA_MASK
	.align		4
.L_673:
        /*0068*/ 	.byte	0x03, 0x50
        /*006a*/ 	.short	0x0000


	//----- nvinfo : EIATTR_MAXREG_COUNT
	.align		4
        /*006c*/ 	.byte	0x03, 0x1b
        /*006e*/ 	.short	0x00ff


	//----- nvinfo : EIATTR_NUM_BARRIERS
	.align		4
        /*0070*/ 	.byte	0x02, 0x4c
        /*0072*/ 	.byte	0x01
	.zero		1


	//----- nvinfo : EIATTR_MERCURY_ISA_VERSION
	.align		4
        /*0074*/ 	.byte	0x03, 0x5f
        /*0076*/ 	.short	0x0101


	//----- nvinfo : EIATTR_VRC_CTA_INIT_COUNT
	.align		4
        /*0078*/ 	.byte	0x02, 0x4a
	.zero		1
	.zero		1


	//----- nvinfo : EIATTR_EXIT_INSTR_OFFSETS
	.align		4
        /*007c*/ 	.byte	0x04, 0x1c
        /*007e*/ 	.short	(.L_675 - .L_674)


	//   ....[0]....
.L_674:
        /*0080*/ 	.word	0x00000170


	//   ....[1]....
        /*0084*/ 	.word	0x00000270


	//   ....[2]....
        /*0088*/ 	.word	0x00000450


	//----- nvinfo : EIATTR_CBANK_PARAM_SIZE
	.align		4
.L_675:
        /*008c*/ 	.byte	0x03, 0x19
        /*008e*/ 	.short	0x0020


	//----- nvinfo : EIATTR_PARAM_CBANK
	.align		4
        /*0090*/ 	.byte	0x04, 0x0a
        /*0092*/ 	.short	(.L_677 - .L_676)
	.align		4
.L_676:
        /*0094*/ 	.word	index@(.nv.constant0._Z12FilterDStep1ILi8EEvPiS0_iiii)
        /*0098*/ 	.short	0x0380
        /*009a*/ 	.short	0x0020


	//----- nvinfo : EIATTR_SW_WAR
	.align		4
.L_677:
        /*009c*/ 	.byte	0x04, 0x36
        /*009e*/ 	.short	(.L_679 - .L_678)
.L_678:
        /*00a0*/ 	.word	0x00000008
.L_679:


//--------------------- .nv.info._Z12FilterDStep2ILi7EEvPiS0_iiii --------------------------
	.section	.nv.info._Z12FilterDStep2ILi7EEvPiS0_iiii,"",@"SHT_CUDA_INFO"
	.sectionflags	@""
	.align	4


	//----- nvinfo : EIATTR_CUDA_API_VERSION
	.align		4
        /*0000*/ 	.byte	0x04, 0x37
        /*0002*/ 	.short	(.L_681 - .L_680)
.L_680:
        /*0004*/ 	.word	0x00000082


	//----- nvinfo : EIATTR_KPARAM_INFO
	.align		4
.L_681:
        /*0008*/ 	.byte	0x04, 0x17
        /*000a*/ 	.short	(.L_683 - .L_682)
.L_682:
        /*000c*/ 	.word	0x00000000
        /*0010*/ 	.short	0x0005
        /*0012*/ 	.short	0x001c
        /*0014*/ 	.byte	0x00, 0xf0, 0x11, 0x00


	//----- nvinfo : EIATTR_KPARAM_INFO
	.align		4
.L_683:
        /*0018*/ 	.byte	0x04, 0x17
        /*001a*/ 	.short	(.L_685 - .L_684)
.L_684:
        /*001c*/ 	.word	0x00000000
        /*0020*/ 	.short	0x0004
        /*0022*/ 	.short	0x0018
        /*0024*/ 	.byte	0x00, 0xf0, 0x11, 0x00


	//----- nvinfo : EIATTR_KPARAM_INFO
	.align		4
.L_685:
        /*0028*/ 	.byte	0x04, 0x17
        /*002a*/ 	.short	(.L_687 - .L_686)
.L_686:
        /*002c*/ 	.word	0x00000000
        /*0030*/ 	.short	0x0003
        /*0032*/ 	.short	0x0014
        /*0034*/ 	.byte	0x00, 0xf0, 0x11, 0x00


	//----- nvinfo : EIATTR_KPARAM_INFO
	.align		4
.L_687:
        /*0038*/ 	.byte	0x04, 0x17
        /*003a*/ 	.short	(.L_689 - .L_688)
.L_688:
        /*003c*/ 	.word	0x00000000
        /*0040*/ 	.short	0x0002
        /*0042*/ 	.short	0x0010
        /*0044*/ 	.byte	0x00, 0xf0, 0x11, 0x00


	//----- nvinfo : EIATTR_KPARAM_INFO
	.align		4
.L_689:
        /*0048*/ 	.byte	0x04, 0x17
        /*004a*/ 	.short	(.L_691 - .L_690)
.L_690:
        /*004c*/ 	.word	0x00000000
        /*0050*/ 	.short	0x0001
        /*0052*/ 	.short	0x0008
        /*0054*/ 	.byte	0x00, 0xf5, 0x21, 0x00


	//----- nvinfo : EIATTR_KPARAM_INFO
	.align		4
.L_691:
        /*0058*/ 	.byte	0x04, 0x17
        /*005a*/ 	.short	(.L_693 - .L_692)
.L_692:
        /*005c*/ 	.word	0x00000000
        /*0060*/ 	.short	0x0000
        /*0062*/ 	.short	0x0000
        /*0064*/ 	.byte	0x00, 0xf5, 0x21, 0x00


	//----- nvinfo : EIATTR_SPARSE_MMA_MASK
	.align		4
.L_693:
        /*0068*/ 	.byte	0x03, 0x50
        /*006a*/ 	.short	0x0000


	//----- nvinfo : EIATTR_MAXREG_COUNT
	.align		4
        /*006c*/ 	.byte	0x03, 0x1b
        /*006e*/ 	.short	0x00ff


	//----- nvinfo : EIATTR_NUM_BARRIERS
	.align		4
        /*0070*/ 	.byte	0x02, 0x4c
        /*0072*/ 	.byte	0x01
	.zero		1


	//----- nvinfo : EIATTR_MERCURY_ISA_VERSION
	.align		4
        /*0074*/ 	.byte	0x03, 0x5f
        /*0076*/ 	.short	0x0101


	//----- nvinfo : EIATTR_VRC_CTA_INIT_COUNT
	.align		4
        /*0078*/ 	.byte	0x02, 0x4a
	.zero		1
	.zero		1


	//----- nvinfo : EIATTR_EXIT_INSTR_OFFSETS
	.align		4
        /*007c*/ 	.byte	0x04, 0x1c
        /*007e*/ 	.short	(.L_695 - .L_694)


	//   ....[0]....
.L_694:
        /*0080*/ 	.word	0x00000170


	//   ....[1]....
        /*0084*/ 	.word	0x00000220


	//   ....[2]....
        /*0088*/ 	.word	0x000004b0


	//----- nvinfo : EIATTR_CBANK_PARAM_SIZE
	.align		4
.L_695:
        /*008c*/ 	.byte	0x03, 0x19
        /*008e*/ 	.short	0x0020


	//----- nvinfo : EIATTR_PARAM_CBANK
	.align		4
        /*0090*/ 	.byte	0x04, 0x0a
        /*0092*/ 	.short	(.L_697 - .L_696)
	.align		4
.L_696:
        /*0094*/ 	.word	index@(.nv.constant0._Z12FilterDStep2ILi7EEvPiS0_iiii)
        /*0098*/ 	.short	0x0380
        /*009a*/ 	.short	0x0020


	//----- nvinfo : EIATTR_SW_WAR
	.align		4
.L_697:
        /*009c*/ 	.byte	0x04, 0x36
        /*009e*/ 	.short	(.L_699 - .L_698)
.L_698:
        /*00a0*/ 	.word	0x00000008
.L_699:


//--------------------- .nv.info._Z12FilterDStep1ILi7EEvPiS0_iiii --------------------------
	.section	.nv.info._Z12FilterDStep1ILi7EEvPiS0_iiii,"",@"SHT_CUDA_INFO"
	.sectionflags	@""
	.align	4


	//----- nvinfo : EIATTR_CUDA_API_VERSION
	.align		4
        /*0000*/ 	.byte	0x04, 0x37
        /*0002*/ 	.short	(.L_701 - .L_700)
.L_700:
        /*0004*/ 	.word	0x00000082


	//----- nvinfo : EIATTR_KPARAM_INFO
	.align		4
.L_701:
        /*0008*/ 	.byte	0x04, 0x17
        /*000a*/ 	.short	(.L_703 - .L_702)
.L_702:
        /*000c*/ 	.word	0x00000000
        /*0010*/ 	.short	0x0005
        /*0012*/ 	.short	0x001c
        /*0014*/ 	.byte	0x00, 0xf0, 0x11, 0x00


	//----- nvinfo : EIATTR_KPARAM_INFO
	.align		4
.L_703:
        /*0018*/ 	.byte	0x04, 0x17
        /*001a*/ 	.short	(.L_705 - .L_704)
.L_704:
        /*001c*/ 	.word	0x00000000
        /*0020*/ 	.short	0x0004
        /*0022*/ 	.short	0x0018
        /*0024*/ 	.byte	0x00, 0xf0, 0x11, 0x00


	//----- nvinfo : EIATTR_KPARAM_INFO
	.align		4
.L_705:
        /*0028*/ 	.byte	0x04, 0x17
        /*002a*/ 	.short	(.L_707 - .L_706)
.L_706:
        /*002c*/ 	.word	0x00000000
        /*0030*/ 	.short	0x0003
        /*0032*/ 	.short	0x0014
        /*0034*/ 	.byte	0x00, 0xf0, 0x11, 0x00


	//----- nvinfo : EIATTR_KPARAM_INFO
	.align		4
.L_707:
        /*0038*/ 	.byte	0x04, 0x17
        /*003a*/ 	.short	(.L_709 - .L_708)
.L_708:
        /*003c*/ 	.word	0x00000000
        /*0040*/ 	.short	0x0002
        /*0042*/ 	.short	0x0010
        /*0044*/ 	.byte	0x00, 0xf0, 0x11, 0x00


	//----- nvinfo : EIATTR_KPARAM_INFO
	.align		4
.L_709:
        /*0048*/ 	.byte	0x04, 0x17
        /*004a*/ 	.short	(.L_711 - .L_710)
.L_710:
        /*004c*/ 	.word	0x00000000
        /*0050*/ 	.short	0x0001
        /*0052*/ 	.short	0x0008
        /*0054*/ 	.byte	0x00, 0xf5, 0x21, 0x00


	//----- nvinfo : EIATTR_KPARAM_INFO
	.align		4
.L_711:
        /*0058*/ 	.byte	0x04, 0x17
        /*005a*/ 	.short	(.L_713 - .L_712)
.L_712:
        /*005c*/ 	.word	0x00000000
        /*0060*/ 	.short	0x0000
        /*0062*/ 	.short	0x0000
        /*0064*/ 	.byte	0x00, 0xf5, 0x21, 0x00


	//----- nvinfo : EIATTR_SPARSE_MMA_MASK
	.align		4
.L_713:
        /*0068*/ 	.byte	0x03, 0x50
        /*006a*/ 	.short	0x0000


	//----- nvinfo : EIATTR_MAXREG_COUNT
	.align		4
        /*006c*/ 	.byte	0x03, 0x1b
        /*006e*/ 	.short	0x00ff


	//----- nvinfo : EIATTR_NUM_BARRIERS
	.align		4
        /*0070*/ 	.byte	0x02, 0x4c
        /*0072*/ 	.byte	0x01
	.zero		1


	//----- nvinfo : EIATTR_MERCURY_ISA_VERSION
	.align		4
        /*0074*/ 	.byte	0x03, 0x5f
        /*0076*/ 	.short	0x0101


	//----- nvinfo : EIATTR_VRC_CTA_INIT_COUNT
	.align		4
        /*0078*/ 	.byte	0x02, 0x4a
	.zero		1
	.zero		1


	//----- nvinfo : EIATTR_EXIT_INSTR_OFFSETS
	.align		4
        /*007c*/ 	.byte	0x04, 0x1c
        /*007e*/ 	.short	(.L_715 - .L_714)


	//   ....[0]....
.L_714:
        /*0080*/ 	.word	0x00000170


	//   ....[1]....
        /*0084*/ 	.word	0x00000270


	//   ....[2]....
        /*0088*/ 	.word	0x00000420


	//----- nvinfo : EIATTR_CBANK_PARAM_SIZE
	.align		4
.L_715:
        /*008c*/ 	.byte	0x03, 0x19
        /*008e*/ 	.short	0x0020


	//----- nvinfo : EIATTR_PARAM_CBANK
	.align		4
        /*0090*/ 	.byte	0x04, 0x0a
        /*0092*/ 	.short	(.L_717 - .L_716)
	.align		4
.L_716:
        /*0094*/ 	.word	index@(.nv.constant0._Z12FilterDStep1ILi7EEvPiS0_iiii)
        /*0098*/ 	.short	0x0380
        /*009a*/ 	.short	0x0020


	//----- nvinfo : EIATTR_SW_WAR
	.align		4
.L_717:
        /*009c*/ 	.byte	0x04, 0x36
        /*009e*/ 	.short	(.L_719 - .L_718)
.L_718:
        /*00a0*/ 	.word	0x00000008
.L_719:


//--------------------- .nv.info._Z12FilterDStep2ILi6EEvPiS0_iiii --------------------------
	.section	.nv.info._Z12FilterDStep2ILi6EEvPiS0_iiii,"",@"SHT_CUDA_INFO"
	.sectionflags	@""
	.align	4


	//----- nvinfo : EIATTR_CUDA_API_VERSION
	.align		4
        /*0000*/ 	.byte	0x04, 0x37
        /*0002*/ 	.short	(.L_721 - .L_720)
.L_720:
        /*0004*/ 	.word	0x00000082


	//----- nvinfo : EIATTR_KPARAM_INFO
	.align		4
.L_721:
        /*0008*/ 	.byte	0x04, 0x17
        /*000a*/ 	.short	(.L_723 - .L_722)
.L_722:
        /*000c*/ 	.word	0x00000000
        /*0010*/ 	.short	0x0005
        /*0012*/ 	.short	0x001c
        /*0014*/ 	.byte	0x00, 0xf0, 0x11, 0x00


	//----- nvinfo : EIATTR_KPARAM_INFO
	.align		4
.L_723:
        /*0018*/ 	.byte	0x04, 0x17
        /*001a*/ 	.short	(.L_725 - .L_724)
.L_724:
        /*001c*/ 	.word	0x00000000
        /*0020*/ 	.short	0x0004
        /*0022*/ 	.short	0x0018
        /*0024*/ 	.byte	0x00, 0xf0, 0x11, 0x00


	//----- nvinfo : EIATTR_KPARAM_INFO
	.align		4
.L_725:
        /*0028*/ 	.byte	0x04, 0x17
        /*002a*/ 	.short	(.L_727 - .L_726)
.L_726:
        /*002c*/ 	.word	0x00000000
        /*0030*/ 	.short	0x0003
        /*0032*/ 	.short	0x0014
        /*0034*/ 	.byte	0x00, 0xf0, 0x11, 0x00


	//----- nvinfo : EIATTR_KPARAM_INFO
	.align		4
.L_727:
        /*0038*/ 	.byte	0x04, 0x17
        /*003a*/ 	.short	(.L_729 - .L_728)
.L_728:
        /*003c*/ 	.word	0x00000000
        /*0040*/ 	.short	0x0002
        /*0042*/ 	.short	0x0010
        /*0044*/ 	.byte	0x00, 0xf0, 0x11, 0x00


	//----- nvinfo : EIATTR_KPARAM_INFO
	.align		4
.L_729:
        /*0048*/ 	.byte	0x04, 0x17
        /*004a*/ 	.short	(.L_731 - .L_730)
.L_730:
        /*004c*/ 	.word	0x00000000
        /*0050*/ 	.short	0x0001
        /*0052*/ 	.short	0x0008
        /*0054*/ 	.byte	0x00, 0xf5, 0x21, 0x00


	//----- nvinfo : EIATTR_KPARAM_INFO
	.align		4
.L_731:
        /*0058*/ 	.byte	0x04, 0x17
        /*005a*/ 	.short	(.L_733 - .L_732)
.L_732:
        /*005c*/ 	.word	0x00000000
        /*0060*/ 	.short	0x0000
        /*0062*/ 	.short	0x0000
        /*0064*/ 	.byte	0x00, 0xf5, 0x21, 0x00


	//----- nvinfo : EIATTR_SPARSE_MMA_MASK
	.align		4
.L_733:
        /*0068*/ 	.byte	0x03, 0x50
        /*006a*/ 	.short	0x0000


	//----- nvinfo : EIATTR_MAXREG_COUNT
	.align		4
        /*006c*/ 	.byte	0x03, 0x1b
        /*006e*/ 	.short	0x00ff


	//----- nvinfo : EIATTR_NUM_BARRIERS
	.align		4
        /*0070*/ 	.byte	0x02, 0x4c
        /*0072*/ 	.byte	0x01
	.zero		1


	//----- nvinfo : EIATTR_MERCURY_ISA_VERSION
	.align		4
        /*0074*/ 	.byte	0x03, 0x5f
        /*0076*/ 	.short	0x0101


	//----- nvinfo : EIATTR_VRC_CTA_INIT_COUNT
	.align		4
        /*0078*/ 	.byte	0x02, 0x4a
	.zero		1
	.zero		1


	//----- nvinfo : EIATTR_EXIT_INSTR_OFFSETS
	.align		4
        /*007c*/ 	.byte	0x04, 0x1c
        /*007e*/ 	.short	(.L_735 - .L_734)


	//   ....[0]....
.L_734:
        /*0080*/ 	.word	0x00000170


	//   ....[1]....
        /*0084*/ 	.word	0x00000220


	//   ....[2]....
        /*0088*/ 	.word	0x00000460


	//----- nvinfo : EIATTR_CBANK_PARAM_SIZE
	.align		4
.L_735:
        /*008c*/ 	.byte	0x03, 0x19
        /*008e*/ 	.short	0x0020


	//----- nvinfo : EIATTR_PARAM_CBANK
	.align		4
        /*0090*/ 	.byte	0x04, 0x0a
        /*0092*/ 	.short	(.L_737 - .L_736)
	.align		4
.L_736:
        /*0094*/ 	.word	index@(.nv.constant0._Z12FilterDStep2ILi6EEvPiS0_iiii)
        /*0098*/ 	.short	0x0380
        /*009a*/ 	.short	0x0020


	//----- nvinfo : EIATTR_SW_WAR
	.align		4
.L_737:
        /*009c*/ 	.byte	0x04, 0x36
        /*009e*/ 	.short	(.L_739 - .L_738)
.L_738:
        /*00a0*/ 	.word	0x00000008
.L_739:


//--------------------- .nv.info._Z12FilterDStep1ILi6EEvPiS0_iiii --------------------------
	.section	.nv.info._Z12FilterDStep1ILi6EEvPiS0_iiii,"",@"SHT_CUDA_INFO"
	.sectionflags	@""
	.align	4


	//----- nvinfo : EIATTR_CUDA_API_VERSION
	.align		4
        /*0000*/ 	.byte	0x04, 0x37
        /*0002*/ 	.short	(.L_741 - .L_740)
.L_740:
        /*0004*/ 	.word	0x00000082


	//----- nvinfo : EIATTR_KPARAM_INFO
	.align		4
.L_741:
        /*0008*/ 	.byte	0x04, 0x17
        /*000a*/ 	.short	(.L_743 - .L_742)
.L_742:
        /*000c*/ 	.word	0x00000000
        /*0010*/ 	.short	0x0005
        /*0012*/ 	.short	0x001c
        /*0014*/ 	.byte	0x00, 0xf0, 0x11, 0x00


	//----- nvinfo : EIATTR_KPARAM_INFO
	.align		4
.L_743:
        /*0018*/ 	.byte	0x04, 0x17
        /*001a*/ 	.short	(.L_745 - .L_744)
.L_744:
        /*001c*/ 	.word	0x00000000
        /*0020*/ 	.short	0x0004
        /*0022*/ 	.short	0x0018
        /*0024*/ 	.byte	0x00, 0xf0, 0x11, 0x00


	//----- nvinfo : EIATTR_KPARAM_INFO
	.align		4
.L_745:
        /*0028*/ 	.byte	0x04, 0x17
        /*002a*/ 	.short	(.L_747 - .L_746)
.L_746:
        /*002c*/ 	.word	0x00000000
        /*0030*/ 	.short	0x0003
        /*0032*/ 	.short	0x0014
        /*0034*/ 	.byte	0x00, 0xf0, 0x11, 0x00


	//----- nvinfo : EIATTR_KPARAM_INFO
	.align		4
.L_747:
        /*0038*/ 	.byte	0x04, 0x17
        /*003a*/ 	.short	(.L_749 - .L_748)
.L_748:
        /*003c*/ 	.word	0x00000000
        /*0040*/ 	.short	0x0002
        /*0042*/ 	.short	0x0010
        /*0044*/ 	.byte	0x00, 0xf0, 0x11, 0x00


	//----- nvinfo : EIATTR_KPARAM_INFO
	.align		4
.L_749:
        /*0048*/ 	.byte	0x04, 0x17
        /*004a*/ 	.short	(.L_751 - .L_750)
.L_750:
        /*004c*/ 	.word	0x00000000
        /*0050*/ 	.short	0x0001
        /*0052*/ 	.short	0x0008
        /*0054*/ 	.byte	0x00, 0xf5, 0x21, 0x00


	//----- nvinfo : EIATTR_KPARAM_INFO
	.align		4
.L_751:
        /*0058*/ 	.byte	0x04, 0x17
        /*005a*/ 	.short	(.L_753 - .L_752)
.L_752:
        /*005c*/ 	.word	0x00000000
        /*0060*/ 	.short	0x0000
        /*0062*/ 	.short	0x0000
        /*0064*/ 	.byte	0x00, 0xf5, 0x21, 0x00


	//----- nvinfo : EIATTR_SPARSE_MMA_MASK
	.align		4
.L_753:
        /*0068*/ 	.byte	0x03, 0x50
        /*006a*/ 	.short	0x0000


	//----- nvinfo : EIATTR_MAXREG_COUNT
	.align		4
        /*006c*/ 	.byte	0x03, 0x1b
        /*006e*/ 	.short	0x00ff


	//----- nvinfo : EIATTR_NUM_BARRIERS
	.align		4
        /*0070*/ 	.byte	0x02, 0x4c
        /*0072*/ 	.byte	0x01
	.zero		1


	//----- nvinfo : EIATTR_MERCURY_ISA_VERSION
	.align		4
        /*0074*/ 	.byte	0x03, 0x5f
        /*0076*/ 	.short	0x0101


	//----- nvinfo : EIATTR_VRC_CTA_INIT_COUNT
	.align		4
        /*0078*/ 	.byte	0x02, 0x4a
	.zero		1
	.zero		1


	//----- nvinfo : EIATTR_EXIT_INSTR_OFFSETS
	.align		4
        /*007c*/ 	.byte	0x04, 0x1c
        /*007e*/ 	.short	(.L_755 - .L_754)


	//   ....[0]....
.L_754:
        /*0080*/ 	.word	0x00000170


	//   ....[1]....
        /*0084*/ 	.word	0x00000270


	//   ....[2]....
        /*0088*/ 	.word	0x000003f0


	//----- nvinfo : EIATTR_CBANK_PARAM_SIZE
	.align		4
.L_755:
        /*008c*/ 	.byte	0x03, 0x19
        /*008e*/ 	.short	0x0020


	//----- nvinfo : EIATTR_PARAM_CBANK
	.align		4
        /*0090*/ 	.byte	0x04, 0x0a
        /*0092*/ 	.short	(.L_757 - .L_756)
	.align		4
.L_756:
        /*0094*/ 	.word	index@(.nv.constant0._Z12FilterDStep1ILi6EEvPiS0_iiii)
        /*0098*/ 	.short	0x0380
        /*009a*/ 	.short	0x0020


	//----- nvinfo : EIATTR_SW_WAR
	.align		4
.L_757:
        /*009c*/ 	.byte	0x04, 0x36
        /*009e*/ 	.short	(.L_759 - .L_758)
.L_758:
        /*00a0*/ 	.word	0x00000008
.L_759:


//--------------------- .nv.info._Z12FilterDStep2ILi5EEvPiS0_iiii --------------------------
	.section	.nv.info._Z12FilterDStep2ILi5EEvPiS0_iiii,"",@"SHT_CUDA_INFO"
	.sectionflags	@""
	.align	4


	//----- nvinfo : EIATTR_CUDA_API_VERSION
	.align		4
        /*0000*/ 	.byte	0x04, 0x37
        /*0002*/ 	.short	(.L_761 - .L_760)
.L_760:
        /*0004*/ 	.word	0x00000082


	//----- nvinfo : EIATTR_KPARAM_INFO
	.align		4
.L_761:
        /*0008*/ 	.byte	0x04, 0x17
        /*000a*/ 	.short	(.L_763 - .L_762)
.L_762:
        /*000c*/ 	.word	0x00000000
        /*0010*/ 	.short	0x0005
        /*0012*/ 	.short	0x001c
        /*0014*/ 	.byte	0x00, 0xf0, 0x11, 0x00


	//----- nvinfo : EIATTR_KPARAM_INFO
	.align		4
.L_763:
        /*0018*/ 	.byte	0x04, 0x17
        /*001a*/ 	.short	(.L_765 - .L_764)
.L_764:
        /*001c*/ 	.word	0x00000000
        /*0020*/ 	.short	0x0004
        /*0022*/ 	.short	0x0018
        /*0024*/ 	.byte	0x00, 0xf0, 0x11, 0x00


	//----- nvinfo : EIATTR_KPARAM_INFO
	.align		4
.L_765:
        /*0028*/ 	.byte	0x04, 0x17
        /*002a*/ 	.short	(.L_767 - .L_766)
.L_766:
        /*002c*/ 	.word	0x00000000
        /*0030*/ 	.short	0x0003
        /*0032*/ 	.short	0x0014
        /*0034*/ 	.byte	0x00, 0xf0, 0x11, 0x00


	//----- nvinfo : EIATTR_KPARAM_INFO
	.align		4
.L_767:
        /*0038*/ 	.byte	0x04, 0x17
        /*003a*/ 	.short	(.L_769 - .L_768)
.L_768:
        /*003c*/ 	.word	0x00000000
        /*0040*/ 	.short	0x0002
        /*0042*/ 	.short	0x0010
        /*0044*/ 	.byte	0x00, 0xf0, 0x11, 0x00


	//----- nvinfo : EIATTR_KPARAM_INFO
	.align		4
.L_769:
        /*0048*/ 	.byte	0x04, 0x17
        /*004a*/ 	.short	(.L_771 - .L_770)
.L_770:
        /*004c*/ 	.word	0x00000000
        /*0050*/ 	.short	0x0001
        /*0052*/ 	.short	0x0008
        /*0054*/ 	.byte	0x00, 0xf5, 0x21, 0x00


	//----- nvinfo : EIATTR_KPARAM_INFO
	.align		4
.L_771:
        /*0058*/ 	.byte	0x04, 0x17
        /*005a*/ 	.short	(.L_773 - .L_772)
.L_772:
        /*005c*/ 	.word	0x00000000
        /*0060*/ 	.short	0x0000
        /*0062*/ 	.short	0x0000
        /*0064*/ 	.byte	0x00, 0xf5, 0x21, 0x00


	//----- nvinfo : EIATTR_SPARSE_MMA_MASK
	.align		4
.L_773:
        /*0068*/ 	.byte	0x03, 0x50
        /*006a*/ 	.short	0x0000


	//----- nvinfo : EIATTR_MAXREG_COUNT
	.align		4
        /*006c*/ 	.byte	0x03, 0x1b
        /*006e*/ 	.short	0x00ff


	//----- nvinfo : EIATTR_NUM_BARRIERS
	.align		4
        /*0070*/ 	.byte	0x02, 0x4c
        /*0072*/ 	.byte	0x01
	.zero		1


	//----- nvinfo : EIATTR_MERCURY_ISA_VERSION
	.align		4
        /*0074*/ 	.byte	0x03, 0x5f
        /*0076*/ 	.short	0x0101


	//----- nvinfo : EIATTR_VRC_CTA_INIT_COUNT
	.align		4
        /*0078*/ 	.byte	0x02, 0x4a
	.zero		1
	.zero		1


	//----- nvinfo : EIATTR_EXIT_INSTR_OFFSETS
	.align		4
        /*007c*/ 	.byte	0x04, 0x1c
        /*007e*/ 	.short	(.L_775 - .L_774)


	//   ....[0]....
.L_774:
        /*0080*/ 	.word	0x00000170


	//   ....[1]....
        /*0084*/ 	.word	0x00000220


	//   ....[2]....
        /*0088*/ 	.word	0x00000410


	//----- nvinfo : EIATTR_CBANK_PARAM_SIZE
	.align		4
.L_775:
        /*008c*/ 	.byte	0x03, 0x19
        /*008e*/ 	.short	0x0020


	//----- nvinfo : EIATTR_PARAM_CBANK
	.align		4
        /*0090*/ 	.byte	0x04, 0x0a
        /*0092*/ 	.short	(.L_777 - .L_776)
	.align		4
.L_776:
        /*0094*/ 	.word	index@(.nv.constant0._Z12FilterDStep2ILi5EEvPiS0_iiii)
        /*0098*/ 	.short	0x0380
        /*009a*/ 	.short	0x0020


	//----- nvinfo : EIATTR_SW_WAR
	.align		4
.L_777:
        /*009c*/ 	.byte	0x04, 0x36
        /*009e*/ 	.short	(.L_779 - .L_778)
.L_778:
        /*00a0*/ 	.word	0x00000008
.L_779:


//--------------------- .nv.info._Z12FilterDStep1ILi5EEvPiS0_iiii --------------------------
	.section	.nv.info._Z12FilterDStep1ILi5EEvPiS0_iiii,"",@"SHT_CUDA_INFO"
	.sectionflags	@""
	.align	4


	//----- nvinfo : EIATTR_CUDA_API_VERSION
	.align		4
        /*0000*/ 	.byte	0x04, 0x37
        /*0002*/ 	.short	(.L_781 - .L_780)
.L_780:
        /*0004*/ 	.word	0x00000082


	//----- nvinfo : EIATTR_KPARAM_INFO
	.align		4
.L_781:
        /*0008*/ 	.byte	0x04, 0x17
        /*000a*/ 	.short	(.L_783 - .L_782)
.L_782:
        /*000c*/ 	.word	0x00000000
        /*0010*/ 	.short	0x0005
        /*0012*/ 	.short	0x001c
        /*0014*/ 	.byte	0x00, 0xf0, 0x11, 0x00


	//----- nvinfo : EIATTR_KPARAM_INFO
	.align		4
.L_783:
        /*0018*/ 	.byte	0x04, 0x17
        /*001a*/ 	.short	(.L_785 - .L_784)
.L_784:
        /*001c*/ 	.word	0x00000000
        /*0020*/ 	.short	0x0004
        /*0022*/ 	.short	0x0018
        /*0024*/ 	.byte	0x00, 0xf0, 0x11, 0x00


	//----- nvinfo : EIATTR_KPARAM_INFO
	.align		4
.L_785:
        /*0028*/ 	.byte	0x04, 0x17
        /*002a*/ 	.short	(.L_787 - .L_786)
.L_786:
        /*002c*/ 	.word	0x00000000
        /*0030*/ 	.short	0x0003
        /*0032*/ 	.short	0x0014
        /*0034*/ 	.byte	0x00, 0xf0, 0x11, 0x00


	//----- nvinfo : EIATTR_KPARAM_INFO
	.align		4
.L_787:
        /*0038*/ 	.byte	0x04, 0x17
        /*003a*/ 	.short	(.L_789 - .L_788)
.L_788:
        /*003c*/ 	.word	0x00000000
        /*0040*/ 	.short	0x0002
        /*0042*/ 	.short	0x0010
        /*0044*/ 	.byte	0x00, 0xf0, 0x11, 0x00


	//----- nvinfo : EIATTR_KPARAM_INFO
	.align		4
.L_789:
        /*0048*/ 	.byte	0x04, 0x17
        /*004a*/ 	.short	(.L_791 - .L_790)
.L_790:
        /*004c*/ 	.word	0x00000000
        /*0050*/ 	.short	0x0001
        /*0052*/ 	.short	0x0008
        /*0054*/ 	.byte	0x00, 0xf5, 0x21, 0x00


	//----- nvinfo : EIATTR_KPARAM_INFO
	.align		4
.L_791:
        /*0058*/ 	.byte	0x04, 0x17
        /*005a*/ 	.short	(.L_793 - .L_792)
.L_792:
        /*005c*/ 	.word	0x00000000
        /*0060*/ 	.short	0x0000
        /*0062*/ 	.short	0x0000
        /*0064*/ 	.byte	0x00, 0xf5, 0x21, 0x00


	//----- nvinfo : EIATTR_SPARSE_MMA_MASK
	.align		4
.L_793:
        /*0068*/ 	.byte	0x03, 0x50
        /*006a*/ 	.short	0x0000


	//----- nvinfo : EIATTR_MAXREG_COUNT
	.align		4
        /*006c*/ 	.byte	0x03, 0x1b
        /*006e*/ 	.short	0x00ff


	//----- nvinfo : EIATTR_NUM_BARRIERS
	.align		4
        /*0070*/ 	.byte	0x02, 0x4c
        /*0072*/ 	.byte	0x01
	.zero		1


	//----- nvinfo : EIATTR_MERCURY_ISA_VERSION
	.align		4
        /*0074*/ 	.byte	0x03, 0x5f
        /*0076*/ 	.short	0x0101


	//----- nvinfo : EIATTR_VRC_CTA_INIT_COUNT
	.align		4
        /*0078*/ 	.byte	0x02, 0x4a
	.zero		1
	.zero		1


	//----- nvinfo : EIATTR_EXIT_INSTR_OFFSETS
	.align		4
        /*007c*/ 	.byte	0x04, 0x1c
        /*007e*/ 	.short	(.L_795 - .L_794)


	//   ....[0]....
.L_794:
        /*0080*/ 	.word	0x00000170


	//   ....[1]....
        /*0084*/ 	.word	0x00000270


	//   ....[2]....
        /*0088*/ 	.word	0x000003c0


	//----- nvinfo : EIATTR_CBANK_PARAM_SIZE
	.align		4
.L_795:
        /*008c*/ 	.byte	0x03, 0x19
        /*008e*/ 	.short	0x0020


	//----- nvinfo : EIATTR_PARAM_CBANK
	.align		4
        /*0090*/ 	.byte	0x04, 0x0a
        /*0092*/ 	.short	(.L_797 - .L_796)
	.align		4
.L_796:
        /*0094*/ 	.word	index@(.nv.constant0._Z12FilterDStep1ILi5EEvPiS0_iiii)
        /*0098*/ 	.short	0x0380
        /*009a*/ 	.short	0x0020


	//----- nvinfo : EIATTR_SW_WAR
	.align		4
.L_797:
        /*009c*/ 	.byte	0x04, 0x36
        /*009e*/ 	.short	(.L_799 - .L_798)
.L_798:
        /*00a0*/ 	.word	0x00000008
.L_799:


//--------------------- .nv.info._Z12FilterDStep2ILi4EEvPiS0_iiii --------------------------
	.section	.nv.info._Z12FilterDStep2ILi4EEvPiS0_iiii,"",@"SHT_CUDA_INFO"
	.sectionflags	@""
	.align	4


	//----- nvinfo : EIATTR_CUDA_API_VERSION
	.align		4
        /*0000*/ 	.byte	0x04, 0x37
        /*0002*/ 	.short	(.L_801 - .L_800)
.L_800:
        /*0004*/ 	.word	0x00000082


	//----- nvinfo : EIATTR_KPARAM_INFO
	.align		4
.L_801:
        /*0008*/ 	.byte	0x04, 0x17
        /*000a*/ 	.short	(.L_803 - .L_802)
.L_802:
        /*000c*/ 	.word	0x00000000
        /*0010*/ 	.short	0x0005
        /*0012*/ 	.short	0x001c
        /*0014*/ 	.byte	0x00, 0xf0, 0x11, 0x00


	//----- nvinfo : EIATTR_KPARAM_INFO
	.align		4
.L_803:
        /*0018*/ 	.byte	0x04, 0x17
        /*001a*/ 	.short	(.L_805 - .L_804)
.L_804:
        /*001c*/ 	.word	0x00000000
        /*0020*/ 	.short	0x0004
        /*0022*/ 	.short	0x0018
        /*0024*/ 	.byte	0x00, 0xf0, 0x11, 0x00


	//----- nvinfo : EIATTR_KPARAM_INFO
	.align		4
.L_805:
        /*0028*/ 	.byte	0x04, 0x17
        /*002a*/ 	.short	(.L_807 - .L_806)
.L_806:
        /*002c*/ 	.word	0x00000000
        /*0030*/ 	.short	0x0003
        /*0032*/ 	.short	0x0014
        /*0034*/ 	.byte	0x00, 0xf0, 0x11, 0x00


	//----- nvinfo : EIATTR_KPARAM_INFO
	.align		4
.L_807:
        /*0038*/ 	.byte	0x04, 0x17
        /*003a*/ 	.short	(.L_809 - .L_808)
.L_808:
        /*003c*/ 	.word	0x00000000
        /*0040*/ 	.short	0x0002
        /*0042*/ 	.short	0x0010
        /*0044*/ 	.byte	0x00, 0xf0, 0x11, 0x00


	//----- nvinfo : EIATTR_KPARAM_INFO
	.align		4
.L_809:
        /*0048*/ 	.byte	0x04, 0x17
        /*004a*/ 	.short	(.L_811 - .L_810)
.L_810:
        /*004c*/ 	.word	0x00000000
        /*0050*/ 	.short	0x0001
        /*0052*/ 	.short	0x0008
        /*0054*/ 	.byte	0x00, 0xf5, 0x21, 0x00


	//----- nvinfo : EIATTR_KPARAM_INFO
	.align		4
.L_811:
        /*0058*/ 	.byte	0x04, 0x17
        /*005a*/ 	.short	(.L_813 - .L_812)
.L_812:
        /*005c*/ 	.word	0x00000000
        /*0060*/ 	.short	0x0000
        /*0062*/ 	.short	0x0000
        /*0064*/ 	.byte	0x00, 0xf5, 0x21, 0x00


	//----- nvinfo : EIATTR_SPARSE_MMA_MASK
	.align		4
.L_813:
        /*0068*/ 	.byte	0x03, 0x50
        /*006a*/ 	.short	0x0000


	//----- nvinfo : EIATTR_MAXREG_COUNT
	.align		4
        /*006c*/ 	.byte	0x03, 0x1b
        /*006e*/ 	.short	0x00ff


	//----- nvinfo : EIATTR_NUM_BARRIERS
	.align		4
        /*0070*/ 	.byte	0x02, 0x4c
        /*0072*/ 	.byte	0x01
	.zero		1


	//----- nvinfo : EIATTR_MERCURY_ISA_VERSION
	.align		4
        /*0074*/ 	.byte	0x03, 0x5f
        /*0076*/ 	.short	0x0101


	//----- nvinfo : EIATTR_VRC_CTA_INIT_COUNT
	.align		4
        /*0078*/ 	.byte	0x02, 0x4a
	.zero		1
	.zero		1


	//----- nvinfo : EIATTR_EXIT_INSTR_OFFSETS
	.align		4
        /*007c*/ 	.byte	0x04, 0x1c
        /*007e*/ 	.short	(.L_815 - .L_814)


	//   ....[0]....
.L_814:
        /*0080*/ 	.word	0x00000170


	//   ....[1]....
        /*0084*/ 	.word	0x00000220


	//   ....[2]....
        /*0088*/ 	.word	0x000003e0


	//----- nvinfo : EIATTR_CBANK_PARAM_SIZE
	.align		4
.L_815:
        /*008c*/ 	.byte	0x03, 0x19
        /*008e*/ 	.short	0x0020


	//----- nvinfo : EIATTR_PARAM_CBANK
	.align		4
        /*0090*/ 	.byte	0x04, 0x0a
        /*0092*/ 	.short	(.L_817 - .L_816)
	.align		4
.L_816:
        /*0094*/ 	.word	index@(.nv.constant0._Z12FilterDStep2ILi4EEvPiS0_iiii)
        /*0098*/ 	.short	0x0380
        /*009a*/ 	.short	0x0020


	//----- nvinfo : EIATTR_SW_WAR
	.align		4
.L_817:
        /*009c*/ 	.byte	0x04, 0x36
        /*009e*/ 	.short	(.L_819 - .L_818)
.L_818:
        /*00a0*/ 	.word	0x00000008
.L_819:


//--------------------- .nv.info._Z12FilterDStep1ILi4EEvPiS0_iiii --------------------------
	.section	.nv.info._Z12FilterDStep1ILi4EEvPiS0_iiii,"",@"SHT_CUDA_INFO"
	.sectionflags	@""
	.align	4


	//----- nvinfo : EIATTR_CUDA_API_VERSION
	.align		4
        /*0000*/ 	.byte	0x04, 0x37
        /*0002*/ 	.short	(.L_821 - .L_820)
.L_820:
        /*0004*/ 	.word	0x00000082


	//----- nvinfo : EIATTR_KPARAM_INFO
	.align		4
.L_821:
        /*0008*/ 	.byte	0x04, 0x17
        /*000a*/ 	.short	(.L_823 - .L_822)
.L_822:
        /*000c*/ 	.word	0x00000000
        /*0010*/ 	.short	0x0005
        /*0012*/ 	.short	0x001c
        /*0014*/ 	.byte	0x00, 0xf0, 0x11, 0x00


	//----- nvinfo : EIATTR_KPARAM_INFO
	.align		4
.L_823:
        /*0018*/ 	.byte	0x04, 0x17
        /*001a*/ 	.short	(.L_825 - .L_824)
.L_824:
        /*001c*/ 	.word	0x00000000
        /*0020*/ 	.short	0x0004
        /*0022*/ 	.short	0x0018
        /*0024*/ 	.byte	0x00, 0xf0, 0x11, 0x00


	//----- nvinfo : EIATTR_KPARAM_INFO
	.align		4
.L_825:
        /*0028*/ 	.byte	0x04, 0x17
        /*002a*/ 	.short	(.L_827 - .L_826)
.L_826:
        /*002c*/ 	.word	0x00000000
        /*0030*/ 	.short	0x0003
        /*0032*/ 	.short	0x0014
        /*0034*/ 	.byte	0x00, 0xf0, 0x11, 0x00


	//----- nvinfo : EIATTR_KPARAM_INFO
	.align		4
.L_827:
        /*0038*/ 	.byte	0x04, 0x17
        /*003a*/ 	.short	(.L_829 - .L_828)
.L_828:
        /*003c*/ 	.word	0x00000000
        /*0040*/ 	.short	0x0002
        /*0042*/ 	.short	0x0010
        /*0044*/ 	.byte	0x00, 0xf0, 0x11, 0x00


	//----- nvinfo : EIATTR_KPARAM_INFO
	.align		4
.L_829:
        /*0048*/ 	.byte	0x04, 0x17
        /*004a*/ 	.short	(.L_831 - .L_830)
.L_830:
        /*004c*/ 	.word	0x00000000
        /*0050*/ 	.short	0x0001
        /*0052*/ 	.short	0x0008
        /*0054*/ 	.byte	0x00, 0xf5, 0x21, 0x00


	//----- nvinfo : EIATTR_KPARAM_INFO
	.align		4
.L_831:
        /*0058*/ 	.byte	0x04, 0x17
        /*005a*/ 	.short	(.L_833 - .L_832)
.L_832:
        /*005c*/ 	.word	0x00000000
        /*0060*/ 	.short	0x0000
        /*0062*/ 	.short	0x0000
        /*0064*/ 	.byte	0x00, 0xf5, 0x21, 0x00


	//----- nvinfo : EIATTR_SPARSE_MMA_MASK
	.align		4
.L_833:
        /*0068*/ 	.byte	0x03, 0x50
        /*006a*/ 	.short	0x0000


	//----- nvinfo : EIATTR_MAXREG_COUNT
	.align		4
        /*006c*/ 	.byte	0x03, 0x1b
        /*006e*/ 	.short	0x00ff


	//----- nvinfo : EIATTR_NUM_BARRIERS
	.align		4
        /*0070*/ 	.byte	0x02, 0x4c
        /*0072*/ 	.byte	0x01
	.zero		1


	//----- nvinfo : EIATTR_MERCURY_ISA_VERSION
	.align		4
        /*0074*/ 	.byte	0x03, 0x5f
        /*0076*/ 	.short	0x0101


	//----- nvinfo : EIATTR_VRC_CTA_INIT_COUNT
	.align		4
        /*0078*/ 	.byte	0x02, 0x4a
	.zero		1
	.zero		1


	//----- nvinfo : EIATTR_EXIT_INSTR_OFFSETS
	.align		4
        /*007c*/ 	.byte	0x04, 0x1c
        /*007e*/ 	.short	(.L_835 - .L_834)


	//   ....[0]....
.L_834:
        /*0080*/ 	.word	0x00000170


	//   ....[1]....
        /*0084*/ 	.word	0x00000270


	//   ....[2]....
        /*0088*/ 	.word	0x00000390


	//----- nvinfo : EIATTR_CBANK_PARAM_SIZE
	.align		4
.L_835:
        /*008c*/ 	.byte	0x03, 0x19
        /*008e*/ 	.short	0x0020


	//----- nvinfo : EIATTR_PARAM_CBANK
	.align		4
        /*0090*/ 	.byte	0x04, 0x0a
        /*0092*/ 	.short	(.L_837 - .L_836)
	.align		4
.L_836:
        /*0094*/ 	.word	index@(.nv.constant0._Z12FilterDStep1ILi4EEvPiS0_iiii)
        /*0098*/ 	.short	0x0380
        /*009a*/ 	.short	0x0020


	//----- nvinfo : EIATTR_SW_WAR
	.align		4
.L_837:
        /*009c*/ 	.byte	0x04, 0x36
        /*009e*/ 	.short	(.L_839 - .L_838)
.L_838:
        /*00a0*/ 	.word	0x00000008
.L_839:


//--------------------- .nv.info._Z12FilterDStep2ILi3EEvPiS0_iiii --------------------------
	.section	.nv.info._Z12FilterDStep2ILi3EEvPiS0_iiii,"",@"SHT_CUDA_INFO"
	.sectionflags	@""
	.align	4


	//----- nvinfo : EIATTR_CUDA_API_VERSION
	.align		4
        /*0000*/ 	.byte	0x04, 0x37
        /*0002*/ 	.short	(.L_841 - .L_840)
.L_840:
        /*0004*/ 	.word	0x00000082


	//----- nvinfo : EIATTR_KPARAM_INFO
	.align		4
.L_841:
        /*0008*/ 	.byte	0x04, 0x17
        /*000a*/ 	.short	(.L_843 - .L_842)
.L_842:
        /*000c*/ 	.word	0x00000000
        /*0010*/ 	.short	0x0005
        /*0012*/ 	.short	0x001c
        /*0014*/ 	.byte	0x00, 0xf0, 0x11, 0x00


	//----- nvinfo : EIATTR_KPARAM_INFO
	.align		4
.L_843:
        /*0018*/ 	.byte	0x04, 0x17
        /*001a*/ 	.short	(.L_845 - .L_844)
.L_844:
        /*001c*/ 	.word	0x00000000
        /*0020*/ 	.short	0x0004
        /*0022*/ 	.short	0x0018
        /*0024*/ 	.byte	0x00, 0xf0, 0x11, 0x00


	//----- nvinfo : EIATTR_KPARAM_INFO
	.align		4
.L_845:
        /*0028*/ 	.byte	0x04, 0x17
        /*002a*/ 	.short	(.L_847 - .L_846)
.L_846:
        /*002c*/ 	.word	0x00000000
        /*0030*/ 	.short	0x0003
        /*0032*/ 	.short	0x0014
        /*0034*/ 	.byte	0x00, 0xf0, 0x11, 0x00


	//----- nvinfo : EIATTR_KPARAM_INFO
	.align		4
.L_847:
        /*0038*/ 	.byte	0x04, 0x17
        /*003a*/ 	.short	(.L_849 - .L_848)
.L_848:
        /*003c*/ 	.word	0x00000000
        /*0040*/ 	.short	0x0002
        /*0042*/ 	.short	0x0010
        /*0044*/ 	.byte	0x00, 0xf0, 0x11, 0x00


	//----- nvinfo : EIATTR_KPARAM_INFO
	.align		4
.L_849:
        /*0048*/ 	.byte	0x04, 0x17
        /*004a*/ 	.short	(.L_851 - .L_850)
.L_850:
        /*004c*/ 	.word	0x00000000
        /*0050*/ 	.short	0x0001
        /*0052*/ 	.short	0x0008
        /*0054*/ 	.byte	0x00, 0xf5, 0x21, 0x00


	//----- nvinfo : EIATTR_KPARAM_INFO
	.align		4
.L_851:
        /*0058*/ 	.byte	0x04, 0x17
        /*005a*/ 	.short	(.L_853 - .L_852)
.L_852:
        /*005c*/ 	.word	0x00000000
        /*0060*/ 	.short	0x0000
        /*0062*/ 	.short	0x0000
        /*0064*/ 	.byte	0x00, 0xf5, 0x21, 0x00


	//----- nvinfo : EIATTR_SPARSE_MMA_MASK
	.align		4
.L_853:
        /*0068*/ 	.byte	0x03, 0x50
        /*006a*/ 	.short	0x0000


	//----- nvinfo : EIATTR_MAXREG_COUNT
	.align		4
        /*006c*/ 	.byte	0x03, 0x1b
        /*006e*/ 	.short	0x00ff


	//----- nvinfo : EIATTR_NUM_BARRIERS
	.align		4
        /*0070*/ 	.byte	0x02, 0x4c
        /*0072*/ 	.byte	0x01
	.zero		1


	//----- nvinfo : EIATTR_MERCURY_ISA_VERSION
	.align		4
        /*0074*/ 	.byte	0x03, 0x5f
        /*0076*/ 	.short	0x0101


	//----- nvinfo : EIATTR_VRC_CTA_INIT_COUNT
	.align		4
        /*0078*/ 	.byte	0x02, 0x4a
	.zero		1
	.zero		1


	//----- nvinfo : EIATTR_EXIT_INSTR_OFFSETS
	.align		4
        /*007c*/ 	.byte	0x04, 0x1c
        /*007e*/ 	.short	(.L_855 - .L_854)


	//   ....[0]....
.L_854:
        /*0080*/ 	.word	0x00000170


	//   ....[1]....
        /*0084*/ 	.word	0x00000220


	//   ....[2]....
        /*0088*/ 	.word	0x00000370


	//----- nvinfo : EIATTR_CBANK_PARAM_SIZE
	.align		4
.L_855:
        /*008c*/ 	.byte	0x03, 0x19
        /*008e*/ 	.short	0x0020


	//----- nvinfo : EIATTR_PARAM_CBANK
	.align		4
        /*0090*/ 	.byte	0x04, 0x0a
        /*0092*/ 	.short	(.L_857 - .L_856)
	.align		4
.L_856:
        /*0094*/ 	.word	index@(.nv.constant0._Z12FilterDStep2ILi3EEvPiS0_iiii)
        /*0098*/ 	.short	0x0380
        /*009a*/ 	.short	0x0020


	//----- nvinfo : EIATTR_SW_WAR
	.align		4
.L_857:
        /*009c*/ 	.byte	0x04, 0x36
        /*009e*/ 	.short	(.L_859 - .L_858)
.L_858:
        /*00a0*/ 	.word	0x00000008
.L_859:


//--------------------- .nv.info._Z12FilterDStep1ILi3EEvPiS0_iiii --------------------------
	.section	.nv.info._Z12FilterDStep1ILi3EEvPiS0_iiii,"",@"SHT_CUDA_INFO"
	.sectionflags	@""
	.align	4


	//----- nvinfo : EIATTR_CUDA_API_VERSION
	.align		4
        /*0000*/ 	.byte	0x04, 0x37
        /*0002*/ 	.short	(.L_861 - .L_860)
.L_860:
        /*0004*/ 	.word	0x00000082


	//----- nvinfo : EIATTR_KPARAM_INFO
	.align		4
.L_861:
        /*0008*/ 	.byte	0x04, 0x17
        /*000a*/ 	.short	(.L_863 - .L_862)
.L_862:
        /*000c*/ 	.word	0x00000000
        /*0010*/ 	.short	0x0005
        /*0012*/ 	.short	0x001c
        /*0014*/ 	.byte	0x00, 0xf0, 0x11, 0x00


	//----- nvinfo : EIATTR_KPARAM_INFO
	.align		4
.L_863:
        /*0018*/ 	.byte	0x04, 0x17
        /*001a*/ 	.short	(.L_865 - .L_864)
.L_864:
        /*001c*/ 	.word	0x00000000
        /*0020*/ 	.short	0x0004
        /*0022*/ 	.short	0x0018
        /*0024*/ 	.byte	0x00, 0xf0, 0x11, 0x00


	//----- nvinfo : EIATTR_KPARAM_INFO
	.align		4
.L_865:
        /*0028*/ 	.byte	0x04, 0x17
        /*002a*/ 	.short	(.L_867 - .L_866)
.L_866:
        /*002c*/ 	.word	0x00000000
        /*0030*/ 	.short	0x0003
        /*0032*/ 	.short	0x0014
        /*0034*/ 	.byte	0x00, 0xf0, 0x11, 0x00


	//----- nvinfo : EIATTR_KPARAM_INFO
	.align		4
.L_867:
        /*0038*/ 	.byte	0x04, 0x17
        /*003a*/ 	.short	(.L_869 - .L_868)
.L_868:
        /*003c*/ 	.word	0x00000000
        /*0040*/ 	.short	0x0002
        /*0042*/ 	.short	0x0010
        /*0044*/ 	.byte	0x00, 0xf0, 0x11, 0x00


	//----- nvinfo : EIATTR_KPARAM_INFO
	.align		4
.L_869:
        /*0048*/ 	.byte	0x04, 0x17
        /*004a*/ 	.short	(.L_871 - .L_870)
.L_870:
        /*004c*/ 	.word	0x00000000
        /*0050*/ 	.short	0x0001
        /*0052*/ 	.short	0x0008
        /*0054*/ 	.byte	0x00, 0xf5, 0x21, 0x00


	//----- nvinfo : EIATTR_KPARAM_INFO
	.align		4
.L_871:
        /*0058*/ 	.byte	0x04, 0x17
        /*005a*/ 	.short	(.L_873 - .L_872)
.L_872:
        /*005c*/ 	.word	0x00000000
        /*0060*/ 	.short	0x0000
        /*0062*/ 	.short	0x0000
        /*0064*/ 	.byte	0x00, 0xf5, 0x21, 0x00


	//----- nvinfo : EIATTR_SPARSE_MMA_MASK
	.align		4
.L_873:
        /*0068*/ 	.byte	0x03, 0x50
        /*006a*/ 	.short	0x0000


	//----- nvinfo : EIATTR_MAXREG_COUNT
	.align		4
        /*006c*/ 	.byte	0x03, 0x1b
        /*006e*/ 	.short	0x00ff


	//----- nvinfo : EIATTR_NUM_BARRIERS
	.align		4
        /*0070*/ 	.byte	0x02, 0x4c
        /*0072*/ 	.byte	0x01
	.zero		1


	//----- nvinfo : EIATTR_MERCURY_ISA_VERSION
	.align		4
        /*0074*/ 	.byte	0x03, 0x5f
        /*0076*/ 	.short	0x0101


	//----- nvinfo : EIATTR_VRC_CTA_INIT_COUNT
	.align		4
        /*0078*/ 	.byte	0x02, 0x4a
	.zero		1
	.zero		1


	//----- nvinfo : EIATTR_EXIT_INSTR_OFFSETS
	.align		4
        /*007c*/ 	.byte	0x04, 0x1c
        /*007e*/ 	.short	(.L_875 - .L_874)


	//   ....[0]....
.L_874:
        /*0080*/ 	.word	0x00000170


	//   ....[1]....
        /*0084*/ 	.word	0x00000270


	//   ....[2]....
        /*0088*/ 	.word	0x00000360


	//----- nvinfo : EIATTR_CBANK_PARAM_SIZE
	.align		4
.L_875:
        /*008c*/ 	.byte	0x03, 0x19
        /*008e*/ 	.short	0x0020


	//----- nvinfo : EIATTR_PARAM_CBANK
	.align		4
        /*0090*/ 	.byte	0x04, 0x0a
        /*0092*/ 	.short	(.L_877 - .L_876)
	.align		4
.L_876:
        /*0094*/ 	.word	index@(.nv.constant0._Z12FilterDStep1ILi3EEvPiS0_iiii)
        /*0098*/ 	.short	0x0380
        /*009a*/ 	.short	0x0020


	//----- nvinfo : EIATTR_SW_WAR
	.align		4
.L_877:
        /*009c*/ 	.byte	0x04, 0x36
        /*009e*/ 	.short	(.L_879 - .L_878)
.L_878:
        /*00a0*/ 	.word	0x00000008
.L_879:


//--------------------- .nv.info._Z12FilterDStep2ILi2EEvPiS0_iiii --------------------------
	.section	.nv.info._Z12FilterDStep2ILi2EEvPiS0_iiii,"",@"SHT_CUDA_INFO"
	.sectionflags	@""
	.align	4


	//----- nvinfo : EIATTR_CUDA_API_VERSION
	.align		4
        /*0000*/ 	.byte	0x04, 0x37
        /*0002*/ 	.short	(.L_881 - .L_880)
.L_880:
        /*0004*/ 	.word	0x00000082


	//----- nvinfo : EIATTR_KPARAM_INFO
	.align		4
.L_881:
        /*0008*/ 	.byte	0x04, 0x17
        /*000a*/ 	.short	(.L_883 - .L_882)
.L_882:
        /*000c*/ 	.word	0x00000000
        /*0010*/ 	.short	0x0005
        /*0012*/ 	.short	0x001c
        /*0014*/ 	.byte	0x00, 0xf0, 0x11, 0x00


	//----- nvinfo : EIATTR_KPARAM_INFO
	.align		4
.L_883:
        /*0018*/ 	.byte	0x04, 0x17
        /*001a*/ 	.short	(.L_885 - .L_884)
.L_884:
        /*001c*/ 	.word	0x00000000
        /*0020*/ 	.short	0x0004
        /*0022*/ 	.short	0x0018
        /*0024*/ 	.byte	0x00, 0xf0, 0x11, 0x00


	//----- nvinfo : EIATTR_KPARAM_INFO
	.align		4
.L_885:
        /*0028*/ 	.byte	0x04, 0x17
        /*002a*/ 	.short	(.L_887 - .L_886)
.L_886:
        /*002c*/ 	.word	0x00000000
        /*0030*/ 	.short	0x0003
        /*0032*/ 	.short	0x0014
        /*0034*/ 	.byte	0x00, 0xf0, 0x11, 0x00


	//----- nvinfo : EIATTR_KPARAM_INFO
	.align		4
.L_887:
        /*0038*/ 	.byte	0x04, 0x17
        /*003a*/ 	.short	(.L_889 - .L_888)
.L_888:
        /*003c*/ 	.word	0x00000000
        /*0040*/ 	.short	0x0002
        /*0042*/ 	.short	0x0010
        /*0044*/ 	.byte	0x00, 0xf0, 0x11, 0x00


	//----- nvinfo : EIATTR_KPARAM_INFO
	.align		4
.L_889:
        /*0048*/ 	.byte	0x04, 0x17
        /*004a*/ 	.short	(.L_891 - .L_890)
.L_890:
        /*004c*/ 	.word	0x00000000
        /*0050*/ 	.short	0x0001
        /*0052*/ 	.short	0x0008
        /*0054*/ 	.byte	0x00, 0xf5, 0x21, 0x00


	//----- nvinfo : EIATTR_KPARAM_INFO
	.align		4
.L_891:
        /*0058*/ 	.byte	0x04, 0x17
        /*005a*/ 	.short	(.L_893 - .L_892)
.L_892:
        /*005c*/ 	.word	0x00000000
        /*0060*/ 	.short	0x0000
        /*0062*/ 	.short	0x0000
        /*0064*/ 	.byte	0x00, 0xf5, 0x21, 0x00


	//----- nvinfo : EIATTR_SPARSE_MMA_MASK
	.align		4
.L_893:
        /*0068*/ 	.byte	0x03, 0x50
        /*006a*/ 	.short	0x0000


	//----- nvinfo : EIATTR_MAXREG_COUNT
	.align		4
        /*006c*/ 	.byte	0x03, 0x1b
        /*006e*/ 	.short	0x00ff


	//----- nvinfo : EIATTR_NUM_BARRIERS
	.align		4
        /*0070*/ 	.byte	0x02, 0x4c
        /*0072*/ 	.byte	0x01
	.zero		1


	//----- nvinfo : EIATTR_MERCURY_ISA_VERSION
	.align		4
        /*0074*/ 	.byte	0x03, 0x5f
        /*0076*/ 	.short	0x0101


	//----- nvinfo : EIATTR_VRC_CTA_INIT_COUNT
	.align		4
        /*0078*/ 	.byte	0x02, 0x4a
	.zero		1
	.zero		1


	//----- nvinfo : EIATTR_EXIT_INSTR_OFFSETS
	.align		4
        /*007c*/ 	.byte	0x04, 0x1c
        /*007e*/ 	.short	(.L_895 - .L_894)


	//   ....[0]....
.L_894:
        /*0080*/ 	.word	0x00000170


	//   ....[1]....
        /*0084*/ 	.word	0x00000220


	//   ....[2]....
        /*0088*/ 	.word	0x00000340


	//----- nvinfo : EIATTR_CBANK_PARAM_SIZE
	.align		4
.L_895:
        /*008c*/ 	.byte	0x03, 0x19
        /*008e*/ 	.short	0x0020


	//----- nvinfo : EIATTR_PARAM_CBANK
	.align		4
        /*0090*/ 	.byte	0x04, 0x0a
        /*0092*/ 	.short	(.L_897 - .L_896)
	.align		4
.L_896:
        /*0094*/ 	.word	index@(.nv.constant0._Z12FilterDStep2ILi2EEvPiS0_iiii)
        /*0098*/ 	.short	0x0380
        /*009a*/ 	.short	0x0020


	//----- nvinfo : EIATTR_SW_WAR
	.align		4
.L_897:
        /*009c*/ 	.byte	0x04, 0x36
        /*009e*/ 	.short	(.L_899 - .L_898)
.L_898:
        /*00a0*/ 	.word	0x00000008
.L_899:


//--------------------- .nv.info._Z12FilterDStep1ILi2EEvPiS0_iiii --------------------------
	.section	.nv.info._Z12FilterDStep1ILi2EEvPiS0_iiii,"",@"SHT_CUDA_INFO"
	.sectionflags	@""
	.align	4


	//----- nvinfo : EIATTR_CUDA_API_VERSION
	.align		4
        /*0000*/ 	.byte	0x04, 0x37
        /*0002*/ 	.short	(.L_901 - .L_900)
.L_900:
        /*0004*/ 	.word	0x00000082


	//----- nvinfo : EIATTR_KPARAM_INFO
	.align		4
.L_901:
        /*0008*/ 	.byte	0x04, 0x17
        /*000a*/ 	.short	(.L_903 - .L_902)
.L_902:
        /*000c*/ 	.word	0x00000000
        /*0010*/ 	.short	0x0005
        /*0012*/ 	.short	0x001c
        /*0014*/ 	.byte	0x00, 0xf0, 0x11, 0x00


	//----- nvinfo : EIATTR_KPARAM_INFO
	.align		4
.L_903:
        /*0018*/ 	.byte	0x04, 0x17
        /*001a*/ 	.short	(.L_905 - .L_904)
.L_904:
        /*001c*/ 	.word	0x00000000
        /*0020*/ 	.short	0x0004
        /*0022*/ 	.short	0x0018
        /*0024*/ 	.byte	0x00, 0xf0, 0x11, 0x00


	//----- nvinfo : EIATTR_KPARAM_INFO
	.align		4
.L_905:
        /*0028*/ 	.byte	0x04, 0x17
        /*002a*/ 	.short	(.L_907 - .L_906)
.L_906:
        /*002c*/ 	.word	0x00000000
        /*0030*/ 	.short	0x0003
        /*0032*/ 	.short	0x0014
        /*0034*/ 	.byte	0x00, 0xf0, 0x11, 0x00


	//----- nvinfo : EIATTR_KPARAM_INFO
	.align		4
.L_907:
        /*0038*/ 	.byte	0x04, 0x17
        /*003a*/ 	.short	(.L_909 - .L_908)
.L_908:
        /*003c*/ 	.word	0x00000000
        /*0040*/ 	.short	0x0002
        /*0042*/ 	.short	0x0010
        /*0044*/ 	.byte	0x00, 0xf0, 0x11, 0x00


	//----- nvinfo : EIATTR_KPARAM_INFO
	.align		4
.L_909:
        /*0048*/ 	.byte	0x04, 0x17
        /*004a*/ 	.short	(.L_911 - .L_910)
.L_910:
        /*004c*/ 	.word	0x00000000
        /*0050*/ 	.short	0x0001
        /*0052*/ 	.short	0x0008
        /*0054*/ 	.byte	0x00, 0xf5, 0x21, 0x00


	//----- nvinfo : EIATTR_KPARAM_INFO
	.align		4
.L_911:
        /*0058*/ 	.byte	0x04, 0x17
        /*005a*/ 	.short	(.L_913 - .L_912)
.L_912:
        /*005c*/ 	.word	0x00000000
        /*0060*/ 	.short	0x0000
        /*0062*/ 	.short	0x0000
        /*0064*/ 	.byte	0x00, 0xf5, 0x21, 0x00


	//----- nvinfo : EIATTR_SPARSE_MMA_MASK
	.align		4
.L_913:
        /*0068*/ 	.byte	0x03, 0x50
        /*006a*/ 	.short	0x0000


	//----- nvinfo : EIATTR_MAXREG_COUNT
	.align		4
        /*006c*/ 	.byte	0x03, 0x1b
        /*006e*/ 	.short	0x00ff


	//----- nvinfo : EIATTR_NUM_BARRIERS
	.align		4
        /*0070*/ 	.byte	0x02, 0x4c
        /*0072*/ 	.byte	0x01
	.zero		1


	//----- nvinfo : EIATTR_MERCURY_ISA_VERSION
	.align		4
        /*0074*/ 	.byte	0x03, 0x5f
        /*0076*/ 	.short	0x0101


	//----- nvinfo : EIATTR_VRC_CTA_INIT_COUNT
	.align		4
        /*0078*/ 	.byte	0x02, 0x4a
	.zero		1
	.zero		1


	//----- nvinfo : EIATTR_EXIT_INSTR_OFFSETS
	.align		4
        /*007c*/ 	.byte	0x04, 0x1c
        /*007e*/ 	.short	(.L_915 - .L_914)


	//   ....[0]....
.L_914:
        /*0080*/ 	.word	0x00000170


	//   ....[1]....
        /*0084*/ 	.word	0x00000270


	//   ....[2]....
        /*0088*/ 	.word	0x00000330


	//----- nvinfo : EIATTR_CBANK_PARAM_SIZE
	.align		4
.L_915:
        /*008c*/ 	.byte	0x03, 0x19
        /*008e*/ 	.short	0x0020


	//----- nvinfo : EIATTR_PARAM_CBANK
	.align		4
        /*0090*/ 	.byte	0x04, 0x0a
        /*0092*/ 	.short	(.L_917 - .L_916)
	.align		4
.L_916:
        /*0094*/ 	.word	index@(.nv.constant0._Z12FilterDStep1ILi2EEvPiS0_iiii)
        /*0098*/ 	.short	0x0380
        /*009a*/ 	.short	0x0020


	//----- nvinfo : EIATTR_SW_WAR
	.align		4
.L_917:
        /*009c*/ 	.byte	0x04, 0x36
        /*009e*/ 	.short	(.L_919 - .L_918)
.L_918:
        /*00a0*/ 	.word	0x00000008
.L_919:


//--------------------- .nv.info._Z12FilterDStep2ILi1EEvPiS0_iiii --------------------------
	.section	.nv.info._Z12FilterDStep2ILi1EEvPiS0_iiii,"",@"SHT_CUDA_INFO"
	.sectionflags	@""
	.align	4


	//----- nvinfo : EIATTR_CUDA_API_VERSION
	.align		4
        /*0000*/ 	.byte	0x04, 0x37
        /*0002*/ 	.short	(.L_921 - .L_920)
.L_920:
        /*0004*/ 	.word	0x00000082


	//----- nvinfo : EIATTR_KPARAM_INFO
	.align		4
.L_921:
        /*0008*/ 	.byte	0x04, 0x17
        /*000a*/ 	.short	(.L_923 - .L_922)
.L_922:
        /*000c*/ 	.word	0x00000000
        /*0010*/ 	.short	0x0005
        /*0012*/ 	.short	0x001c
        /*0014*/ 	.byte	0x00, 0xf0, 0x11, 0x00


	//----- nvinfo : EIATTR_KPARAM_INFO
	.align		4
.L_923:
        /*0018*/ 	.byte	0x04, 0x17
        /*001a*/ 	.short	(.L_925 - .L_924)
.L_924:
        /*001c*/ 	.word	0x00000000
        /*0020*/ 	.short	0x0004
        /*0022*/ 	.short	0x0018
        /*0024*/ 	.byte	0x00, 0xf0, 0x11, 0x00


	//----- nvinfo : EIATTR_KPARAM_INFO
	.align		4
.L_925:
        /*0028*/ 	.byte	0x04, 0x17
        /*002a*/ 	.short	(.L_927 - .L_926)
.L_926:
        /*002c*/ 	.word	0x00000000
        /*0030*/ 	.short	0x0003
        /*0032*/ 	.short	0x0014
        /*0034*/ 	.byte	0x00, 0xf0, 0x11, 0x00


	//----- nvinfo : EIATTR_KPARAM_INFO
	.align		4
.L_927:
        /*0038*/ 	.byte	0x04, 0x17
        /*003a*/ 	.short	(.L_929 - .L_928)
.L_928:
        /*003c*/ 	.word	0x00000000
        /*0040*/ 	.short	0x0002
        /*0042*/ 	.short	0x0010
        /*0044*/ 	.byte	0x00, 0xf0, 0x11, 0x00


	//----- nvinfo : EIATTR_KPARAM_INFO
	.align		4
.L_929:
        /*0048*/ 	.byte	0x04, 0x17
        /*004a*/ 	.short	(.L_931 - .L_930)
.L_930:
        /*004c*/ 	.word	0x00000000
        /*0050*/ 	.short	0x0001
        /*0052*/ 	.short	0x0008
        /*0054*/ 	.byte	0x00, 0xf5, 0x21, 0x00


	//----- nvinfo : EIATTR_KPARAM_INFO
	.align		4
.L_931:
        /*0058*/ 	.byte	0x04, 0x17
        /*005a*/ 	.short	(.L_933 - .L_932)
.L_932:
        /*005c*/ 	.word	0x00000000
        /*0060*/ 	.short	0x0000
        /*0062*/ 	.short	0x0000
        /*0064*/ 	.byte	0x00, 0xf5, 0x21, 0x00


	//----- nvinfo : EIATTR_SPARSE_MMA_MASK
	.align		4
.L_933:
        /*0068*/ 	.byte	0x03, 0x50
        /*006a*/ 	.short	0x0000


	//----- nvinfo : EIATTR_MAXREG_COUNT
	.align		4
        /*006c*/ 	.byte	0x03, 0x1b
        /*006e*/ 	.short	0x00ff


	//----- nvinfo : EIATTR_NUM_BARRIERS
	.align		4
        /*0070*/ 	.byte	0x02, 0x4c
        /*0072*/ 	.byte	0x01
	.zero		1


	//----- nvinfo : EIATTR_MERCURY_ISA_VERSION
	.align		4
        /*0074*/ 	.byte	0x03, 0x5f
        /*0076*/ 	.short	0x0101


	//----- nvinfo : EIATTR_VRC_CTA_INIT_COUNT
	.align		4
        /*0078*/ 	.byte	0x02, 0x4a
	.zero		1
	.zero		1


	//----- nvinfo : EIATTR_EXIT_INSTR_OFFSETS
	.align		4
        /*007c*/ 	.byte	0x04, 0x1c
        /*007e*/ 	.short	(.L_935 - .L_934)


	//   ....[0]....
.L_934:
        /*0080*/ 	.word	0x00000160


	//   ....[1]....
        /*0084*/ 	.word	0x00000220


	//   ....[2]....
        /*0088*/ 	.word	0x000002e0


	//----- nvinfo : EIATTR_CBANK_PARAM_SIZE
	.align		4
.L_935:
        /*008c*/ 	.byte	0x03, 0x19
        /*008e*/ 	.short	0x0020


	//----- nvinfo : EIATTR_PARAM_CBANK
	.align		4
        /*0090*/ 	.byte	0x04, 0x0a
        /*0092*/ 	.short	(.L_937 - .L_936)
	.align		4
.L_936:
        /*0094*/ 	.word	index@(.nv.constant0._Z12FilterDStep2ILi1EEvPiS0_iiii)
        /*0098*/ 	.short	0x0380
        /*009a*/ 	.short	0x0020


	//----- nvinfo : EIATTR_SW_WAR
	.align		4
.L_937:
        /*009c*/ 	.byte	0x04, 0x36
        /*009e*/ 	.short	(.L_939 - .L_938)
.L_938:
        /*00a0*/ 	.word	0x00000008
.L_939:


//--------------------- .nv.info._Z12FilterDStep1ILi1EEvPiS0_iiii --------------------------
	.section	.nv.info._Z12FilterDStep1ILi1EEvPiS0_iiii,"",@"SHT_CUDA_INFO"
	.sectionflags	@""
	.align	4


	//----- nvinfo : EIATTR_CUDA_API_VERSION
	.align		4
        /*0000*/ 	.byte	0x04, 0x37
        /*0002*/ 	.short	(.L_941 - .L_940)
.L_940:
        /*0004*/ 	.word	0x00000082


	//----- nvinfo : EIATTR_KPARAM_INFO
	.align		4
.L_941:
        /*0008*/ 	.byte	0x04, 0x17
        /*000a*/ 	.short	(.L_943 - .L_942)
.L_942:
        /*000c*/ 	.word	0x00000000
        /*0010*/ 	.short	0x0005
        /*0012*/ 	.short	0x001c
        /*0014*/ 	.byte	0x00, 0xf0, 0x11, 0x00


	//----- nvinfo : EIATTR_KPARAM_INFO
	.align		4
.L_943:
        /*0018*/ 	.byte	0x04, 0x17
        /*001a*/ 	.short	(.L_945 - .L_944)
.L_944:
        /*001c*/ 	.word	0x00000000
        /*0020*/ 	.short	0x0004
        /*0022*/ 	.short	0x0018
        /*0024*/ 	.byte	0x00, 0xf0, 0x11, 0x00


	//----- nvinfo : EIATTR_KPARAM_INFO
	.align		4
.L_945:
        /*0028*/ 	.byte	0x04, 0x17
        /*002a*/ 	.short	(.L_947 - .L_946)
.L_946:
        /*002c*/ 	.word	0x00000000
        /*0030*/ 	.short	0x0003
        /*0032*/ 	.short	0x0014
        /*0034*/ 	.byte	0x00, 0xf0, 0x11, 0x00


	//----- nvinfo : EIATTR_KPARAM_INFO
	.align		4
.L_947:
        /*0038*/ 	.byte	0x04, 0x17
        /*003a*/ 	.short	(.L_949 - .L_948)
.L_948:
        /*003c*/ 	.word	0x00000000
        /*0040*/ 	.short	0x0002
        /*0042*/ 	.short	0x0010
        /*0044*/ 	.byte	0x00, 0xf0, 0x11, 0x00


	//----- nvinfo : EIATTR_KPARAM_INFO
	.align		4
.L_949:
        /*0048*/ 	.byte	0x04, 0x17
        /*004a*/ 	.short	(.L_951 - .L_950)
.L_950:
        /*004c*/ 	.word	0x00000000
        /*0050*/ 	.short	0x0001
        /*0052*/ 	.short	0x0008
        /*0054*/ 	.byte	0x00, 0xf5, 0x21, 0x00


	//----- nvinfo : EIATTR_KPARAM_INFO
	.align		4
.L_951:
        /*0058*/ 	.byte	0x04, 0x17
        /*005a*/ 	.short	(.L_953 - .L_952)
.L_952:
        /*005c*/ 	.word	0x00000000
        /*0060*/ 	.short	0x0000
        /*0062*/ 	.short	0x0000
        /*0064*/ 	.byte	0x00, 0xf5, 0x21, 0x00


	//----- nvinfo : EIATTR_SPARSE_MMA_MASK
	.align		4
.L_953:
        /*0068*/ 	.byte	0x03, 0x50
        /*006a*/ 	.short	0x0000


	//----- nvinfo : EIATTR_MAXREG_COUNT
	.align		4
        /*006c*/ 	.byte	0x03, 0x1b
        /*006e*/ 	.short	0x00ff


	//----- nvinfo : EIATTR_NUM_BARRIERS
	.align		4
        /*0070*/ 	.byte	0x02, 0x4c
        /*0072*/ 	.byte	0x01
	.zero		1


	//----- nvinfo : EIATTR_MERCURY_ISA_VERSION
	.align		4
        /*0074*/ 	.byte	0x03, 0x5f
        /*0076*/ 	.short	0x0101


	//----- nvinfo : EIATTR_VRC_CTA_INIT_COUNT
	.align		4
        /*0078*/ 	.byte	0x02, 0x4a
	.zero		1
	.zero		1


	//----- nvinfo : EIATTR_EXIT_INSTR_OFFSETS
	.align		4
        /*007c*/ 	.byte	0x04, 0x1c
        /*007e*/ 	.short	(.L_955 - .L_954)


	//   ....[0]....
.L_954:
        /*0080*/ 	.word	0x00000150


	//   ....[1]....
        /*0084*/ 	.word	0x00000250


	//   ....[2]....
        /*0088*/ 	.word	0x000002e0


	//----- nvinfo : EIATTR_CBANK_PARAM_SIZE
	.align		4
.L_955:
        /*008c*/ 	.byte	0x03, 0x19
        /*008e*/ 	.short	0x0020


	//----- nvinfo : EIATTR_PARAM_CBANK
	.align		4
        /*0090*/ 	.byte	0x04, 0x0a
        /*0092*/ 	.short	(.L_957 - .L_956)
	.align		4
.L_956:
        /*0094*/ 	.word	index@(.nv.constant0._Z12FilterDStep1ILi1EEvPiS0_iiii)
        /*0098*/ 	.short	0x0380
        /*009a*/ 	.short	0x0020


	//----- nvinfo : EIATTR_SW_WAR
	.align		4
.L_957:
        /*009c*/ 	.byte	0x04, 0x36
        /*009e*/ 	.short	(.L_959 - .L_958)
.L_958:
        /*00a0*/ 	.word	0x00000008
.L_959:


//--------------------- .nv.info._Z11FilterStep2ILi15EEvPiS0_iiii --------------------------
	.section	.nv.info._Z11FilterStep2ILi15EEvPiS0_iiii,"",@"SHT_CUDA_INFO"
	.sectionflags	@""
	.align	4


	//----- nvinfo : EIATTR_CUDA_API_VERSION
	.align		4
        /*0000*/ 	.byte	0x04, 0x37
        /*0002*/ 	.short	(.L_961 - .L_960)
.L_960:
        /*0004*/ 	.word	0x00000082


	//----- nvinfo : EIATTR_KPARAM_INFO
	.align		4
.L_961:
        /*0008*/ 	.byte	0x04, 0x17
        /*000a*/ 	.short	(.L_963 - .L_962)
.L_962:
        /*000c*/ 	.word	0x00000000
        /*0010*/ 	.short	0x0005
        /*0012*/ 	.short	0x001c
        /*0014*/ 	.byte	0x00, 0xf0, 0x11, 0x00


	//----- nvinfo : EIATTR_KPARAM_INFO
	.align		4
.L_963:
        /*0018*/ 	.byte	0x04, 0x17
        /*001a*/ 	.short	(.L_965 - .L_964)
.L_964:
        /*001c*/ 	.word	0x00000000
        /*0020*/ 	.short	0x0004
        /*0022*/ 	.short	0x0018
        /*0024*/ 	.byte	0x00, 0xf0, 0x11, 0x00


	//----- nvinfo : EIATTR_KPARAM_INFO
	.align		4
.L_965:
        /*0028*/ 	.byte	0x04, 0x17
        /*002a*/ 	.short	(.L_967 - .L_966)
.L_966:
        /*002c*/ 	.word	0x00000000
        /*0030*/ 	.short	0x0003
        /*0032*/ 	.short	0x0014
        /*0034*/ 	.byte	0x00, 0xf0, 0x11, 0x00


	//----- nvinfo : EIATTR_KPARAM_INFO
	.align		4
.L_967:
        /*0038*/ 	.byte	0x04, 0x17
        /*003a*/ 	.short	(.L_969 - .L_968)
.L_968:
        /*003c*/ 	.word	0x00000000
        /*0040*/ 	.short	0x0002
        /*0042*/ 	.short	0x0010
        /*0044*/ 	.byte	0x00, 0xf0, 0x11, 0x00


	//----- nvinfo : EIATTR_KPARAM_INFO
	.align		4
.L_969:
        /*0048*/ 	.byte	0x04, 0x17
        /*004a*/ 	.short	(.L_971 - .L_970)
.L_970:
        /*004c*/ 	.word	0x00000000
        /*0050*/ 	.short	0x0001
        /*0052*/ 	.short	0x0008
        /*0054*/ 	.byte	0x00, 0xf5, 0x21, 0x00


	//----- nvinfo : EIATTR_KPARAM_INFO
	.align		4
.L_971:
        /*0058*/ 	.byte	0x04, 0x17
        /*005a*/ 	.short	(.L_973 - .L_972)
.L_972:
        /*005c*/ 	.word	0x00000000
        /*0060*/ 	.short	0x0000
        /*0062*/ 	.short	0x0000
        /*0064*/ 	.byte	0x00, 0xf5, 0x21, 0x00


	//----- nvinfo : EIATTR_SPARSE_MMA_MASK
	.align		4
.L_973:
        /*0068*/ 	.byte	0x03, 0x50
        /*006a*/ 	.short	0x0000


	//----- nvinfo : EIATTR_MAXREG_COUNT
	.align		4
        /*006c*/ 	.byte	0x03, 0x1b
        /*006e*/ 	.short	0x00ff


	//----- nvinfo : EIATTR_NUM_BARRIERS
	.align		4
        /*0070*/ 	.byte	0x02, 0x4c
        /*0072*/ 	.byte	0x01
	.zero		1


	//----- nvinfo : EIATTR_MERCURY_ISA_VERSION
	.align		4
        /*0074*/ 	.byte	0x03, 0x5f
        /*0076*/ 	.short	0x0101


	//----- nvinfo : EIATTR_VRC_CTA_INIT_COUNT
	.align		4
        /*0078*/ 	.byte	0x02, 0x4a
	.zero		1
	.zero		1


	//----- nvinfo : EIATTR_EXIT_INSTR_OFFSETS
	.align		4
        /*007c*/ 	.byte	0x04, 0x1c
        /*007e*/ 	.short	(.L_975 - .L_974)


	//   ....[0]....
.L_974:
        /*0080*/ 	.word	0x00000170


	//   ....[1]....
        /*0084*/ 	.word	0x00000220


	//   ....[2]....
        /*0088*/ 	.word	0x00000730


	//----- nvinfo : EIATTR_CBANK_PARAM_SIZE
	.align		4
.L_975:
        /*008c*/ 	.byte	0x03, 0x19
        /*008e*/ 	.short	0x0020


	//----- nvinfo : EIATTR_PARAM_CBANK
	.align		4
        /*0090*/ 	.byte	0x04, 0x0a
        /*0092*/ 	.short	(.L_977 - .L_976)
	.align		4
.L_976:
        /*0094*/ 	.word	index@(.nv.constant0._Z11FilterStep2ILi15EEvPiS0_iiii)
        /*0098*/ 	.short	0x0380
        /*009a*/ 	.short	0x0020


	//----- nvinfo : EIATTR_SW_WAR
	.align		4
.L_977:
        /*009c*/ 	.byte	0x04, 0x36
        /*009e*/ 	.short	(.L_979 - .L_978)
.L_978:
        /*00a0*/ 	.word	0x00000008
.L_979:


//--------------------- .nv.info._Z11FilterStep1ILi15EEvPiS0_iiii --------------------------
	.section	.nv.info._Z11FilterStep1ILi15EEvPiS0_iiii,"",@"SHT_CUDA_INFO"
	.sectionflags	@""
	.align	4


	//----- nvinfo : EIATTR_CUDA_API_VERSION
	.align		4
        /*0000*/ 	.byte	0x04, 0x37
        /*0002*/ 	.short	(.L_981 - .L_980)
.L_980:
        /*0004*/ 	.word	0x00000082


	//----- nvinfo : EIATTR_KPARAM_INFO
	.align		4
.L_981:
        /*0008*/ 	.byte	0x04, 0x17
        /*000a*/ 	.short	(.L_983 - .L_982)
.L_982:
        /*000c*/ 	.word	0x00000000
        /*0010*/ 	.short	0x0005
        /*0012*/ 	.short	0x001c
        /*0014*/ 	.byte	0x00, 0xf0, 0x11, 0x00


	//----- nvinfo : EIATTR_KPARAM_INFO
	.align		4
.L_983:
        /*0018*/ 	.byte	0x04, 0x17
        /*001a*/ 	.short	(.L_985 - .L_984)
.L_984:
        /*001c*/ 	.word	0x00000000
        /*0020*/ 	.short	0x0004
        /*0022*/ 	.short	0x0018
        /*0024*/ 	.byte	0x00, 0xf0, 0x11, 0x00


	//----- nvinfo : EIATTR_KPARAM_INFO
	.align		4
.L_985:
        /*0028*/ 	.byte	0x04, 0x17
        /*002a*/ 	.short	(.L_987 - .L_986)
.L_986:
        /*002c*/ 	.word	0x00000000
        /*0030*/ 	.short	0x0003
        /*0032*/ 	.short	0x0014
        /*0034*/ 	.byte	0x00, 0xf0, 0x11, 0x00


	//----- nvinfo : EIATTR_KPARAM_INFO
	.align		4
.L_987:
        /*0038*/ 	.byte	0x04, 0x17
        /*003a*/ 	.short	(.L_989 - .L_988)
.L_988:
        /*003c*/ 	.word	0x00000000
        /*0040*/ 	.short	0x0002
        /*0042*/ 	.short	0x0010
        /*0044*/ 	.byte	0x00, 0xf0, 0x11, 0x00


	//----- nvinfo : EIATTR_KPARAM_INFO
	.align		4
.L_989:
        /*0048*/ 	.byte	0x04, 0x17
        /*004a*/ 	.short	(.L_991 - .L_990)
.L_990:
        /*004c*/ 	.word	0x00000000
        /*0050*/ 	.short	0x0001
        /*0052*/ 	.short	0x0008
        /*0054*/ 	.byte	0x00, 0xf5, 0x21, 0x00


	//----- nvinfo : EIATTR_KPARAM_INFO
	.align		4
.L_991:
        /*0058*/ 	.byte	0x04, 0x17
        /*005a*/ 	.short	(.L_993 - .L_992)
.L_992:
        /*005c*/ 	.word	0x00000000
        /*0060*/ 	.short	0x0000
        /*0062*/ 	.short	0x0000
        /*0064*/ 	.byte	0x00, 0xf5, 0x21, 0x00


	//----- nvinfo : EIATTR_SPARSE_MMA_MASK
	.align		4
.L_993:
        /*0068*/ 	.byte	0x03, 0x50
        /*006a*/ 	.short	0x0000


	//----- nvinfo : EIATTR_MAXREG_COUNT
	.align		4
        /*006c*/ 	.byte	0x03, 0x1b
        /*006e*/ 	.short	0x00ff


	//----- nvinfo : EIATTR_NUM_BARRIERS
	.align		4
        /*0070*/ 	.byte	0x02, 0x4c
        /*0072*/ 	.byte	0x01
	.zero		1


	//----- nvinfo : EIATTR_MERCURY_ISA_VERSION
	.align		4
        /*0074*/ 	.byte	0x03, 0x5f
        /*0076*/ 	.short	0x0101


	//----- nvinfo : EIATTR_VRC_CTA_INIT_COUNT
	.align		4
        /*0078*/ 	.byte	0x02, 0x4a
	.zero		1
	.zero		1


	//----- nvinfo : EIATTR_EXIT_INSTR_OFFSETS
	.align		4
        /*007c*/ 	.byte	0x04, 0x1c
        /*007e*/ 	.short	(.L_995 - .L_994)


	//   ....[0]....
.L_994:
        /*0080*/ 	.word	0x00000170


	//   ....[1]....
        /*0084*/ 	.word	0x00000270


	//   ....[2]....
        /*0088*/ 	.word	0x000005a0


	//----- nvinfo : EIATTR_CBANK_PARAM_SIZE
	.align		4
.L_995:
        /*008c*/ 	.byte	0x03, 0x19
        /*008e*/ 	.short	0x0020


	//----- nvinfo : EIATTR_PARAM_CBANK
	.align		4
        /*0090*/ 	.byte	0x04, 0x0a
        /*0092*/ 	.short	(.L_997 - .L_996)
	.align		4
.L_996:
        /*0094*/ 	.word	index@(.nv.constant0._Z11FilterStep1ILi15EEvPiS0_iiii)
        /*0098*/ 	.short	0x0380
        /*009a*/ 	.short	0x0020


	//----- nvinfo : EIATTR_SW_WAR
	.align		4
.L_997:
        /*009c*/ 	.byte	0x04, 0x36
        /*009e*/ 	.short	(.L_999 - .L_998)
.L_998:
        /*00a0*/ 	.word	0x00000008
.L_999:


//--------------------- .nv.info._Z11FilterStep2ILi14EEvPiS0_iiii --------------------------
	.section	.nv.info._Z11FilterStep2ILi14EEvPiS0_iiii,"",@"SHT_CUDA_INFO"
	.sectionflags	@""
	.align	4


	//----- nvinfo : EIATTR_CUDA_API_VERSION
	.align		4
        /*0000*/ 	.byte	0x04, 0x37
        /*0002*/ 	.short	(.L_1001 - .L_1000)
.L_1000:
        /*0004*/ 	.word	0x00000082


	//----- nvinfo : EIATTR_KPARAM_INFO
	.align		4
.L_1001:
        /*0008*/ 	.byte	0x04, 0x17
        /*000a*/ 	.short	(.L_1003 - .L_1002)
.L_1002:
        /*000c*/ 	.word	0x00000000
        /*0010*/ 	.short	0x0005
        /*0012*/ 	.short	0x001c
        /*0014*/ 	.byte	0x00, 0xf0, 0x11, 0x00


	//----- nvinfo : EIATTR_KPARAM_INFO
	.align		4
.L_1003:
        /*0018*/ 	.byte	0x04, 0x17
        /*001a*/ 	.short	(.L_1005 - .L_1004)
.L_1004:
        /*001c*/ 	.word	0x00000000
        /*0020*/ 	.short	0x0004
        /*0022*/ 	.short	0x0018
        /*0024*/ 	.byte	0x00, 0xf0, 0x11, 0x00


	//----- nvinfo : EIATTR_KPARAM_INFO
	.align		4
.L_1005:
        /*0028*/ 	.byte	0x04, 0x17
        /*002a*/ 	.short	(.L_1007 - .L_1006)
.L_1006:
        /*002c*/ 	.word	0x00000000
        /*0030*/ 	.short	0x0003
        /*0032*/ 	.short	0x0014
        /*0034*/ 	.byte	0x00, 0xf0, 0x11, 0x00


	//----- nvinfo : EIATTR_KPARAM_INFO
	.align		4
.L_1007:
        /*0038*/ 	.byte	0x04, 0x17
        /*003a*/ 	.short	(.L_1009 - .L_1008)
.L_1008:
        /*003c*/ 	.word	0x00000000
        /*0040*/ 	.short	0x0002
        /*0042*/ 	.short	0x0010
        /*0044*/ 	.byte	0x00, 0xf0, 0x11, 0x00


	//----- nvinfo : EIATTR_KPARAM_INFO
	.align		4
.L_1009:
        /*0048*/ 	.byte	0x04, 0x17
        /*004a*/ 	.short	(.L_1011 - .L_1010)
.L_1010:
        /*004c*/ 	.word	0x00000000
        /*0050*/ 	.short	0x0001
        /*0052*/ 	.short	0x0008
        /*0054*/ 	.byte	0x00, 0xf5, 0x21, 0x00


	//----- nvinfo : EIATTR_KPARAM_INFO
	.align		4
.L_1011:
        /*0058*/ 	.byte	0x04, 0x17
        /*005a*/ 	.short	(.L_1013 - .L_1012)
.L_1012:
        /*005c*/ 	.word	0x00000000
        /*0060*/ 	.short	0x0000
        /*0062*/ 	.short	0x0000
        /*0064*/ 	.byte	0x00, 0xf5, 0x21, 0x00


	//----- nvinfo : EIATTR_SPARSE_MMA_MASK
	.align		4
.L_1013:
        /*0068*/ 	.byte	0x03, 0x50
        /*006a*/ 	.short	0x0000


	//----- nvinfo : EIATTR_MAXREG_COUNT
	.align		4
        /*006c*/ 	.byte	0x03, 0x1b
        /*006e*/ 	.short	0x00ff


	//----- nvinfo : EIATTR_NUM_BARRIERS
	.align		4
        /*0070*/ 	.byte	0x02, 0x4c
        /*0072*/ 	.byte	0x01
	.zero		1


	//----- nvinfo : EIATTR_MERCURY_ISA_VERSION
	.align		4
        /*0074*/ 	.byte	0x03, 0x5f
        /*0076*/ 	.short	0x0101


	//----- nvinfo : EIATTR_VRC_CTA_INIT_COUNT
	.align		4
        /*0078*/ 	.byte	0x02, 0x4a
	.zero		1
	.zero		1


	//----- nvinfo : EIATTR_EXIT_INSTR_OFFSETS
	.align		4
        /*007c*/ 	.byte	0x04, 0x1c
        /*007e*/ 	.short	(.L_1015 - .L_1014)


	//   ....[0]....
.L_1014:
        /*0080*/ 	.word	0x00000170


	//   ....[1]....
        /*0084*/ 	.word	0x00000220


	//   ....[2]....
        /*0088*/ 	.word	0x000006e0


	//----- nvinfo : EIATTR_CBANK_PARAM_SIZE
	.align		4
.L_1015:
        /*008c*/ 	.byte	0x03, 0x19
        /*008e*/ 	.short	0x0020


	//----- nvinfo : EIATTR_PARAM_CBANK
	.align		4
        /*0090*/ 	.byte	0x04, 0x0a
        /*0092*/ 	.short	(.L_1017 - .L_1016)
	.align		4
.L_1016:
        /*0094*/ 	.word	index@(.nv.constant0._Z11FilterStep2ILi14EEvPiS0_iiii)
        /*0098*/ 	.short	0x0380
        /*009a*/ 	.short	0x0020


	//----- nvinfo : EIATTR_SW_WAR
	.align		4
.L_1017:
        /*009c*/ 	.byte	0x04, 0x36
        /*009e*/ 	.short	(.L_1019 - .L_1018)
.L_1018:
        /*00a0*/ 	.word	0x00000008
.L_1019:


//--------------------- .nv.info._Z11FilterStep1ILi14EEvPiS0_iiii --------------------------
	.section	.nv.info._Z11FilterStep1ILi14EEvPiS0_iiii,"",@"SHT_CUDA_INFO"
	.sectionflags	@""
	.align	4


	//----- nvinfo : EIATTR_CUDA_API_VERSION
	.align		4
        /*0000*/ 	.byte	0x04, 0x37
        /*0002*/ 	.short	(.L_1021 - .L_1020)
.L_1020:
        /*0004*/ 	.word	0x00000082


	//----- nvinfo : EIATTR_KPARAM_INFO
	.align		4
.L_1021:
        /*0008*/ 	.byte	0x04, 0x17
        /*000a*/ 	.short	(.L_1023 - .L_1022)
.L_1022:
        /*000c*/ 	.word	0x00000000
        /*0010*/ 	.short	0x0005
        /*0012*/ 	.short	0x001c
        /*0014*/ 	.byte	0x00, 0xf0, 0x11, 0x00


	//----- nvinfo : EIATTR_KPARAM_INFO
	.align		4
.L_1023:
        /*0018*/ 	.byte	0x04, 0x17
        /*001a*/ 	.short	(.L_1025 - .L_1024)
.L_1024:
        /*001c*/ 	.word	0x00000000
        /*0020*/ 	.short	0x0004
        /*0022*/ 	.short	0x0018
        /*0024*/ 	.byte	0x00, 0xf0, 0x11, 0x00


	//----- nvinfo : EIATTR_KPARAM_INFO
	.align		4
.L_1025:
        /*0028*/ 	.byte	0x04, 0x17
        /*002a*/ 	.short	(.L_1027 - .L_1026)
.L_1026:
        /*002c*/ 	.word	0x00000000
        /*0030*/ 	.short	0x0003
        /*0032*/ 	.short	0x0014
        /*0034*/ 	.byte	0x00, 0xf0, 0x11, 0x00


	//----- nvinfo : EIATTR_KPARAM_INFO
	.align		4
.L_1027:
        /*0038*/ 	.byte	0x04, 0x17
        /*003a*/ 	.short	(.L_1029 - .L_1028)
.L_1028:
        /*003c*/ 	.word	0x00000000
        /*0040*/ 	.short	0x0002
        /*0042*/ 	.short	0x0010
        /*0044*/ 	.byte	0x00, 0xf0, 0x11, 0x00


	//----- nvinfo : EIATTR_KPARAM_INFO
	.align		4
.L_1029:
        /*0048*/ 	.byte	0x04, 0x17
        /*004a*/ 	.short	(.L_1031 - .L_1030)
.L_1030:
        /*004c*/ 	.word	0x00000000
        /*0050*/ 	.short	0x0001
        /*0052*/ 	.short	0x0008
        /*0054*/ 	.byte	0x00, 0xf5, 0x21, 0x00


	//----- nvinfo : EIATTR_KPARAM_INFO
	.align		4
.L_1031:
        /*0058*/ 	.byte	0x04, 0x17
        /*005a*/ 	.short	(.L_1033 - .L_1032)
.L_1032:
        /*005c*/ 	.word	0x00000000
        /*0060*/ 	.short	0x0000
        /*0062*/ 	.short	0x0000
        /*0064*/ 	.byte	0x00, 0xf5, 0x21, 0x00


	//----- nvinfo : EIATTR_SPARSE_MMA_MASK
	.align		4
.L_1033:
        /*0068*/ 	.byte	0x03, 0x50
        /*006a*/ 	.short	0x0000


	//----- nvinfo : EIATTR_MAXREG_COUNT
	.align		4
        /*006c*/ 	.byte	0x03, 0x1b
        /*006e*/ 	.short	0x00ff


	//----- nvinfo : EIATTR_NUM_BARRIERS
	.align		4
        /*0070*/ 	.byte	0x02, 0x4c
        /*0072*/ 	.byte	0x01
	.zero		1


	//----- nvinfo : EIATTR_MERCURY_ISA_VERSION
	.align		4
        /*0074*/ 	.byte	0x03, 0x5f
        /*0076*/ 	.short	0x0101


	//----- nvinfo : EIATTR_VRC_CTA_INIT_COUNT
	.align		4
        /*0078*/ 	.byte	0x02, 0x4a
	.zero		1
	.zero		1


	//----- nvinfo : EIATTR_EXIT_INSTR_OFFSETS
	.align		4
        /*007c*/ 	.byte	0x04, 0x1c
        /*007e*/ 	.short	(.L_1035 - .L_1034)


	//   ....[0]....
.L_1034:
        /*0080*/ 	.word	0x00000170


	//   ....[1]....
        /*0084*/ 	.word	0x00000270


	//   ....[2]....
        /*0088*/ 	.word	0x00000570


	//----- nvinfo : EIATTR_CBANK_PARAM_SIZE
	.align		4
.L_1035:
        /*008c*/ 	.byte	0x03, 0x19
        /*008e*/ 	.short	0x0020


	//----- nvinfo : EIATTR_PARAM_CBANK
	.align		4
        /*0090*/ 	.byte	0x04, 0x0a
        /*0092*/ 	.short	(.L_1037 - .L_1036)
	.align		4
.L_1036:
        /*0094*/ 	.word	index@(.nv.constant0._Z11FilterStep1ILi14EEvPiS0_iiii)
        /*0098*/ 	.short	0x0380
        /*009a*/ 	.short	0x0020


	//----- nvinfo : EIATTR_SW_WAR
	.align		4
.L_1037:
        /*009c*/ 	.byte	0x04, 0x36
        /*009e*/ 	.short	(.L_1039 - .L_1038)
.L_1038:
        /*00a0*/ 	.word	0x00000008
.L_1039:


//--------------------- .nv.info._Z11FilterStep2ILi13EEvPiS0_iiii --------------------------
	.section	.nv.info._Z11FilterStep2ILi13EEvPiS0_iiii,"",@"SHT_CUDA_INFO"
	.sectionflags	@""
	.align	4


	//----- nvinfo : EIATTR_CUDA_API_VERSION
	.align		4
        /*0000*/ 	.byte	0x04, 0x37
        /*0002*/ 	.short	(.L_1041 - .L_1040)
.L_1040:
        /*0004*/ 	.word	0x00000082


	//----- nvinfo : EIATTR_KPARAM_INFO
	.align		4
.L_1041:
        /*0008*/ 	.byte	0x04, 0x17
        /*000a*/ 	.short	(.L_1043 - .L_1042)
.L_1042:
        /*000c*/ 	.word	0x00000000
        /*0010*/ 	.short	0x0005
        /*0012*/ 	.short	0x001c
        /*0014*/ 	.byte	0x00, 0xf0, 0x11, 0x00


	//----- nvinfo : EIATTR_KPARAM_INFO
	.align		4
.L_1043:
        /*0018*/ 	.byte	0x04, 0x17
        /*001a*/ 	.short	(.L_1045 - .L_1044)
.L_1044:
        /*001c*/ 	.word	0x00000000
        /*0020*/ 	.short	0x0004
        /*0022*/ 	.short	0x0018
        /*0024*/ 	.byte	0x00, 0xf0, 0x11, 0x00


	//----- nvinfo : EIATTR_KPARAM_INFO
	.align		4
.L_1045:
        /*0028*/ 	.byte	0x04, 0x17
        /*002a*/ 	.short	(.L_1047 - .L_1046)
.L_1046:
        /*002c*/ 	.word	0x00000000
        /*0030*/ 	.short	0x0003
        /*0032*/ 	.short	0x0014
        /*0034*/ 	.byte	0x00, 0xf0, 0x11, 0x00


	//----- nvinfo : EIATTR_KPARAM_INFO
	.align		4
.L_1047:
        /*0038*/ 	.byte	0x04, 0x17
        /*003a*/ 	.short	(.L_1049 - .L_1048)
.L_1048:
        /*003c*/ 	.word	0x00000000
        /*0040*/ 	.short	0x0002
        /*0042*/ 	.short	0x0010
        /*0044*/ 	.byte	0x00, 0xf0, 0x11, 0x00


	//----- nvinfo : EIATTR_KPARAM_INFO
	.align		4
.L_1049:
        /*0048*/ 	.byte	0x04, 0x17
        /*004a*/ 	.short	(.L_1051 - .L_1050)
.L_1050:
        /*004c*/ 	.word	0x00000000
        /*0050*/ 	.short	0x0001
        /*0052*/ 	.short	0x0008
        /*0054*/ 	.byte	0x00, 0xf5, 0x21, 0x00


	//----- nvinfo : EIATTR_KPARAM_INFO
	.align		4
.L_1051:
        /*0058*/ 	.byte	0x04, 0x17
        /*005a*/ 	.short	(.L_1053 - .L_1052)
.L_1052:
        /*005c*/ 	.word	0x00000000
        /*0060*/ 	.short	0x0000
        /*0062*/ 	.short	0x0000
        /*0064*/ 	.byte	0x00, 0xf5, 0x21, 0x00


	//----- nvinfo : EIATTR_SPARSE_MMA_MASK
	.align		4
.L_1053:
        /*0068*/ 	.byte	0x03, 0x50
        /*006a*/ 	.short	0x0000


	//----- nvinfo : EIATTR_MAXREG_COUNT
	.align		4
        /*006c*/ 	.byte	0x03, 0x1b
        /*006e*/ 	.short	0x00ff


	//----- nvinfo : EIATTR_NUM_BARRIERS
	.align		4
        /*0070*/ 	.byte	0x02, 0x4c
        /*0072*/ 	.byte	0x01
	.zero		1


	//----- nvinfo : EIATTR_MERCURY_ISA_VERSION
	.align		4
        /*0074*/ 	.byte	0x03, 0x5f
        /*0076*/ 	.short	0x0101


	//----- nvinfo : EIATTR_VRC_CTA_INIT_COUNT
	.align		4
        /*0078*/ 	.byte	0x02, 0x4a
	.zero		1
	.zero		1


	//----- nvinfo : EIATTR_EXIT_INSTR_OFFSETS
	.align		4
        /*007c*/ 	.byte	0x04, 0x1c
        /*007e*/ 	.short	(.L_1055 - .L_1054)


	//   ....[0]....
.L_1054:
        /*0080*/ 	.word	0x00000170


	//   ....[1]....
        /*0084*/ 	.word	0x00000220


	//   ....[2]....
        /*0088*/ 	.word	0x00000690


	//----- nvinfo : EIATTR_CBANK_PARAM_SIZE
	.align		4
.L_1055:
        /*008c*/ 	.byte	0x03, 0x19
        /*008e*/ 	.short	0x0020


	//----- nvinfo : EIATTR_PARAM_CBANK
	.align		4
        /*0090*/ 	.byte	0x04, 0x0a
        /*0092*/ 	.short	(.L_1057 - .L_1056)
	.align		4
.L_1056:
        /*0094*/ 	.word	index@(.nv.constant0._Z11FilterStep2ILi13EEvPiS0_iiii)
        /*0098*/ 	.short	0x0380
        /*009a*/ 	.short	0x0020


	//----- nvinfo : EIATTR_SW_WAR
	.align		4
.L_1057:
        /*009c*/ 	.byte	0x04, 0x36
        /*009e*/ 	.short	(.L_1059 - .L_1058)
.L_1058:
        /*00a0*/ 	.word	0x00000008
.L_1059:


//--------------------- .nv.info._Z11FilterStep1ILi13EEvPiS0_iiii --------------------------
	.section	.nv.info._Z11FilterStep1ILi13EEvPiS0_iiii,"",@"SHT_CUDA_INFO"
	.sectionflags	@""
	.align	4


	//----- nvinfo : EIATTR_CUDA_API_VERSION
	.align		4
        /*0000*/ 	.byte	0x04, 0x37
        /*0002*/ 	.short	(.L_1061 - .L_1060)
.L_1060:
        /*0004*/ 	.word	0x00000082


	//----- nvinfo : EIATTR_KPARAM_INFO
	.align		4
.L_1061:
        /*0008*/ 	.byte	0x04, 0x17
        /*000a*/ 	.short	(.L_1063 - .L_1062)
.L_1062:
        /*000c*/ 	.word	0x00000000
        /*0010*/ 	.short	0x0005
        /*0012*/ 	.short	0x001c
        /*0014*/ 	.byte	0x00, 0xf0, 0x11, 0x00


	//----- nvinfo : EIATTR_KPARAM_INFO
	.align		4
.L_1063:
        /*0018*/ 	.byte	0x04, 0x17
        /*001a*/ 	.short	(.L_1065 - .L_1064)
.L_1064:
        /*001c*/ 	.word	0x00000000
        /*0020*/ 	.short	0x0004
        /*0022*/ 	.short	0x0018
        /*0024*/ 	.byte	0x00, 0xf0, 0x11, 0x00


	//----- nvinfo : EIATTR_KPARAM_INFO
	.align		4
.L_1065:
        /*0028*/ 	.byte	0x04, 0x17
        /*002a*/ 	.short	(.L_1067 - .L_1066)
.L_1066:
        /*002c*/ 	.word	0x00000000
        /*0030*/ 	.short	0x0003
        /*0032*/ 	.short	0x0014
        /*0034*/ 	.byte	0x00, 0xf0, 0x11, 0x00


	//----- nvinfo : EIATTR_KPARAM_INFO
	.align		4
.L_1067:
        /*0038*/ 	.byte	0x04, 0x17
        /*003a*/ 	.short	(.L_1069 - .L_1068)
.L_1068:
        /*003c*/ 	.word	0x00000000
        /*0040*/ 	.short	0x0002
        /*0042*/ 	.short	0x0010
        /*0044*/ 	.byte	0x00, 0xf0, 0x11, 0x00


	//----- nvinfo : EIATTR_KPARAM_INFO
	.align		4
.L_1069:
        /*0048*/ 	.byte	0x04, 0x17
        /*004a*/ 	.short	(.L_1071 - .L_1070)
.L_1070:
        /*004c*/ 	.word	0x00000000
        /*0050*/ 	.short	0x0001
        /*0052*/ 	.short	0x0008
        /*0054*/ 	.byte	0x00, 0xf5, 0x21, 0x00


	//----- nvinfo : EIATTR_KPARAM_INFO
	.align		4
.L_1071:
        /*0058*/ 	.byte	0x04, 0x17
        /*005a*/ 	.short	(.L_1073 - .L_1072)
.L_1072:
        /*005c*/ 	.word	0x00000000
        /*0060*/ 	.short	0x0000
        /*0062*/ 	.short	0x0000
        /*0064*/ 	.byte	0x00, 0xf5, 0x21, 0x00


	//----- nvinfo : EIATTR_SPARSE_MMA_MASK
	.align		4
.L_1073:
        /*0068*/ 	.byte	0x03, 0x50
        /*006a*/ 	.short	0x0000


	//----- nvinfo : EIATTR_MAXREG_COUNT
	.align		4
        /*006c*/ 	.byte	0x03, 0x1b
        /*006e*/ 	.short	0x00ff


	//----- nvinfo : EIATTR_NUM_BARRIERS
	.align		4
        /*0070*/ 	.byte	0x02, 0x4c
        /*0072*/ 	.byte	0x01
	.zero		1


	//----- nvinfo : EIATTR_MERCURY_ISA_VERSION
	.align		4
        /*0074*/ 	.byte	0x03, 0x5f
        /*0076*/ 	.short	0x0101


	//----- nvinfo : EIATTR_VRC_CTA_INIT_COUNT
	.align		4
        /*0078*/ 	.byte	0x02, 0x4a
	.zero		1
	.zero		1


	//----- nvinfo : EIATTR_EXIT_INSTR_OFFSETS
	.align		4
        /*007c*/ 	.byte	0x04, 0x1c
        /*007e*/ 	.short	(.L_1075 - .L_1074)


	//   ....[0]....
.L_1074:
        /*0080*/ 	.word	0x00000170


	//   ....[1]....
        /*0084*/ 	.word	0x00000270


	//   ....[2]....
        /*0088*/ 	.word	0x00000540


	//----- nvinfo : EIATTR_CBANK_PARAM_SIZE
	.align		4
.L_1075:
        /*008c*/ 	.byte	0x03, 0x19
        /*008e*/ 	.short	0x0020


	//----- nvinfo : EIATTR_PARAM_CBANK
	.align		4
        /*0090*/ 	.byte	0x04, 0x0a
        /*0092*/ 	.short	(.L_1077 - .L_1076)
	.align		4
.L_1076:
        /*0094*/ 	.word	index@(.nv.constant0._Z11FilterStep1ILi13EEvPiS0_iiii)
        /*0098*/ 	.short	0x0380
        /*009a*/ 	.short	0x0020


	//----- nvinfo : EIATTR_SW_WAR
	.align		4
.L_1077:
        /*009c*/ 	.byte	0x04, 0x36
        /*009e*/ 	.short	(.L_1079 - .L_1078)
.L_1078:
        /*00a0*/ 	.word	0x00000008
.L_1079:


//--------------------- .nv.info._Z11FilterStep2ILi12EEvPiS0_iiii --------------------------
	.section	.nv.info._Z11FilterStep2ILi12EEvPiS0_iiii,"",@"SHT_CUDA_INFO"
	.sectionflags	@""
	.align	4


	//----- nvinfo : EIATTR_CUDA_API_VERSION
	.align		4
        /*0000*/ 	.byte	0x04, 0x37
        /*0002*/ 	.short	(.L_1081 - .L_1080)
.L_1080:
        /*0004*/ 	.word	0x00000082


	//----- nvinfo : EIATTR_KPARAM_INFO
	.align		4
.L_1081:
        /*0008*/ 	.byte	0x04, 0x17
        /*000a*/ 	.short	(.L_1083 - .L_1082)
.L_1082:
        /*000c*/ 	.word	0x00000000
        /*0010*/ 	.short	0x0005
        /*0012*/ 	.short	0x001c
        /*0014*/ 	.byte	0x00, 0xf0, 0x11, 0x00


	//----- nvinfo : EIATTR_KPARAM_INFO
	.align		4
.L_1083:
        /*0018*/ 	.byte	0x04, 0x17
        /*001a*/ 	.short	(.L_1085 - .L_1084)
.L_1084:
        /*001c*/ 	.word	0x00000000
        /*0020*/ 	.short	0x0004
        /*0022*/ 	.short	0x0018
        /*0024*/ 	.byte	0x00, 0xf0, 0x11, 0x00


	//----- nvinfo : EIATTR_KPARAM_INFO
	.align		4
.L_1085:
        /*0028*/ 	.byte	0x04, 0x17
        /*002a*/ 	.short	(.L_1087 - .L_1086)
.L_1086:
        /*002c*/ 	.word	0x00000000
        /*0030*/ 	.short	0x0003
        /*0032*/ 	.short	0x0014
        /*0034*/ 	.byte	0x00, 0xf0, 0x11, 0x00


	//----- nvinfo : EIATTR_KPARAM_INFO
	.align		4
.L_1087:
        /*0038*/ 	.byte	0x04, 0x17
        /*003a*/ 	.short	(.L_1089 - .L_1088)
.L_1088:
        /*003c*/ 	.word	0x00000000
        /*0040*/ 	.short	0x0002
        /*0042*/ 	.short	0x0010
        /*0044*/ 	.byte	0x00, 0xf0, 0x11, 0x00


	//----- nvinfo : EIATTR_KPARAM_INFO
	.align		4
.L_1089:
        /*0048*/ 	.byte	0x04, 0x17
        /*004a*/ 	.short	(.L_1091 - .L_1090)
.L_1090:
        /*004c*/ 	.word	0x00000000
        /*0050*/ 	.short	0x0001
        /*0052*/ 	.short	0x0008
        /*0054*/ 	.byte	0x00, 0xf5, 0x21, 0x00


	//----- nvinfo : EIATTR_KPARAM_INFO
	.align		4
.L_1091:
        /*0058*/ 	.byte	0x04, 0x17
        /*005a*/ 	.short	(.L_1093 - .L_1092)
.L_1092:
        /*005c*/ 	.word	0x00000000
        /*0060*/ 	.short	0x0000
        /*0062*/ 	.short	0x0000
        /*0064*/ 	.byte	0x00, 0xf5, 0x21, 0x00


	//----- nvinfo : EIATTR_SPARSE_MMA_MASK
	.align		4
.L_1093:
        /*0068*/ 	.byte	0x03, 0x50
        /*006a*/ 	.short	0x0000


	//----- nvinfo : EIATTR_MAXREG_COUNT
	.align		4
        /*006c*/ 	.byte	0x03, 0x1b
        /*006e*/ 	.short	0x00ff


	//----- nvinfo : EIATTR_NUM_BARRIERS
	.align		4
        /*0070*/ 	.byte	0x02, 0x4c
        /*0072*/ 	.byte	0x01
	.zero		1


	//----- nvinfo : EIATTR_MERCURY_ISA_VERSION
	.align		4
        /*0074*/ 	.byte	0x03, 0x5f
        /*0076*/ 	.short	0x0101


	//----- nvinfo : EIATTR_VRC_CTA_INIT_COUNT
	.align		4
        /*0078*/ 	.byte	0x02, 0x4a
	.zero		1
	.zero		1


	//----- nvinfo : EIATTR_EXIT_INSTR_OFFSETS
	.align		4
        /*007c*/ 	.byte	0x04, 0x1c
        /*007e*/ 	.short	(.L_1095 - .L_1094)


	//   ....[0]....
.L_1094:
        /*0080*/ 	.word	0x00000170


	//   ....[1]....
        /*0084*/ 	.word	0x00000220


	//   ....[2]....
        /*0088*/ 	.word	0x00000640


	//----- nvinfo : EIATTR_CBANK_PARAM_SIZE
	.align		4
.L_1095:
        /*008c*/ 	.byte	0x03, 0x19
        /*008e*/ 	.short	0x0020


	//----- nvinfo : EIATTR_PARAM_CBANK
	.align		4
        /*0090*/ 	.byte	0x04, 0x0a
        /*0092*/ 	.short	(.L_1097 - .L_1096)
	.align		4
.L_1096:
        /*0094*/ 	.word	index@(.nv.constant0._Z11FilterStep2ILi12EEvPiS0_iiii)
        /*0098*/ 	.short	0x0380
        /*009a*/ 	.short	0x0020


	//----- nvinfo : EIATTR_SW_WAR
	.align		4
.L_1097:
        /*009c*/ 	.byte	0x04, 0x36
        /*009e*/ 	.short	(.L_1099 - .L_1098)
.L_1098:
        /*00a0*/ 	.word	0x00000008
.L_1099:


//--------------------- .nv.info._Z11FilterStep1ILi12EEvPiS0_iiii --------------------------
	.section	.nv.info._Z11FilterStep1ILi12EEvPiS0_iiii,"",@"SHT_CUDA_INFO"
	.sectionflags	@""
	.align	4


	//----- nvinfo : EIATTR_CUDA_API_VERSION
	.align		4
        /*0000*/ 	.byte	0x04, 0x37
        /*0002*/ 	.short	(.L_1101 - .L_1100)
.L_1100:
        /*0004*/ 	.word	0x00000082


	//----- nvinfo : EIATTR_KPARAM_INFO
	.align		4
.L_1101:
        /*0008*/ 	.byte	0x04, 0x17
        /*000a*/ 	.short	(.L_1103 - .L_1102)
.L_1102:
        /*000c*/ 	.word	0x00000000
        /*0010*/ 	.short	0x0005
        /*0012*/ 	.short	0x001c
        /*0014*/ 	.byte	0x00, 0xf0, 0x11, 0x00


	//----- nvinfo : EIATTR_KPARAM_INFO
	.align		4
.L_1103:
        /*0018*/ 	.byte	0x04, 0x17
        /*001a*/ 	.short	(.L_1105 - .L_1104)
.L_1104:
        /*001c*/ 	.word	0x00000000
        /*0020*/ 	.short	0x0004
        /*0022*/ 	.short	0x0018
        /*0024*/ 	.byte	0x00, 0xf0, 0x11, 0x00


	//----- nvinfo : EIATTR_KPARAM_INFO
	.align		4
.L_1105:
        /*0028*/ 	.byte	0x04, 0x17
        /*002a*/ 	.short	(.L_1107 - .L_1106)
.L_1106:
        /*002c*/ 	.word	0x00000000
        /*0030*/ 	.short	0x0003
        /*0032*/ 	.short	0x0014
        /*0034*/ 	.byte	0x00, 0xf0, 0x11, 0x00


	//----- nvinfo : EIATTR_KPARAM_INFO
	.align		4
.L_1107:
        /*0038*/ 	.byte	0x04, 0x17
        /*003a*/ 	.short	(.L_1109 - .L_1108)
.L_1108:
        /*003c*/ 	.word	0x00000000
        /*0040*/ 	.short	0x0002
        /*0042*/ 	.short	0x0010
        /*0044*/ 	.byte	0x00, 0xf0, 0x11, 0x00


	//----- nvinfo : EIATTR_KPARAM_INFO
	.align		4
.L_1109:
        /*0048*/ 	.byte	0x04, 0x17
        /*004a*/ 	.short	(.L_1111 - .L_1110)
.L_1110:
        /*004c*/ 	.word	0x00000000
        /*0050*/ 	.short	0x0001
        /*0052*/ 	.short	0x0008
        /*0054*/ 	.byte	0x00, 0xf5, 0x21, 0x00


	//----- nvinfo : EIATTR_KPARAM_INFO
	.align		4
.L_1111:
        /*0058*/ 	.byte	0x04, 0x17
        /*005a*/ 	.short	(.L_1113 - .L_1112)
.L_1112:
        /*005c*/ 	.word	0x00000000
        /*0060*/ 	.short	0x0000
        /*0062*/ 	.short	0x0000
        /*0064*/ 	.byte	0x00, 0xf5, 0x21, 0x00


	//----- nvinfo : EIATTR_SPARSE_MMA_MASK
	.align		4
.L_1113:
        /*0068*/ 	.byte	0x03, 0x50
        /*006a*/ 	.short	0x0000


	//----- nvinfo : EIATTR_MAXREG_COUNT
	.align		4
        /*006c*/ 	.byte	0x03, 0x1b
        /*006e*/ 	.short	0x00ff


	//----- nvinfo : EIATTR_NUM_BARRIERS
	.align		4
        /*0070*/ 	.byte	0x02, 0x4c
        /*0072*/ 	.byte	0x01
	.zero		1


	//----- nvinfo : EIATTR_MERCURY_ISA_VERSION
	.align		4
        /*0074*/ 	.byte	0x03, 0x5f
        /*0076*/ 	.short	0x0101


	//----- nvinfo : EIATTR_VRC_CTA_INIT_COUNT
	.align		4
        /*0078*/ 	.byte	0x02, 0x4a
	.zero		1
	.zero		1


	//----- nvinfo : EIATTR_EXIT_INSTR_OFFSETS
	.align		4
        /*007c*/ 	.byte	0x04, 0x1c
        /*007e*/ 	.short	(.L_1115 - .L_1114)


	//   ....[0]....
.L_1114:
        /*0080*/ 	.word	0x00000170


	//   ....[1]....
        /*0084*/ 	.word	0x00000270


	//   ....[2]....
        /*0088*/ 	.word	0x00000510


	//----- nvinfo : EIATTR_CBANK_PARAM_SIZE
	.align		4
.L_1115:
        /*008c*/ 	.byte	0x03, 0x19
        /*008e*/ 	.short	0x0020


	//----- nvinfo : EIATTR_PARAM_CBANK
	.align		4
        /*0090*/ 	.byte	0x04, 0x0a
        /*0092*/ 	.short	(.L_1117 - .L_1116)
	.align		4
.L_1116:
        /*0094*/ 	.word	index@(.nv.constant0._Z11FilterStep1ILi12EEvPiS0_iiii)
        /*0098*/ 	.short	0x0380
        /*009a*/ 	.short	0x0020


	//----- nvinfo : EIATTR_SW_WAR
	.align		4
.L_1117:
        /*009c*/ 	.byte	0x04, 0x36
        /*009e*/ 	.short	(.L_1119 - .L_1118)
.L_1118:
        /*00a0*/ 	.word	0x00000008
.L_1119:


//--------------------- .nv.info._Z11FilterStep2ILi11EEvPiS0_iiii --------------------------
	.section	.nv.info._Z11FilterStep2ILi11EEvPiS0_iiii,"",@"SHT_CUDA_INFO"
	.sectionflags	@""
	.align	4


	//----- nvinfo : EIATTR_CUDA_API_VERSION
	.align		4
        /*0000*/ 	.byte	0x04, 0x37
        /*0002*/ 	.short	(.L_1121 - .L_1120)
.L_1120:
        /*0004*/ 	.word	0x00000082


	//----- nvinfo : EIATTR_KPARAM_INFO
	.align		4
.L_1121:
        /*0008*/ 	.byte	0x04, 0x17
        /*000a*/ 	.short	(.L_1123 - .L_1122)
.L_1122:
        /*000c*/ 	.word	0x00000000
        /*0010*/ 	.short	0x0005
        /*0012*/ 	.short	0x001c
        /*0014*/ 	.byte	0x00, 0xf0, 0x11, 0x00


	//----- nvinfo : EIATTR_KPARAM_INFO
	.align		4
.L_1123:
        /*0018*/ 	.byte	0x04, 0x17
        /*001a*/ 	.short	(.L_1125 - .L_1124)
.L_1124:
        /*001c*/ 	.word	0x00000000
        /*0020*/ 	.short	0x0004
        /*0022*/ 	.short	0x0018
        /*0024*/ 	.byte	0x00, 0xf0, 0x11, 0x00


	//----- nvinfo : EIATTR_KPARAM_INFO
	.align		4
.L_1125:
        /*0028*/ 	.byte	0x04, 0x17
        /*002a*/ 	.short	(.L_1127 - .L_1126)
.L_1126:
        /*002c*/ 	.word	0x00000000
        /*0030*/ 	.short	0x0003
        /*0032*/ 	.short	0x0014
        /*0034*/ 	.byte	0x00, 0xf0, 0x11, 0x00


	//----- nvinfo : EIATTR_KPARAM_INFO
	.align		4
.L_1127:
        /*0038*/ 	.byte	0x04, 0x17
        /*003a*/ 	.short	(.L_1129 - .L_1128)
.L_1128:
        /*003c*/ 	.word	0x00000000
        /*0040*/ 	.short	0x0002
        /*0042*/ 	.short	0x0010
        /*0044*/ 	.byte	0x00, 0xf0, 0x11, 0x00


	//----- nvinfo : EIATTR_KPARAM_INFO
	.align		4
.L_1129:
        /*0048*/ 	.byte	0x04, 0x17
        /*004a*/ 	.short	(.L_1131 - .L_1130)
.L_1130:
        /*004c*/ 	.word	0x00000000
        /*0050*/ 	.short	0x0001
        /*0052*/ 	.short	0x0008
        /*0054*/ 	.byte	0x00, 0xf5, 0x21, 0x00


	//----- nvinfo : EIATTR_KPARAM_INFO
	.align		4
.L_1131:
        /*0058*/ 	.byte	0x04, 0x17
        /*005a*/ 	.short	(.L_1133 - .L_1132)
.L_1132:
        /*005c*/ 	.word	0x00000000
        /*0060*/ 	.short	0x0000
        /*0062*/ 	.short	0x0000
        /*0064*/ 	.byte	0x00, 0xf5, 0x21, 0x00


	//----- nvinfo : EIATTR_SPARSE_MMA_MASK
	.align		4
.L_1133:
        /*0068*/ 	.byte	0x03, 0x50
        /*006a*/ 	.short	0x0000


	//----- nvinfo : EIATTR_MAXREG_COUNT
	.align		4
        /*006c*/ 	.byte	0x03, 0x1b
        /*006e*/ 	.short	0x00ff


	//----- nvinfo : EIATTR_NUM_BARRIERS
	.align		4
        /*0070*/ 	.byte	0x02, 0x4c
        /*0072*/ 	.byte	0x01
	.zero		1


	//----- nvinfo : EIATTR_MERCURY_ISA_VERSION
	.align		4
        /*0074*/ 	.byte	0x03, 0x5f
        /*0076*/ 	.short	0x0101


	//----- nvinfo : EIATTR_VRC_CTA_INIT_COUNT
	.align		4
        /*0078*/ 	.byte	0x02, 0x4a
	.zero		1
	.zero		1


	//----- nvinfo : EIATTR_EXIT_INSTR_OFFSETS
	.align		4
        /*007c*/ 	.byte	0x04, 0x1c
        /*007e*/ 	.short	(.L_1135 - .L_1134)


	//   ....[0]....
.L_1134:
        /*0080*/ 	.word	0x00000170


	//   ....[1]....
        /*0084*/ 	.word	0x00000220


	//   ....[2]....
        /*0088*/ 	.word	0x000005f0


	//----- nvinfo : EIATTR_CBANK_PARAM_SIZE
	.align		4
.L_1135:
        /*008c*/ 	.byte	0x03, 0x19
        /*008e*/ 	.short	0x0020


	//----- nvinfo : EIATTR_PARAM_CBANK
	.align		4
        /*0090*/ 	.byte	0x04, 0x0a
        /*0092*/ 	.short	(.L_1137 - .L_1136)
	.align		4
.L_1136:
        /*0094*/ 	.word	index@(.nv.constant0._Z11FilterStep2ILi11EEvPiS0_iiii)
        /*0098*/ 	.short	0x0380
        /*009a*/ 	.short	0x0020


	//----- nvinfo : EIATTR_SW_WAR
	.align		4
.L_1137:
        /*009c*/ 	.byte	0x04, 0x36
        /*009e*/ 	.short	(.L_1139 - .L_1138)
.L_1138:
        /*00a0*/ 	.word	0x00000008
.L_1139:


//--------------------- .nv.info._Z11FilterStep1ILi11EEvPiS0_iiii --------------------------
	.section	.nv.info._Z11FilterStep1ILi11EEvPiS0_iiii,"",@"SHT_CUDA_INFO"
	.sectionflags	@""
	.align	4


	//----- nvinfo : EIATTR_CUDA_API_VERSION
	.align		4
        /*0000*/ 	.byte	0x04, 0x37
        /*0002*/ 	.short	(.L_1141 - .L_1140)
.L_1140:
        /*0004*/ 	.word	0x00000082


	//----- nvinfo : EIATTR_KPARAM_INFO
	.align		4
.L_1141:
        /*0008*/ 	.byte	0x04, 0x17
        /*000a*/ 	.short	(.L_1143 - .L_1142)
.L_1142:
        /*000c*/ 	.word	0x00000000
        /*0010*/ 	.short	0x0005
        /*0012*/ 	.short	0x001c
        /*0014*/ 	.byte	0x00, 0xf0, 0x11, 0x00


	//----- nvinfo : EIATTR_KPARAM_INFO
	.align		4
.L_1143:
        /*0018*/ 	.byte	0x04, 0x17
        /*001a*/ 	.short	(.L_1145 - .L_1144)
.L_1144:
        /*001c*/ 	.word	0x00000000
        /*0020*/ 	.short	0x0004
        /*0022*/ 	.short	0x0018
        /*0024*/ 	.byte	0x00, 0xf0, 0x11, 0x00


	//----- nvinfo : EIATTR_KPARAM_INFO
	.align		4
.L_1145:
        /*0028*/ 	.byte	0x04, 0x17
        /*002a*/ 	.short	(.L_1147 - .L_1146)
.L_1146:
        /*002c*/ 	.word	0x00000000
        /*0030*/ 	.short	0x0003
        /*0032*/ 	.short	0x0014
        /*0034*/ 	.byte	0x00, 0xf0, 0x11, 0x00


	//----- nvinfo : EIATTR_KPARAM_INFO
	.align		4
.L_1147:
        /*0038*/ 	.byte	0x04, 0x17
        /*003a*/ 	.short	(.L_1149 - .L_1148)
.L_1148:
        /*003c*/ 	.word	0x00000000
        /*0040*/ 	.short	0x0002
        /*0042*/ 	.short	0x0010
        /*0044*/ 	.byte	0x00, 0xf0, 0x11, 0x00


	//----- nvinfo : EIATTR_KPARAM_INFO
	.align		4
.L_1149:
        /*0048*/ 	.byte	0x04, 0x17
        /*004a*/ 	.short	(.L_1151 - .L_1150)
.L_1150:
        /*004c*/ 	.word	0x00000000
        /*0050*/ 	.short	0x0001
        /*0052*/ 	.short	0x0008
        /*0054*/ 	.byte	0x00, 0xf5, 0x21, 0x00


	//----- nvinfo : EIATTR_KPARAM_INFO
	.align		4
.L_1151:
        /*0058*/ 	.byte	0x04, 0x17
        /*005a*/ 	.short	(.L_1153 - .L_1152)
.L_1152:
        /*005c*/ 	.word	0x00000000
        /*0060*/ 	.short	0x0000
        /*0062*/ 	.short	0x0000
        /*0064*/ 	.byte	0x00, 0xf5, 0x21, 0x00


	//----- nvinfo : EIATTR_SPARSE_MMA_MASK
	.align		4
.L_1153:
        /*0068*/ 	.byte	0x03, 0x50
        /*006a*/ 	.short	0x0000


	//----- nvinfo : EIATTR_MAXREG_COUNT
	.align		4
        /*006c*/ 	.byte	0x03, 0x1b
        /*006e*/ 	.short	0x00ff


	//----- nvinfo : EIATTR_NUM_BARRIERS
	.align		4
        /*0070*/ 	.byte	0x02, 0x4c
        /*0072*/ 	.byte	0x01
	.zero		1


	//----- nvinfo : EIATTR_MERCURY_ISA_VERSION
	.align		4
        /*0074*/ 	.byte	0x03, 0x5f
        /*0076*/ 	.short	0x0101


	//----- nvinfo : EIATTR_VRC_CTA_INIT_COUNT
	.align		4
        /*0078*/ 	.byte	0x02, 0x4a
	.zero		1
	.zero		1


	//----- nvinfo : EIATTR_EXIT_INSTR_OFFSETS
	.align		4
        /*007c*/ 	.byte	0x04, 0x1c
        /*007e*/ 	.short	(.L_1155 - .L_1154)


	//   ....[0]....
.L_1154:
        /*0080*/ 	.word	0x00000170


	//   ....[1]....
        /*0084*/ 	.word	0x00000270


	//   ....[2]....
        /*0088*/ 	.word	0x000004e0


	//----- nvinfo : EIATTR_CBANK_PARAM_SIZE
	.align		4
.L_1155:
        /*008c*/ 	.byte	0x03, 0x19
        /*008e*/ 	.short	0x0020


	//----- nvinfo : EIATTR_PARAM_CBANK
	.align		4
        /*0090*/ 	.byte	0x04, 0x0a
        /*0092*/ 	.short	(.L_1157 - .L_1156)
	.align		4
.L_1156:
        /*0094*/ 	.word	index@(.nv.constant0._Z11FilterStep1ILi11EEvPiS0_iiii)
        /*0098*/ 	.short	0x0380
        /*009a*/ 	.short	0x0020


	//----- nvinfo : EIATTR_SW_WAR
	.align		4
.L_1157:
        /*009c*/ 	.byte	0x04, 0x36
        /*009e*/ 	.short	(.L_1159 - .L_1158)
.L_1158:
        /*00a0*/ 	.word	0x00000008
.L_1159:


//--------------------- .nv.info._Z11FilterStep2ILi10EEvPiS0_iiii --------------------------
	.section	.nv.info._Z11FilterStep2ILi10EEvPiS0_iiii,"",@"SHT_CUDA_INFO"
	.sectionflags	@""
	.align	4


	//----- nvinfo : EIATTR_CUDA_API_VERSION
	.align		4
        /*0000*/ 	.byte	0x04, 0x37
        /*0002*/ 	.short	(.L_1161 - .L_1160)
.L_1160:
        /*0004*/ 	.word	0x00000082


	//----- nvinfo : EIATTR_KPARAM_INFO
	.align		4
.L_1161:
        /*0008*/ 	.byte	0x04, 0x17
        /*000a*/ 	.short	(.L_1163 - .L_1162)
.L_1162:
        /*000c*/ 	.word	0x00000000
        /*0010*/ 	.short	0x0005
        /*0012*/ 	.short	0x001c
        /*0014*/ 	.byte	0x00, 0xf0, 0x11, 0x00


	//----- nvinfo : EIATTR_KPARAM_INFO
	.align		4
.L_1163:
        /*0018*/ 	.byte	0x04, 0x17
        /*001a*/ 	.short	(.L_1165 - .L_1164)
.L_1164:
        /*001c*/ 	.word	0x00000000
        /*0020*/ 	.short	0x0004
        /*0022*/ 	.short	0x0018
        /*0024*/ 	.byte	0x00, 0xf0, 0x11, 0x00


	//----- nvinfo : EIATTR_KPARAM_INFO
	.align		4
.L_1165:
        /*0028*/ 	.byte	0x04, 0x17
        /*002a*/ 	.short	(.L_1167 - .L_1166)
.L_1166:
        /*002c*/ 	.word	0x00000000
        /*0030*/ 	.short	0x0003
        /*0032*/ 	.short	0x0014
        /*0034*/ 	.byte	0x00, 0xf0, 0x11, 0x00


	//----- nvinfo : EIATTR_KPARAM_INFO
	.align		4
.L_1167:
        /*0038*/ 	.byte	0x04, 0x17
        /*003a*/ 	.short	(.L_1169 - .L_1168)
.L_1168:
        /*003c*/ 	.word	0x00000000
        /*0040*/ 	.short	0x0002
        /*0042*/ 	.short	0x0010
        /*0044*/ 	.byte	0x00, 0xf0, 0x11, 0x00


	//----- nvinfo : EIATTR_KPARAM_INFO
	.align		4
.L_1169:
        /*0048*/ 	.byte	0x04, 0x17
        /*004a*/ 	.short	(.L_1171 - .L_1170)
.L_1170:
        /*004c*/ 	.word	0x00000000
        /*0050*/ 	.short	0x0001
        /*0052*/ 	.short	0x0008
        /*0054*/ 	.byte	0x00, 0xf5, 0x21, 0x00


	//----- nvinfo : EIATTR_KPARAM_INFO
	.align		4
.L_1171:
        /*0058*/ 	.byte	0x04, 0x17
        /*005a*/ 	.short	(.L_1173 - .L_1172)
.L_1172:
        /*005c*/ 	.word	0x00000000
        /*0060*/ 	.short	0x0000
        /*0062*/ 	.short	0x0000
        /*0064*/ 	.byte	0x00, 0xf5, 0x21, 0x00


	//----- nvinfo : EIATTR_SPARSE_MMA_MASK
	.align		4
.L_1173:
        /*0068*/ 	.byte	0x03, 0x50
        /*006a*/ 	.short	0x0000


	//----- nvinfo : EIATTR_MAXREG_COUNT
	.align		4
        /*006c*/ 	.byte	0x03, 0x1b
        /*006e*/ 	.short	0x00ff


	//----- nvinfo : EIATTR_NUM_BARRIERS
	.align		4
        /*0070*/ 	.byte	0x02, 0x4c
        /*0072*/ 	.byte	0x01
	.zero		1


	//----- nvinfo : EIATTR_MERCURY_ISA_VERSION
	.align		4
        /*0074*/ 	.byte	0x03, 0x5f
        /*0076*/ 	.short	0x0101


	//----- nvinfo : EIATTR_VRC_CTA_INIT_COUNT
	.align		4
        /*0078*/ 	.byte	0x02, 0x4a
	.zero		1
	.zero		1


	//----- nvinfo : EIATTR_EXIT_INSTR_OFFSETS
	.align		4
        /*007c*/ 	.byte	0x04, 0x1c
        /*007e*/ 	.short	(.L_1175 - .L_1174)


	//   ....[0]....
.L_1174:
        /*0080*/ 	.word	0x00000170


	//   ....[1]....
        /*0084*/ 	.word	0x00000220


	//   ....[2]....
        /*0088*/ 	.word	0x000005a0


	//----- nvinfo : EIATTR_CBANK_PARAM_SIZE
	.align		4
.L_1175:
        /*008c*/ 	.byte	0x03, 0x19
        /*008e*/ 	.short	0x0020


	//----- nvinfo : EIATTR_PARAM_CBANK
	.align		4
        /*0090*/ 	.byte	0x04, 0x0a
        /*0092*/ 	.short	(.L_1177 - .L_1176)
	.align		4
.L_1176:
        /*0094*/ 	.word	index@(.nv.constant0._Z11FilterStep2ILi10EEvPiS0_iiii)
        /*0098*/ 	.short	0x0380
        /*009a*/ 	.short	0x0020


	//----- nvinfo : EIATTR_SW_WAR
	.align		4
.L_1177:
        /*009c*/ 	.byte	0x04, 0x36
        /*009e*/ 	.short	(.L_1179 - .L_1178)
.L_1178:
        /*00a0*/ 	.word	0x00000008
.L_1179:


//--------------------- .nv.info._Z11FilterStep1ILi10EEvPiS0_iiii --------------------------
	.section	.nv.info._Z11FilterStep1ILi10EEvPiS0_iiii,"",@"SHT_CUDA_INFO"
	.sectionflags	@""
	.align	4


	//----- nvinfo : EIATTR_CUDA_API_VERSION
	.align		4
        /*0000*/ 	.byte	0x04, 0x37
        /*0002*/ 	.short	(.L_1181 - .L_1180)
.L_1180:
        /*0004*/ 	.word	0x00000082


	//----- nvinfo : EIATTR_KPARAM_INFO
	.align		4
.L_1181:
        /*0008*/ 	.byte	0x04, 0x17
        /*000a*/ 	.short	(.L_1183 - .L_1182)
.L_1182:
        /*000c*/ 	.word	0x00000000
        /*0010*/ 	.short	0x0005
        /*0012*/ 	.short	0x001c
        /*0014*/ 	.byte	0x00, 0xf0, 0x11, 0x00


	//----- nvinfo : EIATTR_KPARAM_INFO
	.align		4
.L_1183:
        /*0018*/ 	.byte	0x04, 0x17
        /*001a*/ 	.short	(.L_1185 - .L_1184)
.L_1184:
        /*001c*/ 	.word	0x00000000
        /*0020*/ 	.short	0x0004
        /*0022*/ 	.short	0x0018
        /*0024*/ 	.byte	0x00, 0xf0, 0x11, 0x00


	//----- nvinfo : EIATTR_KPARAM_INFO
	.align		4
.L_1185:
        /*0028*/ 	.byte	0x04, 0x17
        /*002a*/ 	.short	(.L_1187 - .L_1186)
.L_1186:
        /*002c*/ 	.word	0x00000000
        /*0030*/ 	.short	0x0003
        /*0032*/ 	.short	0x0014
        /*0034*/ 	.byte	0x00, 0xf0, 0x11, 0x00


	//----- nvinfo : EIATTR_KPARAM_INFO
	.align		4
.L_1187:
        /*0038*/ 	.byte	0x04, 0x17
        /*003a*/ 	.short	(.L_1189 - .L_1188)
.L_1188:
        /*003c*/ 	.word	0x00000000
        /*0040*/ 	.short	0x0002
        /*0042*/ 	.short	0x0010
        /*0044*/ 	.byte	0x00, 0xf0, 0x11, 0x00


	//----- nvinfo : EIATTR_KPARAM_INFO
	.align		4
.L_1189:
        /*0048*/ 	.byte	0x04, 0x17
        /*004a*/ 	.short	(.L_1191 - .L_1190)
.L_1190:
        /*004c*/ 	.word	0x00000000
        /*0050*/ 	.short	0x0001
        /*0052*/ 	.short	0x0008
        /*0054*/ 	.byte	0x00, 0xf5, 0x21, 0x00


	//----- nvinfo : EIATTR_KPARAM_INFO
	.align		4
.L_1191:
        /*0058*/ 	.byte	0x04, 0x17
        /*005a*/ 	.short	(.L_1193 - .L_1192)
.L_1192:
        /*005c*/ 	.word	0x00000000
        /*0060*/ 	.short	0x0000
        /*0062*/ 	.short	0x0000
        /*0064*/ 	.byte	0x00, 0xf5, 0x21, 0x00


	//----- nvinfo : EIATTR_SPARSE_MMA_MASK
	.align		4
.L_1193:
        /*0068*/ 	.byte	0x03, 0x50
        /*006a*/ 	.short	0x0000


	//----- nvinfo : EIATTR_MAXREG_COUNT
	.align		4
        /*006c*/ 	.byte	0x03, 0x1b
        /*006e*/ 	.short	0x00ff


	//----- nvinfo : EIATTR_NUM_BARRIERS
	.align		4
        /*0070*/ 	.byte	0x02, 0x4c
        /*0072*/ 	.byte	0x01
	.zero		1


	//----- nvinfo : EIATTR_MERCURY_ISA_VERSION
	.align		4
        /*0074*/ 	.byte	0x03, 0x5f
        /*0076*/ 	.short	0x0101


	//----- nvinfo : EIATTR_VRC_CTA_INIT_COUNT
	.align		4
        /*0078*/ 	.byte	0x02, 0x4a
	.zero		1
	.zero		1


	//----- nvinfo : EIATTR_EXIT_INSTR_OFFSETS
	.align		4
        /*007c*/ 	.byte	0x04, 0x1c
        /*007e*/ 	.short	(.L_1195 - .L_1194)


	//   ....[0]....
.L_1194:
        /*0080*/ 	.word	0x00000170


	//   ....[1]....
        /*0084*/ 	.word	0x00000270


	//   ....[2]....
        /*0088*/ 	.word	0x000004b0


	//----- nvinfo : EIATTR_CBANK_PARAM_SIZE
	.align		4
.L_1195:
        /*008c*/ 	.byte	0x03, 0x19
        /*008e*/ 	.short	0x0020


	//----- nvinfo : EIATTR_PARAM_CBANK
	.align		4
        /*0090*/ 	.byte	0x04, 0x0a
        /*0092*/ 	.short	(.L_1197 - .L_1196)
	.align		4
.L_1196:
        /*0094*/ 	.word	index@(.nv.constant0._Z11FilterStep1ILi10EEvPiS0_iiii)
        /*0098*/ 	.short	0x0380
        /*009a*/ 	.short	0x0020


	//----- nvinfo : EIATTR_SW_WAR
	.align		4
.L_1197:
        /*009c*/ 	.byte	0x04, 0x36
        /*009e*/ 	.short	(.L_1199 - .L_1198)
.L_1198:
        /*00a0*/ 	.word	0x00000008
.L_1199:


//--------------------- .nv.info._Z11FilterStep2ILi9EEvPiS0_iiii --------------------------
	.section	.nv.info._Z11FilterStep2ILi9EEvPiS0_iiii,"",@"SHT_CUDA_INFO"
	.sectionflags	@""
	.align	4


	//----- nvinfo : EIATTR_CUDA_API_VERSION
	.align		4
        /*0000*/ 	.byte	0x04, 0x37
        /*0002*/ 	.short	(.L_1201 - .L_1200)
.L_1200:
        /*0004*/ 	.word	0x00000082


	//----- nvinfo : EIATTR_KPARAM_INFO
	.align		4
.L_1201:
        /*0008*/ 	.byte	0x04, 0x17
        /*000a*/ 	.short	(.L_1203 - .L_1202)
.L_1202:
        /*000c*/ 	.word	0x00000000
        /*0010*/ 	.short	0x0005
        /*0012*/ 	.short	0x001c
        /*0014*/ 	.byte	0x00, 0xf0, 0x11, 0x00


	//----- nvinfo : EIATTR_KPARAM_INFO
	.align		4
.L_1203:
        /*0018*/ 	.byte	0x04, 0x17
        /*001a*/ 	.short	(.L_1205 - .L_1204)
.L_1204:
        /*001c*/ 	.word	0x00000000
        /*0020*/ 	.short	0x0004
        /*0022*/ 	.short	0x0018
        /*0024*/ 	.byte	0x00, 0xf0, 0x11, 0x00


	//----- nvinfo : EIATTR_KPARAM_INFO
	.align		4
.L_1205:
        /*0028*/ 	.byte	0x04, 0x17
        /*002a*/ 	.short	(.L_1207 - .L_1206)
.L_1206:
        /*002c*/ 	.word	0x00000000
        /*0030*/ 	.short	0x0003
        /*0032*/ 	.short	0x0014
        /*0034*/ 	.byte	0x00, 0xf0, 0x11, 0x00


	//----- nvinfo : EIATTR_KPARAM_INFO
	.align		4
.L_1207:
        /*0038*/ 	.byte	0x04, 0x17
        /*003a*/ 	.short	(.L_1209 - .L_1208)
.L_1208:
        /*003c*/ 	.word	0x00000000
        /*0040*/ 	.short	0x0002
        /*0042*/ 	.short	0x0010
        /*0044*/ 	.byte	0x00, 0xf0, 0x11, 0x00


	//----- nvinfo : EIATTR_KPARAM_INFO
	.align		4
.L_1209:
        /*0048*/ 	.byte	0x04, 0x17
        /*004a*/ 	.short	(.L_1211 - .L_1210)
.L_1210:
        /*004c*/ 	.word	0x00000000
        /*0050*/ 	.short	0x0001
        /*0052*/ 	.short	0x0008
        /*0054*/ 	.byte	0x00, 0xf5, 0x21, 0x00


	//----- nvinfo : EIATTR_KPARAM_INFO
	.align		4
.L_1211:
        /*0058*/ 	.byte	0x04, 0x17
        /*005a*/ 	.short	(.L_1213 - .L_1212)
.L_1212:
        /*005c*/ 	.word	0x00000000
        /*0060*/ 	.short	0x0000
        /*0062*/ 	.short	0x0000
        /*0064*/ 	.byte	0x00, 0xf5, 0x21, 0x00


	//----- nvinfo : EIATTR_SPARSE_MMA_MASK
	.align		4
.L_1213:
        /*0068*/ 	.byte	0x03, 0x50
        /*006a*/ 	.short	0x0000


	//----- nvinfo : EIATTR_MAXREG_COUNT
	.align		4
        /*006c*/ 	.byte	0x03, 0x1b
        /*006e*/ 	.short	0x00ff


	//----- nvinfo : EIATTR_NUM_BARRIERS
	.align		4
        /*0070*/ 	.byte	0x02, 0x4c
        /*0072*/ 	.byte	0x01
	.zero		1


	//----- nvinfo : EIATTR_MERCURY_ISA_VERSION
	.align		4
        /*0074*/ 	.byte	0x03, 0x5f
        /*0076*/ 	.short	0x0101


	//----- nvinfo : EIATTR_VRC_CTA_INIT_COUNT
	.align		4
        /*0078*/ 	.byte	0x02, 0x4a
	.zero		1
	.zero		1


	//----- nvinfo : EIATTR_EXIT_INSTR_OFFSETS
	.align		4
        /*007c*/ 	.byte	0x04, 0x1c
        /*007e*/ 	.short	(.L_1215 - .L_1214)


	//   ....[0]....
.L_1214:
        /*0080*/ 	.word	0x00000170


	//   ....[1]....
        /*0084*/ 	.word	0x00000220


	//   ....[2]....
        /*0088*/ 	.word	0x00000550


	//----- nvinfo : EIATTR_CBANK_PARAM_SIZE
	.align		4
.L_1215:
        /*008c*/ 	.byte	0x03, 0x19
        /*008e*/ 	.short	0x0020


	//----- nvinfo : EIATTR_PARAM_CBANK
	.align		4
        /*0090*/ 	.byte	0x04, 0x0a
        /*0092*/ 	.short	(.L_1217 - .L_1216)
	.align		4
.L_1216:
        /*0094*/ 	.word	index@(.nv.constant0._Z11FilterStep2ILi9EEvPiS0_iiii)
        /*0098*/ 	.short	0x0380
        /*009a*/ 	.short	0x0020


	//----- nvinfo : EIATTR_SW_WAR
	.align		4
.L_1217:
        /*009c*/ 	.byte	0x04, 0x36
        /*009e*/ 	.short	(.L_1219 - .L_1218)
.L_1218:
        /*00a0*/ 	.word	0x00000008
.L_1219:


//--------------------- .nv.info._Z11FilterStep1ILi9EEvPiS0_iiii --------------------------
	.section	.nv.info._Z11FilterStep1ILi9EEvPiS0_iiii,"",@"SHT_CUDA_INFO"
	.sectionflags	@""
	.align	4


	//----- nvinfo : EIATTR_CUDA_API_VERSION
	.align		4
        /*0000*/ 	.byte	0x04, 0x37
        /*0002*/ 	.short	(.L_1221 - .L_1220)
.L_1220:
        /*0004*/ 	.word	0x00000082


	//----- nvinfo : EIATTR_KPARAM_INFO
	.align		4
.L_1221:
        /*0008*/ 	.byte	0x04, 0x17
        /*000a*/ 	.short	(.L_1223 - .L_1222)
.L_1222:
        /*000c*/ 	.word	0x00000000
        /*0010*/ 	.short	0x0005
        /*0012*/ 	.short	0x001c
        /*0014*/ 	.byte	0x00, 0xf0, 0x11, 0x00


	//----- nvinfo : EIATTR_KPARAM_INFO
	.align		4
.L_1223:
        /*0018*/ 	.byte	0x04, 0x17
        /*001a*/ 	.short	(.L_1225 - .L_1224)
.L_1224:
        /*001c*/ 	.word	0x00000000
        /*0020*/ 	.short	0x0004
        /*0022*/ 	.short	0x0018
        /*0024*/ 	.byte	0x00, 0xf0, 0x11, 0x00


	//----- nvinfo : EIATTR_KPARAM_INFO
	.align		4
.L_1225:
        /*0028*/ 	.byte	0x04, 0x17
        /*002a*/ 	.short	(.L_1227 - .L_1226)
.L_1226:
        /*002c*/ 	.word	0x00000000
        /*0030*/ 	.short	0x0003
        /*0032*/ 	.short	0x0014
        /*0034*/ 	.byte	0x00, 0xf0, 0x11, 0x00


	//----- nvinfo : EIATTR_KPARAM_INFO
	.align		4
.L_1227:
        /*0038*/ 	.byte	0x04, 0x17
        /*003a*/ 	.short	(.L_1229 - .L_1228)
.L_1228:
        /*003c*/ 	.word	0x00000000
        /*0040*/ 	.short	0x0002
        /*0042*/ 	.short	0x0010
        /*0044*/ 	.byte	0x00, 0xf0, 0x11, 0x00


	//----- nvinfo : EIATTR_KPARAM_INFO
	.align		4
.L_1229:
        /*0048*/ 	.byte	0x04, 0x17
        /*004a*/ 	.short	(.L_1231 - .L_1230)
.L_1230:
        /*004c*/ 	.word	0x00000000
        /*0050*/ 	.short	0x0001
        /*0052*/ 	.short	0x0008
        /*0054*/ 	.byte	0x00, 0xf5, 0x21, 0x00


	//----- nvinfo : EIATTR_KPARAM_INFO
	.align		4
.L_1231:
        /*0058*/ 	.byte	0x04, 0x17
        /*005a*/ 	.short	(.L_1233 - .L_1232)
.L_1232:
        /*005c*/ 	.word	0x00000000
        /*0060*/ 	.short	0x0000
        /*0062*/ 	.short	0x0000
        /*0064*/ 	.byte	0x00, 0xf5, 0x21, 0x00


	//----- nvinfo : EIATTR_SPARSE_MMA_MASK
	.align		4
.L_1233:
        /*0068*/ 	.byte	0x03, 0x50
        /*006a*/ 	.short	0x0000


	//----- nvinfo : EIATTR_MAXREG_COUNT
	.align		4
        /*006c*/ 	.byte	0x03, 0x1b
        /*006e*/ 	.short	0x00ff


	//----- nvinfo : EIATTR_NUM_BARRIERS
	.align		4
        /*0070*/ 	.byte	0x02, 0x4c
        /*0072*/ 	.byte	0x01
	.zero		1


	//----- nvinfo : EIATTR_MERCURY_ISA_VERSION
	.align		4
        /*0074*/ 	.byte	0x03, 0x5f
        /*0076*/ 	.short	0x0101


	//----- nvinfo : EIATTR_VRC_CTA_INIT_COUNT
	.align		4
        /*0078*/ 	.byte	0x02, 0x4a
	.zero		1
	.zero		1


	//----- nvinfo : EIATTR_EXIT_INSTR_OFFSETS
	.align		4
        /*007c*/ 	.byte	0x04, 0x1c
        /*007e*/ 	.short	(.L_1235 - .L_1234)


	//   ....[0]....
.L_1234:
        /*0080*/ 	.word	0x00000170


	//   ....[1]....
        /*0084*/ 	.word	0x00000270


	//   ....[2]....
        /*0088*/ 	.word	0x00000480


	//----- nvinfo : EIATTR_CBANK_PARAM_SIZE
	.align		4
.L_1235:
        /*008c*/ 	.byte	0x03, 0x19
        /*008e*/ 	.short	0x0020


	//----- nvinfo : EIATTR_PARAM_CBANK
	.align		4
        /*0090*/ 	.byte	0x04, 0x0a
        /*0092*/ 	.short	(.L_1237 - .L_1236)
	.align		4
.L_1236:
        /*0094*/ 	.word	index@(.nv.constant0._Z11FilterStep1ILi9EEvPiS0_iiii)
        /*0098*/ 	.short	0x0380
        /*009a*/ 	.short	0x0020


	//----- nvinfo : EIATTR_SW_WAR
	.align		4
.L_1237:
        /*009c*/ 	.byte	0x04, 0x36
        /*009e*/ 	.short	(.L_1239 - .L_1238)
.L_1238:
        /*00a0*/ 	.word	0x00000008
.L_1239:


//--------------------- .nv.info._Z11FilterStep2ILi8EEvPiS0_iiii --------------------------
	.section	.nv.info._Z11FilterStep2ILi8EEvPiS0_iiii,"",@"SHT_CUDA_INFO"
	.sectionflags	@""
	.align	4


	//----- nvinfo : EIATTR_CUDA_API_VERSION
	.align		4
        /*0000*/ 	.byte	0x04, 0x37
        /*0002*/ 	.short	(.L_1241 - .L_1240)
.L_1240:
        /*0004*/ 	.word	0x00000082


	//----- nvinfo : EIATTR_KPARAM_INFO
	.align		4
.L_1241:
        /*0008*/ 	.byte	0x04, 0x17
        /*000a*/ 	.short	(.L_1243 - .L_1242)
.L_1242:
        /*000c*/ 	.word	0x00000000
        /*0010*/ 	.short	0x0005
        /*0012*/ 	.short	0x001c
        /*0014*/ 	.byte	0x00, 0xf0, 0x11, 0x00


	//----- nvinfo : EIATTR_KPARAM_INFO
	.align		4
.L_1243:
        /*0018*/ 	.byte	0x04, 0x17
        /*001a*/ 	.short	(.L_1245 - .L_1244)
.L_1244:
        /*001c*/ 	.word	0x00000000
        /*0020*/ 	.short	0x0004
        /*0022*/ 	.short	0x0018
        /*0024*/ 	.byte	0x00, 0xf0, 0x11, 0x00


	//----- nvinfo : EIATTR_KPARAM_INFO
	.align		4
.L_1245:
        /*0028*/ 	.byte	0x04, 0x17
        /*002a*/ 	.short	(.L_1247 - .L_1246)
.L_1246:
        /*002c*/ 	.word	0x00000000
        /*0030*/ 	.short	0x0003
        /*0032*/ 	.short	0x0014
        /*0034*/ 	.byte	0x00, 0xf0, 0x11, 0x00


	//----- nvinfo : EIATTR_KPARAM_INFO
	.align		4
.L_1247:
        /*0038*/ 	.byte	0x04, 0x17
        /*003a*/ 	.short	(.L_1249 - .L_1248)
.L_1248:
        /*003c*/ 	.word	0x00000000
        /*0040*/ 	.short	0x0002
        /*0042*/ 	.short	0x0010
        /*0044*/ 	.byte	0x00, 0xf0, 0x11, 0x00


	//----- nvinfo : EIATTR_KPARAM_INFO
	.align		4
.L_1249:
        /*0048*/ 	.byte	0x04, 0x17
        /*004a*/ 	.short	(.L_1251 - .L_1250)
.L_1250:
        /*004c*/ 	.word	0x00000000
        /*0050*/ 	.short	0x0001
        /*0052*/ 	.short	0x0008
        /*0054*/ 	.byte	0x00, 0xf5, 0x21, 0x00


	//----- nvinfo : EIATTR_KPARAM_INFO
	.align		4
.L_1251:
        /*0058*/ 	.byte	0x04, 0x17
        /*005a*/ 	.short	(.L_1253 - .L_1252)
.L_1252:
        /*005c*/ 	.word	0x00000000
        /*0060*/ 	.short	0x0000
        /*0062*/ 	.short	0x0000
        /*0064*/ 	.byte	0x00, 0xf5, 0x21, 0x00


	//----- nvinfo : EIATTR_SPARSE_MMA_MASK
	.align		4
.L_1253:
        /*0068*/ 	.byte	0x03, 0x50
        /*006a*/ 	.short	0x0000


	//----- nvinfo : EIATTR_MAXREG_COUNT
	.align		4
        /*006c*/ 	.byte	0x03, 0x1b
        /*006e*/ 	.short	0x00ff


	//----- nvinfo : EIATTR_NUM_BARRIERS
	.align		4
        /*0070*/ 	.byte	0x02, 0x4c
        /*0072*/ 	.byte	0x01
	.zero		1


	//----- nvinfo : EIATTR_MERCURY_ISA_VERSION
	.align		4
        /*0074*/ 	.byte	0x03, 0x5f
        /*0076*/ 	.short	0x0101


	//----- nvinfo : EIATTR_VRC_CTA_INIT_COUNT
	.align		4
        /*0078*/ 	.byte	0x02, 0x4a
	.zero		1
	.zero		1


	//----- nvinfo : EIATTR_EXIT_INSTR_OFFSETS
	.align		4
        /*007c*/ 	.byte	0x04, 0x1c
        /*007e*/ 	.short	(.L_1255 - .L_1254)


	//   ....[0]....
.L_1254:
        /*0080*/ 	.word	0x00000170


	//   ....[1]....
        /*0084*/ 	.word	0x00000220


	//   ....[2]....
        /*0088*/ 	.word	0x00000520


	//----- nvinfo : EIATTR_CBANK_PARAM_SIZE
	.align		4
.L_1255:
        /*008c*/ 	.byte	0x03, 0x19
        /*008e*/ 	.short	0x0020


	//----- nvinfo : EIATTR_PARAM_CBANK
	.align		4
        /*0090*/ 	.byte	0x04, 0x0a
        /*0092*/ 	.short	(.L_1257 - .L_1256)
	.align		4
.L_1256:
        /*0094*/ 	.word	index@(.nv.constant0._Z11FilterStep2ILi8EEvPiS0_iiii)
        /*0098*/ 	.short	0x0380
        /*009a*/ 	.short	0x0020


	//----- nvinfo : EIATTR_SW_WAR
	.align		4
.L_1257:
        /*009c*/ 	.byte	0x04, 0x36
        /*009e*/ 	.short	(.L_1259 - .L_1258)
.L_1258:
        /*00a0*/ 	.word	0x00000008
.L_1259:


//--------------------- .nv.info._Z11FilterStep1ILi8EEvPiS0_iiii --------------------------
	.section	.nv.info._Z11FilterStep1ILi8EEvPiS0_iiii,"",@"SHT_CUDA_INFO"
	.sectionflags	@""
	.align	4


	//----- nvinfo : EIATTR_CUDA_API_VERSION
	.align		4
        /*0000*/ 	.byte	0x04, 0x37
        /*0002*/ 	.short	(.L_1261 - .L_1260)
.L_1260:
        /*0004*/ 	.word	0x00000082


	//----- nvinfo : EIATTR_KPARAM_INFO
	.align		4
.L_1261:
        /*0008*/ 	.byte	0x04, 0x17
        /*000a*/ 	.short	(.L_1263 - .L_1262)
.L_1262:
        /*000c*/ 	.word	0x00000000
        /*0010*/ 	.short	0x0005
        /*0012*/ 	.short	0x001c
        /*0014*/ 	.byte	0x00, 0xf0, 0x11, 0x00


	//----- nvinfo : EIATTR_KPARAM_INFO
	.align		4
.L_1263:
        /*0018*/ 	.byte	0x04, 0x17
        /*001a*/ 	.short	(.L_1265 - .L_1264)
.L_1264:
        /*001c*/ 	.word	0x00000000
        /*0020*/ 	.short	0x0004
        /*0022*/ 	.short	0x0018
        /*0024*/ 	.byte	0x00, 0xf0, 0x11, 0x00


	//----- nvinfo : EIATTR_KPARAM_INFO
	.align		4
.L_1265:
        /*0028*/ 	.byte	0x04, 0x17
        /*002a*/ 	.short	(.L_1267 - .L_1266)
.L_1266:
        /*002c*/ 	.word	0x00000000
        /*0030*/ 	.short	0x0003
        /*0032*/ 	.short	0x0014
        /*0034*/ 	.byte	0x00, 0xf0, 0x11, 0x00


	//----- nvinfo : EIATTR_KPARAM_INFO
	.align		4
.L_1267:
        /*0038*/ 	.byte	0x04, 0x17
        /*003a*/ 	.short	(.L_1269 - .L_1268)
.L_1268:
        /*003c*/ 	.word	0x00000000
        /*0040*/ 	.short	0x0002
        /*0042*/ 	.short	0x0010
        /*0044*/ 	.byte	0x00, 0xf0, 0x11, 0x00


	//----- nvinfo : EIATTR_KPARAM_INFO
	.align		4
.L_1269:
        /*0048*/ 	.byte	0x04, 0x17
        /*004a*/ 	.short	(.L_1271 - .L_1270)
.L_1270:
        /*004c*/ 	.word	0x00000000
        /*0050*/ 	.short	0x0001
        /*0052*/ 	.short	0x0008
        /*0054*/ 	.byte	0x00, 0xf5, 0x21, 0x00


	//----- nvinfo : EIATTR_KPARAM_INFO
	.align		4
.L_1271:
        /*0058*/ 	.byte	0x04, 0x17
        /*005a*/ 	.short	(.L_1273 - .L_1272)
.L_1272:
        /*005c*/ 	.word	0x00000000
        /*0060*/ 	.short	0x0000
        /*0062*/ 	.short	0x0000
        /*0064*/ 	.byte	0x00, 0xf5, 0x21, 0x00


	//----- nvinfo : EIATTR_SPARSE_MMA_MASK
	.align		4
.L_1273:
        /*0068*/ 	.byte	0x03, 0x50
        /*006a*/ 	.short	0x0000


	//----- nvinfo : EIATTR_MAXREG_COUNT
	.align		4
        /*006c*/ 	.byte	0x03, 0x1b
        /*006e*/ 	.short	0x00ff


	//----- nvinfo : EIATTR_NUM_BARRIERS
	.align		4
        /*0070*/ 	.byte	0x02, 0x4c
        /*0072*/ 	.byte	0x01
	.zero		1


	//----- nvinfo : EIATTR_MERCURY_ISA_VERSION
	.align		4
        /*0074*/ 	.byte	0x03, 0x5f
        /*0076*/ 	.short	0x0101


	//----- nvinfo : EIATTR_VRC_CTA_INIT_COUNT
	.align		4
        /*0078*/ 	.byte	0x02, 0x4a
	.zero		1
	.zero		1


	//----- nvinfo : EIATTR_EXIT_INSTR_OFFSETS
	.align		4
        /*007c*/ 	.byte	0x04, 0x1c
        /*007e*/ 	.short	(.L_1275 - .L_1274)


	//   ....[0]....
.L_1274:
        /*0080*/ 	.word	0x00000170


	//   ....[1]....
        /*0084*/ 	.word	0x00000270


	//   ....[2]....
        /*0088*/ 	.word	0x00000450


	//----- nvinfo : EIATTR_CBANK_PARAM_SIZE
	.align		4
.L_1275:
        /*008c*/ 	.byte	0x03, 0x19
        /*008e*/ 	.short	0x0020


	//----- nvinfo : EIATTR_PARAM_CBANK
	.align		4
        /*0090*/ 	.byte	0x04, 0x0a
        /*0092*/ 	.short	(.L_1277 - .L_1276)
	.align		4
.L_1276:
        /*0094*/ 	.word	index@(.nv.constant0._Z11FilterStep1ILi8EEvPiS0_iiii)
        /*0098*/ 	.short	0x0380
        /*009a*/ 	.short	0x0020


	//----- nvinfo : EIATTR_SW_WAR
	.align		4
.L_1277:
        /*009c*/ 	.byte	0x04, 0x36
        /*009e*/ 	.short	(.L_1279 - .L_1278)
.L_1278:
        /*00a0*/ 	.word	0x00000008
.L_1279:


//--------------------- .nv.info._Z11FilterStep2ILi7EEvPiS0_iiii --------------------------
	.section	.nv.info._Z11FilterStep2ILi7EEvPiS0_iiii,"",@"SHT_CUDA_INFO"
	.sectionflags	@""
	.align	4


	//----- nvinfo : EIATTR_CUDA_API_VERSION
	.align		4
        /*0000*/ 	.byte	0x04, 0x37
        /*0002*/ 	.short	(.L_1281 - .L_1280)
.L_1280:
        /*0004*/ 	.word	0x00000082


	//----- nvinfo : EIATTR_KPARAM_INFO
	.align		4
.L_1281:
        /*0008*/ 	.byte	0x04, 0x17
        /*000a*/ 	.short	(.L_1283 - .L_1282)
.L_1282:
        /*000c*/ 	.word	0x00000000
        /*0010*/ 	.short	0x0005
        /*0012*/ 	.short	0x001c
        /*0014*/ 	.byte	0x00, 0xf0, 0x11, 0x00


	//----- nvinfo : EIATTR_KPARAM_INFO
	.align		4
.L_1283:
        /*0018*/ 	.byte	0x04, 0x17
        /*001a*/ 	.short	(.L_1285 - .L_1284)
.L_1284:
        /*001c*/ 	.word	0x00000000
        /*0020*/ 	.short	0x0004
        /*0022*/ 	.short	0x0018
        /*0024*/ 	.byte	0x00, 0xf0, 0x11, 0x00


	//----- nvinfo : EIATTR_KPARAM_INFO
	.align		4
.L_1285:
        /*0028*/ 	.byte	0x04, 0x17
        /*002a*/ 	.short	(.L_1287 - .L_1286)
.L_1286:
        /*002c*/ 	.word	0x00000000
        /*0030*/ 	.short	0x0003
        /*0032*/ 	.short	0x0014
        /*0034*/ 	.byte	0x00, 0xf0, 0x11, 0x00


	//----- nvinfo : EIATTR_KPARAM_INFO
	.align		4
.L_1287:
        /*0038*/ 	.byte	0x04, 0x17
        /*003a*/ 	.short	(.L_1289 - .L_1288)
.L_1288:
        /*003c*/ 	.word	0x00000000
        /*0040*/ 	.short	0x0002
        /*0042*/ 	.short	0x0010
        /*0044*/ 	.byte	0x00, 0xf0, 0x11, 0x00


	//----- nvinfo : EIATTR_KPARAM_INFO
	.align		4
.L_1289:
        /*0048*/ 	.byte	0x04, 0x17
        /*004a*/ 	.short	(.L_1291 - .L_1290)
.L_1290:
        /*004c*/ 	.word	0x00000000
        /*0050*/ 	.short	0x0001
        /*0052*/ 	.short	0x0008
        /*0054*/ 	.byte	0x00, 0xf5, 0x21, 0x00


	//----- nvinfo : EIATTR_KPARAM_INFO
	.align		4
.L_1291:
        /*0058*/ 	.byte	0x04, 0x17
        /*005a*/ 	.short	(.L_1293 - .L_1292)
.L_1292:
        /*005c*/ 	.word	0x00000000
        /*0060*/ 	.short	0x0000
        /*0062*/ 	.short	0x0000
        /*0064*/ 	.byte	0x00, 0xf5, 0x21, 0x00


	//----- nvinfo : EIATTR_SPARSE_MMA_MASK
	.align		4
.L_1293:
        /*0068*/ 	.byte	0x03, 0x50
        /*006a*/ 	.short	0x0000


	//----- nvinfo : EIATTR_MAXREG_COUNT
	.align		4
        /*006c*/ 	.byte	0x03, 0x1b
        /*006e*/ 	.short	0x00ff


	//----- nvinfo : EIATTR_NUM_BARRIERS
	.align		4
        /*0070*/ 	.byte	0x02, 0x4c
        /*0072*/ 	.byte	0x01
	.zero		1


	//----- nvinfo : EIATTR_MERCURY_ISA_VERSION
	.align		4
        /*0074*/ 	.byte	0x03, 0x5f
        /*0076*/ 	.short	0x0101


	//----- nvinfo : EIATTR_VRC_CTA_INIT_COUNT
	.align		4
        /*0078*/ 	.byte	0x02, 0x4a
	.zero		1
	.zero		1


	//----- nvinfo : EIATTR_EXIT_INSTR_OFFSETS
	.align		4
        /*007c*/ 	.byte	0x04, 0x1c
        /*007e*/ 	.short	(.L_1295 - .L_1294)


	//   ....[0]....
.L_1294:
        /*0080*/ 	.word	0x00000170


	//   ....[1]....
        /*0084*/ 	.word	0x00000220


	//   ....[2]....
        /*0088*/ 	.word	0x000004b0


	//----- nvinfo : EIATTR_CBANK_PARAM_SIZE
	.align		4
.L_1295:
        /*008c*/ 	.byte	0x03, 0x19
        /*008e*/ 	.short	0x0020


	//----- nvinfo : EIATTR_PARAM_CBANK
	.align		4
        /*0090*/ 	.byte	0x04, 0x0a
        /*0092*/ 	.short	(.L_1297 - .L_1296)
	.align		4
.L_1296:
        /*0094*/ 	.word	index@(.nv.constant0._Z11FilterStep2ILi7EEvPiS0_iiii)
        /*0098*/ 	.short	0x0380
        /*009a*/ 	.short	0x0020


	//----- nvinfo : EIATTR_SW_WAR
	.align		4
.L_1297:
        /*009c*/ 	.byte	0x04, 0x36
        /*009e*/ 	.short	(.L_1299 - .L_1298)
.L_1298:
        /*00a0*/ 	.word	0x00000008
.L_1299:


//--------------------- .nv.info._Z11FilterStep1ILi7EEvPiS0_iiii --------------------------
	.section	.nv.info._Z11FilterStep1ILi7EEvPiS0_iiii,"",@"SHT_CUDA_INFO"
	.sectionflags	@""
	.align	4


	//----- nvinfo : EIATTR_CUDA_API_VERSION
	.align		4
        /*0000*/ 	.byte	0x04, 0x37
        /*0002*/ 	.short	(.L_1301 - .L_1300)
.L_1300:
        /*0004*/ 	.word	0x00000082


	//----- nvinfo : EIATTR_KPARAM_INFO
	.align		4
.L_1301:
        /*0008*/ 	.byte	0x04, 0x17
        /*000a*/ 	.short	(.L_1303 - .L_1302)
.L_1302:
        /*000c*/ 	.word	0x00000000
        /*0010*/ 	.short	0x0005
        /*0012*/ 	.short	0x001c
        /*0014*/ 	.byte	0x00, 0xf0, 0x11, 0x00


	//----- nvinfo : EIATTR_KPARAM_INFO
	.align		4
.L_1303:
        /*0018*/ 	.byte	0x04, 0x17
        /*001a*/ 	.short	(.L_1305 - .L_1304)
.L_1304:
        /*001c*/ 	.word	0x00000000
        /*0020*/ 	.short	0x0004
        /*0022*/ 	.short	0x0018
        /*0024*/ 	.byte	0x00, 0xf0, 0x11, 0x00


	//----- nvinfo : EIATTR_KPARAM_INFO
	.align		4
.L_1305:
        /*0028*/ 	.byte	0x04, 0x17
        /*002a*/ 	.short	(.L_1307 - .L_1306)
.L_1306:
        /*002c*/ 	.word	0x00000000
        /*0030*/ 	.short	0x0003
        /*0032*/ 	.short	0x0014
        /*0034*/ 	.byte	0x00, 0xf0, 0x11, 0x00


	//----- nvinfo : EIATTR_KPARAM_INFO
	.align		4
.L_1307:
        /*0038*/ 	.byte	0x04, 0x17
        /*003a*/ 	.short	(.L_1309 - .L_1308)
.L_1308:
        /*003c*/ 	.word	0x00000000
        /*0040*/ 	.short	0x0002
        /*0042*/ 	.short	0x0010
        /*0044*/ 	.byte	0x00, 0xf0, 0x11, 0x00


	//----- nvinfo : EIATTR_KPARAM_INFO
	.align		4
.L_1309:
        /*0048*/ 	.byte	0x04, 0x17
        /*004a*/ 	.short	(.L_1311 - .L_1310)
.L_1310:
        /*004c*/ 	.word	0x00000000
        /*0050*/ 	.short	0x0001
        /*0052*/ 	.short	0x0008
        /*0054*/ 	.byte	0x00, 0xf5, 0x21, 0x00


	//----- nvinfo : EIATTR_KPARAM_INFO
	.align		4
.L_1311:
        /*0058*/ 	.byte	0x04, 0x17
        /*005a*/ 	.short	(.L_1313 - .L_1312)
.L_1312:
        /*005c*/ 	.word	0x00000000
        /*0060*/ 	.short	0x0000
        /*0062*/ 	.short	0x0000
        /*0064*/ 	.byte	0x00, 0xf5, 0x21, 0x00


	//----- nvinfo : EIATTR_SPARSE_MMA_MASK
	.align		4
.L_1313:
        /*0068*/ 	.byte	0x03, 0x50
        /*006a*/ 	.short	0x0000


	//----- nvinfo : EIATTR_MAXREG_COUNT
	.align		4
        /*006c*/ 	.byte	0x03, 0x1b
        /*006e*/ 	.short	0x00ff


	//----- nvinfo : EIATTR_NUM_BARRIERS
	.align		4
        /*0070*/ 	.byte	0x02, 0x4c
        /*0072*/ 	.byte	0x01
	.zero		1


	//----- nvinfo : EIATTR_MERCURY_ISA_VERSION
	.align		4
        /*0074*/ 	.byte	0x03, 0x5f
        /*0076*/ 	.short	0x0101


	//----- nvinfo : EIATTR_VRC_CTA_INIT_COUNT
	.align		4
        /*0078*/ 	.byte	0x02, 0x4a
	.zero		1
	.zero		1


	//----- nvinfo : EIATTR_EXIT_INSTR_OFFSETS
	.align		4
        /*007c*/ 	.byte	0x04, 0x1c
        /*007e*/ 	.short	(.L_1315 - .L_1314)


	//   ....[0]....
.L_1314:
        /*0080*/ 	.word	0x00000170


	//   ....[1]....
        /*0084*/ 	.word	0x00000270


	//   ....[2]....
        /*0088*/ 	.word	0x00000420


	//----- nvinfo : EIATTR_CBANK_PARAM_SIZE
	.align		4
.L_1315:
        /*008c*/ 	.byte	0x03, 0x19
        /*008e*/ 	.short	0x0020


	//----- nvinfo : EIATTR_PARAM_CBANK
	.align		4
        /*0090*/ 	.byte	0x04, 0x0a
        /*0092*/ 	.short	(.L_1317 - .L_1316)
	.align		4
.L_1316:
        /*0094*/ 	.word	index@(.nv.constant0._Z11FilterStep1ILi7EEvPiS0_iiii)
        /*0098*/ 	.short	0x0380
        /*009a*/ 	.short	0x0020


	//----- nvinfo : EIATTR_SW_WAR
	.align		4
.L_1317:
        /*009c*/ 	.byte	0x04, 0x36
        /*009e*/ 	.short	(.L_1319 - .L_1318)
.L_1318:
        /*00a0*/ 	.word	0x00000008
.L_1319:


//--------------------- .nv.info._Z11FilterStep2ILi6EEvPiS0_iiii --------------------------
	.section	.nv.info._Z11FilterStep2ILi6EEvPiS0_iiii,"",@"SHT_CUDA_INFO"
	.sectionflags	@""
	.align	4


	//----- nvinfo : EIATTR_CUDA_API_VERSION
	.align		4
        /*0000*/ 	.byte	0x04, 0x37
        /*0002*/ 	.short	(.L_1321 - .L_1320)
.L_1320:
        /*0004*/ 	.word	0x00000082


	//----- nvinfo : EIATTR_KPARAM_INFO
	.align		4
.L_1321:
        /*0008*/ 	.byte	0x04, 0x17
        /*000a*/ 	.short	(.L_1323 - .L_1322)
.L_1322:
        /*000c*/ 	.word	0x00000000
        /*0010*/ 	.short	0x0005
        /*0012*/ 	.short	0x001c
        /*0014*/ 	.byte	0x00, 0xf0, 0x11, 0x00


	//----- nvinfo : EIATTR_KPARAM_INFO
	.align		4
.L_1323:
        /*0018*/ 	.byte	0x04, 0x17
        /*001a*/ 	.short	(.L_1325 - .L_1324)
.L_1324:
        /*001c*/ 	.word	0x00000000
        /*0020*/ 	.short	0x0004
        /*0022*/ 	.short	0x0018
        /*0024*/ 	.byte	0x00, 0xf0, 0x11, 0x00


	//----- nvinfo : EIATTR_KPARAM_INFO
	.align		4
.L_1325:
        /*0028*/ 	.byte	0x04, 0x17
        /*002a*/ 	.short	(.L_1327 - .L_1326)
.L_1326:
        /*002c*/ 	.word	0x00000000
        /*0030*/ 	.short	0x0003
        /*0032*/ 	.short	0x0014
        /*0034*/ 	.byte	0x00, 0xf0, 0x11, 0x00


	//----- nvinfo : EIATTR_KPARAM_INFO
	.align		4
.L_1327:
        /*0038*/ 	.byte	0x04, 0x17
        /*003a*/ 	.short	(.L_1329 - .L_1328)
.L_1328:
        /*003c*/ 	.word	0x00000000
        /*0040*/ 	.short	0x0002
        /*0042*/ 	.short	0x0010
        /*0044*/ 	.byte	0x00, 0xf0, 0x11, 0x00


	//----- nvinfo : EIATTR_KPARAM_INFO
	.align		4
.L_1329:
        /*0048*/ 	.byte	0x04, 0x17
        /*004a*/ 	.short	(.L_1331 - .L_1330)
.L_1330:
        /*004c*/ 	.word	0x00000000
        /*0050*/ 	.short	0x0001
        /*0052*/ 	.short	0x0008
        /*0054*/ 	.byte	0x00, 0xf5, 0x21, 0x00


	//----- nvinfo : EIATTR_KPARAM_INFO
	.align		4
.L_1331:
        /*0058*/ 	.byte	0x04, 0x17
        /*005a*/ 	.short	(.L_1333 - .L_1332)
.L_1332:
        /*005c*/ 	.word	0x00000000
        /*0060*/ 	.short	0x0000
        /*0062*/ 	.short	0x0000
        /*0064*/ 	.byte	0x00, 0xf5, 0x21, 0x00


	//----- nvinfo : EIATTR_SPARSE_MMA_MASK
	.align		4
.L_1333:
        /*0068*/ 	.byte	0x03, 0x50
        /*006a*/ 	.short	0x0000


	//----- nvinfo : EIATTR_MAXREG_COUNT
	.align		4
        /*006c*/ 	.byte	0x03, 0x1b
        /*006e*/ 	.short	0x00ff


	//----- nvinfo : EIATTR_NUM_BARRIERS
	.align		4
        /*0070*/ 	.byte	0x02, 0x4c
        /*0072*/ 	.byte	0x01
	.zero		1


	//----- nvinfo : EIATTR_MERCURY_ISA_VERSION
	.align		4
        /*0074*/ 	.byte	0x03, 0x5f
        /*0076*/ 	.short	0x0101


	//----- nvinfo : EIATTR_VRC_CTA_INIT_COUNT
	.align		4
        /*0078*/ 	.byte	0x02, 0x4a
	.zero		1
	.zero		1


	//----- nvinfo : EIATTR_EXIT_INSTR_OFFSETS
	.align		4
        /*007c*/ 	.byte	0x04, 0x1c
        /*007e*/ 	.short	(.L_1335 - .L_1334)


	//   ....[0]....
.L_1334:
        /*0080*/ 	.word	0x00000170


	//   ....[1]....
        /*0084*/ 	.word	0x00000220


	//   ....[2]....
        /*0088*/ 	.word	0x00000460


	//----- nvinfo : EIATTR_CBANK_PARAM_SIZE
	.align		4
.L_1335:
        /*008c*/ 	.byte	0x03, 0x19
        /*008e*/ 	.short	0x0020


	//----- nvinfo : EIATTR_PARAM_CBANK
	.align		4
        /*0090*/ 	.byte	0x04, 0x0a
        /*0092*/ 	.short	(.L_1337 - .L_1336)
	.align		4
.L_1336:
        /*0094*/ 	.word	index@(.nv.constant0._Z11FilterStep2ILi6EEvPiS0_iiii)
        /*0098*/ 	.short	0x0380
        /*009a*/ 	.short	0x0020


	//----- nvinfo : EIATTR_SW_WAR
	.align		4
.L_1337:
        /*009c*/ 	.byte	0x04, 0x36
        /*009e*/ 	.short	(.L_1339 - .L_1338)
.L_1338:
        /*00a0*/ 	.word	0x00000008
.L_1339:


//--------------------- .nv.info._Z11FilterStep1ILi6EEvPiS0_iiii --------------------------
	.section	.nv.info._Z11FilterStep1ILi6EEvPiS0_iiii,"",@"SHT_CUDA_INFO"
	.sectionflags	@""
	.align	4


	//----- nvinfo : EIATTR_CUDA_API_VERSION
	.align		4
        /*0000*/ 	.byte	0x04, 0x37
        /*0002*/ 	.short	(.L_1341 - .L_1340)
.L_1340:
        /*0004*/ 	.word	0x00000082


	//----- nvinfo : EIATTR_KPARAM_INFO
	.align		4
.L_1341:
        /*0008*/ 	.byte	0x04, 0x17
        /*000a*/ 	.short	(.L_1343 - .L_1342)
.L_1342:
        /*000c*/ 	.word	0x00000000
        /*0010*/ 	.short	0x0005
        /*0012*/ 	.short	0x001c
        /*0014*/ 	.byte	0x00, 0xf0, 0x11, 0x00


	//----- nvinfo : EIATTR_KPARAM_INFO
	.align		4
.L_1343:
        /*0018*/ 	.byte	0x04, 0x17
        /*001a*/ 	.short	(.L_1345 - .L_1344)
.L_1344:
        /*001c*/ 	.word	0x00000000
        /*0020*/ 	.short	0x0004
        /*0022*/ 	.short	0x0018
        /*0024*/ 	.byte	0x00, 0xf0, 0x11, 0x00


	//----- nvinfo : EIATTR_KPARAM_INFO
	.align		4
.L_1345:
        /*0028*/ 	.byte	0x04, 0x17
        /*002a*/ 	.short	(.L_1347 - .L_1346)
.L_1346:
        /*002c*/ 	.word	0x00000000
        /*0030*/ 	.short	0x0003
        /*0032*/ 	.short	0x0014
        /*0034*/ 	.byte	0x00, 0xf0, 0x11, 0x00


	//----- nvinfo : EIATTR_KPARAM_INFO
	.align		4
.L_1347:
        /*0038*/ 	.byte	0x04, 0x17
        /*003a*/ 	.short	(.L_1349 - .L_1348)
.L_1348:
        /*003c*/ 	.word	0x00000000
        /*0040*/ 	.short	0x0002
        /*0042*/ 	.short	0x0010
        /*0044*/ 	.byte	0x00, 0xf0, 0x11, 0x00


	//----- nvinfo : EIATTR_KPARAM_INFO
	.align		4
.L_1349:
        /*0048*/ 	.byte	0x04, 0x17
        /*004a*/ 	.short	(.L_1351 - .L_1350)
.L_1350:
        /*004c*/ 	.word	0x00000000
        /*0050*/ 	.short	0x0001
        /*0052*/ 	.short	0x0008
        /*0054*/ 	.byte	0x00, 0xf5, 0x21, 0x00


	//----- nvinfo : EIATTR_KPARAM_INFO
	.align		4
.L_1351:
        /*0058*/ 	.byte	0x04, 0x17
        /*005a*/ 	.short	(.L_1353 - .L_1352)
.L_1352:
        /*005c*/ 	.word	0x00000000
        /*0060*/ 	.short	0x0000
        /*0062*/ 	.short	0x0000
        /*0064*/ 	.byte	0x00, 0xf5, 0x21, 0x00


	//----- nvinfo : EIATTR_SPARSE_MMA_MASK
	.align		4
.L_1353:
        /*0068*/ 	.byte	0x03, 0x50
        /*006a*/ 	.short	0x0000


	//----- nvinfo : EIATTR_MAXREG_COUNT
	.align		4
        /*006c*/ 	.byte	0x03, 0x1b
        /*006e*/ 	.short	0x00ff


	//----- nvinfo : EIATTR_NUM_BARRIERS
	.align		4
        /*0070*/ 	.byte	0x02, 0x4c
        /*0072*/ 	.byte	0x01
	.zero		1


	//----- nvinfo : EIATTR_MERCURY_ISA_VERSION
	.align		4
        /*0074*/ 	.byte	0x03, 0x5f
        /*0076*/ 	.short	0x0101


	//----- nvinfo : EIATTR_VRC_CTA_INIT_COUNT
	.align		4
        /*0078*/ 	.byte	0x02, 0x4a
	.zero		1
	.zero		1


	//----- nvinfo : EIATTR_EXIT_INSTR_OFFSETS
	.align		4
        /*007c*/ 	.byte	0x04, 0x1c
        /*007e*/ 	.short	(.L_1355 - .L_1354)


	//   ....[0]....
.L_1354:
        /*0080*/ 	.word	0x00000170


	//   ....[1]....
        /*0084*/ 	.word	0x00000270


	//   ....[2]....
        /*0088*/ 	.word	0x000003f0


	//----- nvinfo : EIATTR_CBANK_PARAM_SIZE
	.align		4
.L_1355:
        /*008c*/ 	.byte	0x03, 0x19
        /*008e*/ 	.short	0x0020


	//----- nvinfo : EIATTR_PARAM_CBANK
	.align		4
        /*0090*/ 	.byte	0x04, 0x0a
        /*0092*/ 	.short	(.L_1357 - .L_1356)
	.align		4
.L_1356:
        /*0094*/ 	.word	index@(.nv.constant0._Z11FilterStep1ILi6EEvPiS0_iiii)
        /*0098*/ 	.short	0x0380
        /*009a*/ 	.short	0x0020


	//----- nvinfo : EIATTR_SW_WAR
	.align		4
.L_1357:
        /*009c*/ 	.byte	0x04, 0x36
        /*009e*/ 	.short	(.L_1359 - .L_1358)
.L_1358:
        /*00a0*/ 	.word	0x00000008
.L_1359:


//--------------------- .nv.info._Z11FilterStep2ILi5EEvPiS0_iiii --------------------------
	.section	.nv.info._Z11FilterStep2ILi5EEvPiS0_iiii,"",@"SHT_CUDA_INFO"
	.sectionflags	@""
	.align	4


	//----- nvinfo : EIATTR_CUDA_API_VERSION
	.align		4
        /*0000*/ 	.byte	0x04, 0x37
        /*0002*/ 	.short	(.L_1361 - .L_1360)
.L_1360:
        /*0004*/ 	.word	0x00000082


	//----- nvinfo : EIATTR_KPARAM_INFO
	.align		4
.L_1361:
        /*0008*/ 	.byte	0x04, 0x17
        /*000a*/ 	.short	(.L_1363 - .L_1362)
.L_1362:
        /*000c*/ 	.word	0x00000000
        /*0010*/ 	.short	0x0005
        /*0012*/ 	.short	0x001c
        /*0014*/ 	.byte	0x00, 0xf0, 0x11, 0x00


	//----- nvinfo : EIATTR_KPARAM_INFO
	.align		4
.L_1363:
        /*0018*/ 	.byte	0x04, 0x17
        /*001a*/ 	.short	(.L_1365 - .L_1364)
.L_1364:
        /*001c*/ 	.word	0x00000000
        /*0020*/ 	.short	0x0004
        /*0022*/ 	.short	0x0018
        /*0024*/ 	.byte	0x00, 0xf0, 0x11, 0x00


	//----- nvinfo : EIATTR_KPARAM_INFO
	.align		4
.L_1365:
        /*0028*/ 	.byte	0x04, 0x17
        /*002a*/ 	.short	(.L_1367 - .L_1366)
.L_1366:
        /*002c*/ 	.word	0x00000000
        /*0030*/ 	.short	0x0003
        /*0032*/ 	.short	0x0014
        /*0034*/ 	.byte	0x00, 0xf0, 0x11, 0x00


	//----- nvinfo : EIATTR_KPARAM_INFO
	.align		4
.L_1367:
        /*0038*/ 	.byte	0x04, 0x17
        /*003a*/ 	.short	(.L_1369 - .L_1368)
.L_1368:
        /*003c*/ 	.word	0x00000000
        /*0040*/ 	.short	0x0002
        /*0042*/ 	.short	0x0010
        /*0044*/ 	.byte	0x00, 0xf0, 0x11, 0x00


	//----- nvinfo : EIATTR_KPARAM_INFO
	.align		4
.L_1369:
        /*0048*/ 	.byte	0x04, 0x17
        /*004a*/ 	.short	(.L_1371 - .L_1370)
.L_1370:
        /*004c*/ 	.word	0x00000000
        /*0050*/ 	.short	0x0001
        /*0052*/ 	.short	0x0008
        /*0054*/ 	.byte	0x00, 0xf5, 0x21, 0x00


	//----- nvinfo : EIATTR_KPARAM_INFO
	.align		4
.L_1371:
        /*0058*/ 	.byte	0x04, 0x17
        /*005a*/ 	.short	(.L_1373 - .L_1372)
.L_1372:
        /*005c*/ 	.word	0x00000000
        /*0060*/ 	.short	0x0000
        /*0062*/ 	.short	0x0000
        /*0064*/ 	.byte	0x00, 0xf5, 0x21, 0x00


	//----- nvinfo : EIATTR_SPARSE_MMA_MASK
	.align		4
.L_1373:
        /*0068*/ 	.byte	0x03, 0x50
        /*006a*/ 	.short	0x0000


	//----- nvinfo : EIATTR_MAXREG_COUNT
	.align		4
        /*006c*/ 	.byte	0x03, 0x1b
        /*006e*/ 	.short	0x00ff


	//----- nvinfo : EIATTR_NUM_BARRIERS
	.align		4
        /*0070*/ 	.byte	0x02, 0x4c
        /*0072*/ 	.byte	0x01
	.zero		1


	//----- nvinfo : EIATTR_MERCURY_ISA_VERSION
	.align		4
        /*0074*/ 	.byte	0x03, 0x5f
        /*0076*/ 	.short	0x0101


	//----- nvinfo : EIATTR_VRC_CTA_INIT_COUNT
	.align		4
        /*0078*/ 	.byte	0x02, 0x4a
	.zero		1
	.zero		1


	//----- nvinfo : EIATTR_EXIT_INSTR_OFFSETS
	.align		4
        /*007c*/ 	.byte	0x04, 0x1c
        /*007e*/ 	.short	(.L_1375 - .L_1374)


	//   ....[0]....
.L_1374:
        /*0080*/ 	.word	0x00000170


	//   ....[1]....
        /*0084*/ 	.word	0x00000220


	//   ....[2]....
        /*0088*/ 	.word	0x00000410


	//----- nvinfo : EIATTR_CBANK_PARAM_SIZE
	.align		4
.L_1375:
        /*008c*/ 	.byte	0x03, 0x19
        /*008e*/ 	.short	0x0020


	//----- nvinfo : EIATTR_PARAM_CBANK
	.align		4
        /*0090*/ 	.byte	0x04, 0x0a
        /*0092*/ 	.short	(.L_1377 - .L_1376)
	.align		4
.L_1376:
        /*0094*/ 	.word	index@(.nv.constant0._Z11FilterStep2ILi5EEvPiS0_iiii)
        /*0098*/ 	.short	0x0380
        /*009a*/ 	.short	0x0020


	//----- nvinfo : EIATTR_SW_WAR
	.align		4
.L_1377:
        /*009c*/ 	.byte	0x04, 0x36
        /*009e*/ 	.short	(.L_1379 - .L_1378)
.L_1378:
        /*00a0*/ 	.word	0x00000008
.L_1379:


//--------------------- .nv.info._Z11FilterStep1ILi5EEvPiS0_iiii --------------------------
	.section	.nv.info._Z11FilterStep1ILi5EEvPiS0_iiii,"",@"SHT_CUDA_INFO"
	.sectionflags	@""
	.align	4


	//----- nvinfo : EIATTR_CUDA_API_VERSION
	.align		4
        /*0000*/ 	.byte	0x04, 0x37
        /*0002*/ 	.short	(.L_1381 - .L_1380)
.L_1380:
        /*0004*/ 	.word	0x00000082


	//----- nvinfo : EIATTR_KPARAM_INFO
	.align		4
.L_1381:
        /*0008*/ 	.byte	0x04, 0x17
        /*000a*/ 	.short	(.L_1383 - .L_1382)
.L_1382:
        /*000c*/ 	.word	0x00000000
        /*0010*/ 	.short	0x0005
        /*0012*/ 	.short	0x001c
        /*0014*/ 	.byte	0x00, 0xf0, 0x11, 0x00


	//----- nvinfo : EIATTR_KPARAM_INFO
	.align		4
.L_1383:
        /*0018*/ 	.byte	0x04, 0x17
        /*001a*/ 	.short	(.L_1385 - .L_1384)
.L_1384:
        /*001c*/ 	.word	0x00000000
        /*0020*/ 	.short	0x0004
        /*0022*/ 	.short	0x0018
        /*0024*/ 	.byte	0x00, 0xf0, 0x11, 0x00


	//----- nvinfo : EIATTR_KPARAM_INFO
	.align		4
.L_1385:
        /*0028*/ 	.byte	0x04, 0x17
        /*002a*/ 	.short	(.L_1387 - .L_1386)
.L_1386:
        /*002c*/ 	.word	0x00000000
        /*0030*/ 	.short	0x0003
        /*0032*/ 	.short	0x0014
        /*0034*/ 	.byte	0x00, 0xf0, 0x11, 0x00


	//----- nvinfo : EIATTR_KPARAM_INFO
	.align		4
.L_1387:
        /*0038*/ 	.byte	0x04, 0x17
        /*003a*/ 	.short	(.L_1389 - .L_1388)
.L_1388:
        /*003c*/ 	.word	0x00000000
        /*0040*/ 	.short	0x0002
        /*0042*/ 	.short	0x0010
        /*0044*/ 	.byte	0x00, 0xf0, 0x11, 0x00


	//----- nvinfo : EIATTR_KPARAM_INFO
	.align		4
.L_1389:
        /*0048*/ 	.byte	0x04, 0x17
        /*004a*/ 	.short	(.L_1391 - .L_1390)
.L_1390:
        /*004c*/ 	.word	0x00000000
        /*0050*/ 	.short	0x0001
        /*0052*/ 	.short	0x0008
        /*0054*/ 	.byte	0x00, 0xf5, 0x21, 0x00


	//----- nvinfo : EIATTR_KPARAM_INFO
	.align		4
.L_1391:
        /*0058*/ 	.byte	0x04, 0x17
        /*005a*/ 	.short	(.L_1393 - .L_1392)
.L_1392:
        /*005c*/ 	.word	0x00000000
        /*0060*/ 	.short	0x0000
        /*0062*/ 	.short	0x0000
        /*0064*/ 	.byte	0x00, 0xf5, 0x21, 0x00


	//----- nvinfo : EIATTR_SPARSE_MMA_MASK
	.align		4
.L_1393:
        /*0068*/ 	.byte	0x03, 0x50
        /*006a*/ 	.short	0x0000


	//----- nvinfo : EIATTR_MAXREG_COUNT
	.align		4
        /*006c*/ 	.byte	0x03, 0x1b
        /*006e*/ 	.short	0x00ff


	//----- nvinfo : EIATTR_NUM_BARRIERS
	.align		4
        /*0070*/ 	.byte	0x02, 0x4c
        /*0072*/ 	.byte	0x01
	.zero		1


	//----- nvinfo : EIATTR_MERCURY_ISA_VERSION
	.align		4
        /*0074*/ 	.byte	0x03, 0x5f
        /*0076*/ 	.short	0x0101


	//----- nvinfo : EIATTR_VRC_CTA_INIT_COUNT
	.align		4
        /*0078*/ 	.byte	0x02, 0x4a
	.zero		1
	.zero		1


	//----- nvinfo : EIATTR_EXIT_INSTR_OFFSETS
	.align		4
        /*007c*/ 	.byte	0x04, 0x1c
        /*007e*/ 	.short	(.L_1395 - .L_1394)


	//   ....[0]....
.L_1394:
        /*0080*/ 	.word	0x00000170


	//   ....[1]....
        /*0084*/ 	.word	0x00000270


	//   ....[2]....
        /*0088*/ 	.word	0x000003c0


	//----- nvinfo : EIATTR_CBANK_PARAM_SIZE
	.align		4
.L_1395:
        /*008c*/ 	.byte	0x03, 0x19
        /*008e*/ 	.short	0x0020


	//----- nvinfo : EIATTR_PARAM_CBANK
	.align		4
        /*0090*/ 	.byte	0x04, 0x0a
        /*0092*/ 	.short	(.L_1397 - .L_1396)
	.align		4
.L_1396:
        /*0094*/ 	.word	index@(.nv.constant0._Z11FilterStep1ILi5EEvPiS0_iiii)
        /*0098*/ 	.short	0x0380
        /*009a*/ 	.short	0x0020


	//----- nvinfo : EIATTR_SW_WAR
	.align		4
.L_1397:
        /*009c*/ 	.byte	0x04, 0x36
        /*009e*/ 	.short	(.L_1399 - .L_1398)
.L_1398:
        /*00a0*/ 	.word	0x00000008
.L_1399:


//--------------------- .nv.info._Z11FilterStep2ILi4EEvPiS0_iiii --------------------------
	.section	.nv.info._Z11FilterStep2ILi4EEvPiS0_iiii,"",@"SHT_CUDA_INFO"
	.sectionflags	@""
	.align	4


	//----- nvinfo : EIATTR_CUDA_API_VERSION
	.align		4
        /*0000*/ 	.byte	0x04, 0x37
        /*0002*/ 	.short	(.L_1401 - .L_1400)
.L_1400:
        /*0004*/ 	.word	0x00000082


	//----- nvinfo : EIATTR_KPARAM_INFO
	.align		4
.L_1401:
        /*0008*/ 	.byte	0x04, 0x17
        /*000a*/ 	.short	(.L_1403 - .L_1402)
.L_1402:
        /*000c*/ 	.word	0x00000000
        /*0010*/ 	.short	0x0005
        /*0012*/ 	.short	0x001c
        /*0014*/ 	.byte	0x00, 0xf0, 0x11, 0x00


	//----- nvinfo : EIATTR_KPARAM_INFO
	.align		4
.L_1403:
        /*0018*/ 	.byte	0x04, 0x17
        /*001a*/ 	.short	(.L_1405 - .L_1404)
.L_1404:
        /*001c*/ 	.word	0x00000000
        /*0020*/ 	.short	0x0004
        /*0022*/ 	.short	0x0018
        /*0024*/ 	.byte	0x00, 0xf0, 0x11, 0x00


	//----- nvinfo : EIATTR_KPARAM_INFO
	.align		4
.L_1405:
        /*0028*/ 	.byte	0x04, 0x17
        /*002a*/ 	.short	(.L_1407 - .L_1406)
.L_1406:
        /*002c*/ 	.word	0x00000000
        /*0030*/ 	.short	0x0003
        /*0032*/ 	.short	0x0014
        /*0034*/ 	.byte	0x00, 0xf0, 0x11, 0x00


	//----- nvinfo : EIATTR_KPARAM_INFO
	.align		4
.L_1407:
        /*0038*/ 	.byte	0x04, 0x17
        /*003a*/ 	.short	(.L_1409 - .L_1408)
.L_1408:
        /*003c*/ 	.word	0x00000000
        /*0040*/ 	.short	0x0002
        /*0042*/ 	.short	0x0010
        /*0044*/ 	.byte	0x00, 0xf0, 0x11, 0x00


	//----- nvinfo : EIATTR_KPARAM_INFO
	.align		4
.L_1409:
        /*0048*/ 	.byte	0x04, 0x17
        /*004a*/ 	.short	(.L_1411 - .L_1410)
.L_1410:
        /*004c*/ 	.word	0x00000000
        /*0050*/ 	.short	0x0001
        /*0052*/ 	.short	0x0008
        /*0054*/ 	.byte	0x00, 0xf5, 0x21, 0x00


	//----- nvinfo : EIATTR_KPARAM_INFO
	.align		4
.L_1411:
        /*0058*/ 	.byte	0x04, 0x17
        /*005a*/ 	.short	(.L_1413 - .L_1412)
.L_1412:
        /*005c*/ 	.word	0x00000000
        /*0060*/ 	.short	0x0000
        /*0062*/ 	.short	0x0000
        /*0064*/ 	.byte	0x00, 0xf5, 0x21, 0x00


	//----- nvinfo : EIATTR_SPARSE_MMA_MASK
	.align		4
.L_1413:
        /*0068*/ 	.byte	0x03, 0x50
        /*006a*/ 	.short	0x0000


	//----- nvinfo : EIATTR_MAXREG_COUNT
	.align		4
        /*006c*/ 	.byte	0x03, 0x1b
        /*006e*/ 	.short	0x00ff


	//----- nvinfo : EIATTR_NUM_BARRIERS
	.align		4
        /*0070*/ 	.byte	0x02, 0x4c
        /*0072*/ 	.byte	0x01
	.zero		1


	//----- nvinfo : EIATTR_MERCURY_ISA_VERSION
	.align		4
        /*0074*/ 	.byte	0x03, 0x5f
        /*0076*/ 	.short	0x0101


	//----- nvinfo : EIATTR_VRC_CTA_INIT_COUNT
	.align		4
        /*0078*/ 	.byte	0x02, 0x4a
	.zero		1
	.zero		1


	//----- nvinfo : EIATTR_EXIT_INSTR_OFFSETS
	.align		4
        /*007c*/ 	.byte	0x04, 0x1c
        /*007e*/ 	.short	(.L_1415 - .L_1414)


	//   ....[0]....
.L_1414:
        /*0080*/ 	.word	0x00000170


	//   ....[1]....
        /*0084*/ 	.word	0x00000220


	//   ....[2]....
        /*0088*/ 	.word	0x000003e0


	//----- nvinfo : EIATTR_CBANK_PARAM_SIZE
	.align		4
.L_1415:
        /*008c*/ 	.byte	0x03, 0x19
        /*008e*/ 	.short	0x0020


	//----- nvinfo : EIATTR_PARAM_CBANK
	.align		4
        /*0090*/ 	.byte	0x04, 0x0a
        /*0092*/ 	.short	(.L_1417 - .L_1416)
	.align		4
.L_1416:
        /*0094*/ 	.word	index@(.nv.constant0._Z11FilterStep2ILi4EEvPiS0_iiii)
        /*0098*/ 	.short	0x0380
        /*009a*/ 	.short	0x0020


	//----- nvinfo : EIATTR_SW_WAR
	.align		4
.L_1417:
        /*009c*/ 	.byte	0x04, 0x36
        /*009e*/ 	.short	(.L_1419 - .L_1418)
.L_1418:
        /*00a0*/ 	.word	0x00000008
.L_1419:


//--------------------- .nv.info._Z11FilterStep1ILi4EEvPiS0_iiii --------------------------
	.section	.nv.info._Z11FilterStep1ILi4EEvPiS0_iiii,"",@"SHT_CUDA_INFO"
	.sectionflags	@""
	.align	4


	//----- nvinfo : EIATTR_CUDA_API_VERSION
	.align		4
        /*0000*/ 	.byte	0x04, 0x37
        /*0002*/ 	.short	(.L_1421 - .L_1420)
.L_1420:
        /*0004*/ 	.word	0x00000082


	//----- nvinfo : EIATTR_KPARAM_INFO
	.align		4
.L_1421:
        /*0008*/ 	.byte	0x04, 0x17
        /*000a*/ 	.short	(.L_1423 - .L_1422)
.L_1422:
        /*000c*/ 	.word	0x00000000
        /*0010*/ 	.short	0x0005
        /*0012*/ 	.short	0x001c
        /*0014*/ 	.byte	0x00, 0xf0, 0x11, 0x00


	//----- nvinfo : EIATTR_KPARAM_INFO
	.align		4
.L_1423:
        /*0018*/ 	.byte	0x04, 0x17
        /*001a*/ 	.short	(.L_1425 - .L_1424)
.L_1424:
        /*001c*/ 	.word	0x00000000
        /*0020*/ 	.short	0x0004
        /*0022*/ 	.short	0x0018
        /*0024*/ 	.byte	0x00, 0xf0, 0x11, 0x00


	//----- nvinfo : EIATTR_KPARAM_INFO
	.align		4
.L_1425:
        /*0028*/ 	.byte	0x04, 0x17
        /*002a*/ 	.short	(.L_1427 - .L_1426)
.L_1426:
        /*002c*/ 	.word	0x00000000
        /*0030*/ 	.short	0x0003
        /*0032*/ 	.short	0x0014
        /*0034*/ 	.byte	0x00, 0xf0, 0x11, 0x00


	//----- nvinfo : EIATTR_KPARAM_INFO
	.align		4
.L_1427:
        /*0038*/ 	.byte	0x04, 0x17
        /*003a*/ 	.short	(.L_1429 - .L_1428)
.L_1428:
        /*003c*/ 	.word	0x00000000
        /*0040*/ 	.short	0x0002
        /*0042*/ 	.short	0x0010
        /*0044*/ 	.byte	0x00, 0xf0, 0x11, 0x00


	//----- nvinfo : EIATTR_KPARAM_INFO
	.align		4
.L_1429:
        /*0048*/ 	.byte	0x04, 0x17
        /*004a*/ 	.short	(.L_1431 - .L_1430)
.L_1430:
        /*004c*/ 	.word	0x00000000
        /*0050*/ 	.short	0x0001
        /*0052*/ 	.short	0x0008
        /*0054*/ 	.byte	0x00, 0xf5, 0x21, 0x00


	//----- nvinfo : EIATTR_KPARAM_INFO
	.align		4
.L_1431:
        /*0058*/ 	.byte	0x04, 0x17
        /*005a*/ 	.short	(.L_1433 - .L_1432)
.L_1432:
        /*005c*/ 	.word	0x00000000
        /*0060*/ 	.short	0x0000
        /*0062*/ 	.short	0x0000
        /*0064*/ 	.byte	0x00, 0xf5, 0x21, 0x00


	//----- nvinfo : EIATTR_SPARSE_MMA_MASK
	.align		4
.L_1433:
        /*0068*/ 	.byte	0x03, 0x50
        /*006a*/ 	.short	0x0000


	//----- nvinfo : EIATTR_MAXREG_COUNT
	.align		4
        /*006c*/ 	.byte	0x03, 0x1b
        /*006e*/ 	.short	0x00ff


	//----- nvinfo : EIATTR_NUM_BARRIERS
	.align		4
        /*0070*/ 	.byte	0x02, 0x4c
        /*0072*/ 	.byte	0x01
	.zero		1


	//----- nvinfo : EIATTR_MERCURY_ISA_VERSION
	.align		4
        /*0074*/ 	.byte	0x03, 0x5f
        /*0076*/ 	.short	0x0101


	//----- nvinfo : EIATTR_VRC_CTA_INIT_COUNT
	.align		4
        /*0078*/ 	.byte	0x02, 0x4a
	.zero		1
	.zero		1


	//----- nvinfo : EIATTR_EXIT_INSTR_OFFSETS
	.align		4
        /*007c*/ 	.byte	0x04, 0x1c
        /*007e*/ 	.short	(.L_1435 - .L_1434)


	//   ....[0]....
.L_1434:
        /*0080*/ 	.word	0x00000170


	//   ....[1]....
        /*0084*/ 	.word	0x00000270


	//   ....[2]....
        /*0088*/ 	.word	0x00000390


	//----- nvinfo : EIATTR_CBANK_PARAM_SIZE
	.align		4
.L_1435:
        /*008c*/ 	.byte	0x03, 0x19
        /*008e*/ 	.short	0x0020


	//----- nvinfo : EIATTR_PARAM_CBANK
	.align		4
        /*0090*/ 	.byte	0x04, 0x0a
        /*0092*/ 	.short	(.L_1437 - .L_1436)
	.align		4
.L_1436:
        /*0094*/ 	.word	index@(.nv.constant0._Z11FilterStep1ILi4EEvPiS0_iiii)
        /*0098*/ 	.short	0x0380
        /*009a*/ 	.short	0x0020


	//----- nvinfo : EIATTR_SW_WAR
	.align		4
.L_1437:
        /*009c*/ 	.byte	0x04, 0x36
        /*009e*/ 	.short	(.L_1439 - .L_1438)
.L_1438:
        /*00a0*/ 	.word	0x00000008
.L_1439:


//--------------------- .nv.info._Z11FilterStep2ILi3EEvPiS0_iiii --------------------------
	.section	.nv.info._Z11FilterStep2ILi3EEvPiS0_iiii,"",@"SHT_CUDA_INFO"
	.sectionflags	@""
	.align	4


	//----- nvinfo : EIATTR_CUDA_API_VERSION
	.align		4
        /*0000*/ 	.byte	0x04, 0x37
        /*0002*/ 	.short	(.L_1441 - .L_1440)
.L_1440:
        /*0004*/ 	.word	0x00000082


	//----- nvinfo : EIATTR_KPARAM_INFO
	.align		4
.L_1441:
        /*0008*/ 	.byte	0x04, 0x17
        /*000a*/ 	.short	(.L_1443 - .L_1442)
.L_1442:
        /*000c*/ 	.word	0x00000000
        /*0010*/ 	.short	0x0005
        /*0012*/ 	.short	0x001c
        /*0014*/ 	.byte	0x00, 0xf0, 0x11, 0x00


	//----- nvinfo : EIATTR_KPARAM_INFO
	.align		4
.L_1443:
        /*0018*/ 	.byte	0x04, 0x17
        /*001a*/ 	.short	(.L_1445 - .L_1444)
.L_1444:
        /*001c*/ 	.word	0x00000000
        /*0020*/ 	.short	0x0004
        /*0022*/ 	.short	0x0018
        /*0024*/ 	.byte	0x00, 0xf0, 0x11, 0x00


	//----- nvinfo : EIATTR_KPARAM_INFO
	.align		4
.L_1445:
        /*0028*/ 	.byte	0x04, 0x17
        /*002a*/ 	.short	(.L_1447 - .L_1446)
.L_1446:
        /*002c*/ 	.word	0x00000000
        /*0030*/ 	.short	0x0003
        /*0032*/ 	.short	0x0014
        /*0034*/ 	.byte	0x00, 0xf0, 0x11, 0x00


	//----- nvinfo : EIATTR_KPARAM_INFO
	.align		4
.L_1447:
        /*0038*/ 	.byte	0x04, 0x17
        /*003a*/ 	.short	(.L_1449 - .L_1448)
.L_1448:
        /*003c*/ 	.word	0x00000000
        /*0040*/ 	.short	0x0002
        /*0042*/ 	.short	0x0010
        /*0044*/ 	.byte	0x00, 0xf0, 0x11, 0x00


	//----- nvinfo : EIATTR_KPARAM_INFO
	.align		4
.L_1449:
        /*0048*/ 	.byte	0x04, 0x17
        /*004a*/ 	.short	(.L_1451 - .L_1450)
.L_1450:
        /*004c*/ 	.word	0x00000000
        /*0050*/ 	.short	0x0001
        /*0052*/ 	.short	0x0008
        /*0054*/ 	.byte	0x00, 0xf5, 0x21, 0x00


	//----- nvinfo : EIATTR_KPARAM_INFO
	.align		4
.L_1451:
        /*0058*/ 	.byte	0x04, 0x17
        /*005a*/ 	.short	(.L_1453 - .L_1452)
.L_1452:
        /*005c*/ 	.word	0x00000000
        /*0060*/ 	.short	0x0000
        /*0062*/ 	.short	0x0000
        /*0064*/ 	.byte	0x00, 0xf5, 0x21, 0x00


	//----- nvinfo : EIATTR_SPARSE_MMA_MASK
	.align		4
.L_1453:
        /*0068*/ 	.byte	0x03, 0x50
        /*006a*/ 	.short	0x0000


	//----- nvinfo : EIATTR_MAXREG_COUNT
	.align		4
        /*006c*/ 	.byte	0x03, 0x1b
        /*006e*/ 	.short	0x00ff


	//----- nvinfo : EIATTR_NUM_BARRIERS
	.align		4
        /*0070*/ 	.byte	0x02, 0x4c
        /*0072*/ 	.byte	0x01
	.zero		1


	//----- nvinfo : EIATTR_MERCURY_ISA_VERSION
	.align		4
        /*0074*/ 	.byte	0x03, 0x5f
        /*0076*/ 	.short	0x0101


	//----- nvinfo : EIATTR_VRC_CTA_INIT_COUNT
	.align		4
        /*0078*/ 	.byte	0x02, 0x4a
	.zero		1
	.zero		1


	//----- nvinfo : EIATTR_EXIT_INSTR_OFFSETS
	.align		4
        /*007c*/ 	.byte	0x04, 0x1c
        /*007e*/ 	.short	(.L_1455 - .L_1454)


	//   ....[0]....
.L_1454:
        /*0080*/ 	.word	0x00000170


	//   ....[1]....
        /*0084*/ 	.word	0x00000220


	//   ....[2]....
        /*0088*/ 	.word	0x00000370


	//----- nvinfo : EIATTR_CBANK_PARAM_SIZE
	.align		4
.L_1455:
        /*008c*/ 	.byte	0x03, 0x19
        /*008e*/ 	.short	0x0020


	//----- nvinfo : EIATTR_PARAM_CBANK
	.align		4
        /*0090*/ 	.byte	0x04, 0x0a
        /*0092*/ 	.short	(.L_1457 - .L_1456)
	.align		4
.L_1456:
        /*0094*/ 	.word	index@(.nv.constant0._Z11FilterStep2ILi3EEvPiS0_iiii)
        /*0098*/ 	.short	0x0380
        /*009a*/ 	.short	0x0020


	//----- nvinfo : EIATTR_SW_WAR
	.align		4
.L_1457:
        /*009c*/ 	.byte	0x04, 0x36
        /*009e*/ 	.short	(.L_1459 - .L_1458)
.L_1458:
        /*00a0*/ 	.word	0x00000008
.L_1459:


//--------------------- .nv.info._Z11FilterStep1ILi3EEvPiS0_iiii --------------------------
	.section	.nv.info._Z11FilterStep1ILi3EEvPiS0_iiii,"",@"SHT_CUDA_INFO"
	.sectionflags	@""
	.align	4


	//----- nvinfo : EIATTR_CUDA_API_VERSION
	.align		4
        /*0000*/ 	.byte	0x04, 0x37
        /*0002*/ 	.short	(.L_1461 - .L_1460)
.L_1460:
        /*0004*/ 	.word	0x00000082


	//----- nvinfo : EIATTR_KPARAM_INFO
	.align		4
.L_1461:
        /*0008*/ 	.byte	0x04, 0x17
        /*000a*/ 	.short	(.L_1463 - .L_1462)
.L_1462:
        /*000c*/ 	.word	0x00000000
        /*0010*/ 	.short	0x0005
        /*0012*/ 	.short	0x001c
        /*0014*/ 	.byte	0x00, 0xf0, 0x11, 0x00


	//----- nvinfo : EIATTR_KPARAM_INFO
	.align		4
.L_1463:
        /*0018*/ 	.byte	0x04, 0x17
        /*001a*/ 	.short	(.L_1465 - .L_1464)
.L_1464:
        /*001c*/ 	.word	0x00000000
        /*0020*/ 	.short	0x0004
        /*0022*/ 	.short	0x0018
        /*0024*/ 	.byte	0x00, 0xf0, 0x11, 0x00


	//----- nvinfo : EIATTR_KPARAM_INFO
	.align		4
.L_1465:
        /*0028*/ 	.byte	0x04, 0x17
        /*002a*/ 	.short	(.L_1467 - .L_1466)
.L_1466:
        /*002c*/ 	.word	0x00000000
        /*0030*/ 	.short	0x0003
        /*0032*/ 	.short	0x0014
        /*0034*/ 	.byte	0x00, 0xf0, 0x11, 0x00


	//----- nvinfo : EIATTR_KPARAM_INFO
	.align		4
.L_1467:
        /*0038*/ 	.byte	0x04, 0x17
        /*003a*/ 	.short	(.L_1469 - .L_1468)
.L_1468:
        /*003c*/ 	.word	0x00000000
        /*0040*/ 	.short	0x0002
        /*0042*/ 	.short	0x0010
        /*0044*/ 	.byte	0x00, 0xf0, 0x11, 0x00


	//----- nvinfo : EIATTR_KPARAM_INFO
	.align		4
.L_1469:
        /*0048*/ 	.byte	0x04, 0x17
        /*004a*/ 	.short	(.L_1471 - .L_1470)
.L_1470:
        /*004c*/ 	.word	0x00000000
        /*0050*/ 	.short	0x0001
        /*0052*/ 	.short	0x0008
        /*0054*/ 	.byte	0x00, 0xf5, 0x21, 0x00


	//----- nvinfo : EIATTR_KPARAM_INFO
	.align		4
.L_1471:
        /*0058*/ 	.byte	0x04, 0x17
        /*005a*/ 	.short	(.L_1473 - .L_1472)
.L_1472:
        /*005c*/ 	.word	0x00000000
        /*0060*/ 	.short	0x0000
        /*0062*/ 	.short	0x0000
        /*0064*/ 	.byte	0x00, 0xf5, 0x21, 0x00


	//----- nvinfo : EIATTR_SPARSE_MMA_MASK
	.align		4
.L_1473:
        /*0068*/ 	.byte	0x03, 0x50
        /*006a*/ 	.short	0x0000


	//----- nvinfo : EIATTR_MAXREG_COUNT
	.align		4
        /*006c*/ 	.byte	0x03, 0x1b
        /*006e*/ 	.short	0x00ff


	//----- nvinfo : EIATTR_NUM_BARRIERS
	.align		4
        /*0070*/ 	.byte	0x02, 0x4c
        /*0072*/ 	.byte	0x01
	.zero		1


	//----- nvinfo : EIATTR_MERCURY_ISA_VERSION
	.align		4
        /*0074*/ 	.byte	0x03, 0x5f
        /*0076*/ 	.short	0x0101


	//----- nvinfo : EIATTR_VRC_CTA_INIT_COUNT
	.align		4
        /*0078*/ 	.byte	0x02, 0x4a
	.zero		1
	.zero		1


	//----- nvinfo : EIATTR_EXIT_INSTR_OFFSETS
	.align		4
        /*007c*/ 	.byte	0x04, 0x1c
        /*007e*/ 	.short	(.L_1475 - .L_1474)


	//   ....[0]....
.L_1474:
        /*0080*/ 	.word	0x00000170


	//   ....[1]....
        /*0084*/ 	.word	0x00000270


	//   ....[2]....
        /*0088*/ 	.word	0x00000360


	//----- nvinfo : EIATTR_CBANK_PARAM_SIZE
	.align		4
.L_1475:
        /*008c*/ 	.byte	0x03, 0x19
        /*008e*/ 	.short	0x0020


	//----- nvinfo : EIATTR_PARAM_CBANK
	.align		4
        /*0090*/ 	.byte	0x04, 0x0a
        /*0092*/ 	.short	(.L_1477 - .L_1476)
	.align		4
.L_1476:
        /*0094*/ 	.word	index@(.nv.constant0._Z11FilterStep1ILi3EEvPiS0_iiii)
        /*0098*/ 	.short	0x0380
        /*009a*/ 	.short	0x0020


	//----- nvinfo : EIATTR_SW_WAR
	.align		4
.L_1477:
        /*009c*/ 	.byte	0x04, 0x36
        /*009e*/ 	.short	(.L_1479 - .L_1478)
.L_1478:
        /*00a0*/ 	.word	0x00000008
.L_1479:


//--------------------- .nv.info._Z11FilterStep2ILi2EEvPiS0_iiii --------------------------
	.section	.nv.info._Z11FilterStep2ILi2EEvPiS0_iiii,"",@"SHT_CUDA_INFO"
	.sectionflags	@""
	.align	4


	//----- nvinfo : EIATTR_CUDA_API_VERSION
	.align		4
        /*0000*/ 	.byte	0x04, 0x37
        /*0002*/ 	.short	(.L_1481 - .L_1480)
.L_1480:
        /*0004*/ 	.word	0x00000082


	//----- nvinfo : EIATTR_KPARAM_INFO
	.align		4
.L_1481:
        /*0008*/ 	.byte	0x04, 0x17
        /*000a*/ 	.short	(.L_1483 - .L_1482)
.L_1482:
        /*000c*/ 	.word	0x00000000
        /*0010*/ 	.short	0x0005
        /*0012*/ 	.short	0x001c
        /*0014*/ 	.byte	0x00, 0xf0, 0x11, 0x00


	//----- nvinfo : EIATTR_KPARAM_INFO
	.align		4
.L_1483:
        /*0018*/ 	.byte	0x04, 0x17
        /*001a*/ 	.short	(.L_1485 - .L_1484)
.L_1484:
        /*001c*/ 	.word	0x00000000
        /*0020*/ 	.short	0x0004
        /*0022*/ 	.short	0x0018
        /*0024*/ 	.byte	0x00, 0xf0, 0x11, 0x00


	//----- nvinfo : EIATTR_KPARAM_INFO
	.align		4
.L_1485:
        /*0028*/ 	.byte	0x04, 0x17
        /*002a*/ 	.short	(.L_1487 - .L_1486)
.L_1486:
        /*002c*/ 	.word	0x00000000
        /*0030*/ 	.short	0x0003
        /*0032*/ 	.short	0x0014
        /*0034*/ 	.byte	0x00, 0xf0, 0x11, 0x00


	//----- nvinfo : EIATTR_KPARAM_INFO
	.align		4
.L_1487:
        /*0038*/ 	.byte	0x04, 0x17
        /*003a*/ 	.short	(.L_1489 - .L_1488)
.L_1488:
        /*003c*/ 	.word	0x00000000
        /*0040*/ 	.short	0x0002
        /*0042*/ 	.short	0x0010
        /*0044*/ 	.byte	0x00, 0xf0, 0x11, 0x00


	//----- nvinfo : EIATTR_KPARAM_INFO
	.align		4
.L_1489:
        /*0048*/ 	.byte	0x04, 0x17
        /*004a*/ 	.short	(.L_1491 - .L_1490)
.L_1490:
        /*004c*/ 	.word	0x00000000
        /*0050*/ 	.short	0x0001
        /*0052*/ 	.short	0x0008
        /*0054*/ 	.byte	0x00, 0xf5, 0x21, 0x00


	//----- nvinfo : EIATTR_KPARAM_INFO
	.align		4
.L_1491:
        /*0058*/ 	.byte	0x04, 0x17
        /*005a*/ 	.short	(.L_1493 - .L_1492)
.L_1492:
        /*005c*/ 	.word	0x00000000
        /*0060*/ 	.short	0x0000
        /*0062*/ 	.short	0x0000
        /*0064*/ 	.byte	0x00, 0xf5, 0x21, 0x00


	//----- nvinfo : EIATTR_SPARSE_MMA_MASK
	.align		4
.L_1493:
        /*0068*/ 	.byte	0x03, 0x50
        /*006a*/ 	.short	0x0000


	//----- nvinfo : EIATTR_MAXREG_COUNT
	.align		4
        /*006c*/ 	.byte	0x03, 0x1b
        /*006e*/ 	.short	0x00ff


	//----- nvinfo : EIATTR_NUM_BARRIERS
	.align		4
        /*0070*/ 	.byte	0x02, 0x4c
        /*0072*/ 	.byte	0x01
	.zero		1


	//----- nvinfo : EIATTR_MERCURY_ISA_VERSION
	.align		4
        /*0074*/ 	.byte	0x03, 0x5f
        /*0076*/ 	.short	0x0101


	//----- nvinfo : EIATTR_VRC_CTA_INIT_COUNT
	.align		4
        /*0078*/ 	.byte	0x02, 0x4a
	.zero		1
	.zero		1


	//----- nvinfo : EIATTR_EXIT_INSTR_OFFSETS
	.align		4
        /*007c*/ 	.byte	0x04, 0x1c
        /*007e*/ 	.short	(.L_1495 - .L_1494)


	//   ....[0]....
.L_1494:
        /*0080*/ 	.word	0x00000170


	//   ....[1]....
        /*0084*/ 	.word	0x00000220


	//   ....[2]....
        /*0088*/ 	.word	0x00000340


	//----- nvinfo : EIATTR_CBANK_PARAM_SIZE
	.align		4
.L_1495:
        /*008c*/ 	.byte	0x03, 0x19
        /*008e*/ 	.short	0x0020


	//----- nvinfo : EIATTR_PARAM_CBANK
	.align		4
        /*0090*/ 	.byte	0x04, 0x0a
        /*0092*/ 	.short	(.L_1497 - .L_1496)
	.align		4
.L_1496:
        /*0094*/ 	.word	index@(.nv.constant0._Z11FilterStep2ILi2EEvPiS0_iiii)
        /*0098*/ 	.short	0x0380
        /*009a*/ 	.short	0x0020


	//----- nvinfo : EIATTR_SW_WAR
	.align		4
.L_1497:
        /*009c*/ 	.byte	0x04, 0x36
        /*009e*/ 	.short	(.L_1499 - .L_1498)
.L_1498:
        /*00a0*/ 	.word	0x00000008
.L_1499:


//--------------------- .nv.info._Z11FilterStep1ILi2EEvPiS0_iiii --------------------------
	.section	.nv.info._Z11FilterStep1ILi2EEvPiS0_iiii,"",@"SHT_CUDA_INFO"
	.sectionflags	@""
	.align	4


	//----- nvinfo : EIATTR_CUDA_API_VERSION
	.align		4
        /*0000*/ 	.byte	0x04, 0x37
        /*0002*/ 	.short	(.L_1501 - .L_1500)
.L_1500:
        /*0004*/ 	.word	0x00000082


	//----- nvinfo : EIATTR_KPARAM_INFO
	.align		4
.L_1501:
        /*0008*/ 	.byte	0x04, 0x17
        /*000a*/ 	.short	(.L_1503 - .L_1502)
.L_1502:
        /*000c*/ 	.word	0x00000000
        /*0010*/ 	.short	0x0005
        /*0012*/ 	.short	0x001c
        /*0014*/ 	.byte	0x00, 0xf0, 0x11, 0x00


	//----- nvinfo : EIATTR_KPARAM_INFO
	.align		4
.L_1503:
        /*0018*/ 	.byte	0x04, 0x17
        /*001a*/ 	.short	(.L_1505 - .L_1504)
.L_1504:
        /*001c*/ 	.word	0x00000000
        /*0020*/ 	.short	0x0004
        /*0022*/ 	.short	0x0018
        /*0024*/ 	.byte	0x00, 0xf0, 0x11, 0x00


	//----- nvinfo : EIATTR_KPARAM_INFO
	.align		4
.L_1505:
        /*0028*/ 	.byte	0x04, 0x17
        /*002a*/ 	.short	(.L_1507 - .L_1506)
.L_1506:
        /*002c*/ 	.word	0x00000000
        /*0030*/ 	.short	0x0003
        /*0032*/ 	.short	0x0014
        /*0034*/ 	.byte	0x00, 0xf0, 0x11, 0x00


	//----- nvinfo : EIATTR_KPARAM_INFO
	.align		4
.L_1507:
        /*0038*/ 	.byte	0x04, 0x17
        /*003a*/ 	.short	(.L_1509 - .L_1508)
.L_1508:
        /*003c*/ 	.word	0x00000000
        /*0040*/ 	.short	0x0002
        /*0042*/ 	.short	0x0010
        /*0044*/ 	.byte	0x00, 0xf0, 0x11, 0x00


	//----- nvinfo : EIATTR_KPARAM_INFO
	.align		4
.L_1509:
        /*0048*/ 	.byte	0x04, 0x17
        /*004a*/ 	.short	(.L_1511 - .L_1510)
.L_1510:
        /*004c*/ 	.word	0x00000000
        /*0050*/ 	.short	0x0001
        /*0052*/ 	.short	0x0008
        /*0054*/ 	.byte	0x00, 0xf5, 0x21, 0x00


	//----- nvinfo : EIATTR_KPARAM_INFO
	.align		4
.L_1511:
        /*0058*/ 	.byte	0x04, 0x17
        /*005a*/ 	.short	(.L_1513 - .L_1512)
.L_1512:
        /*005c*/ 	.word	0x00000000
        /*0060*/ 	.short	0x0000
        /*0062*/ 	.short	0x0000
        /*0064*/ 	.byte	0x00, 0xf5, 0x21, 0x00


	//----- nvinfo : EIATTR_SPARSE_MMA_MASK
	.align		4
.L_1513:
        /*0068*/ 	.byte	0x03, 0x50
        /*006a*/ 	.short	0x0000


	//----- nvinfo : EIATTR_MAXREG_COUNT
	.align		4
        /*006c*/ 	.byte	0x03, 0x1b
        /*006e*/ 	.short	0x00ff


	//----- nvinfo : EIATTR_NUM_BARRIERS
	.align		4
        /*0070*/ 	.byte	0x02, 0x4c
        /*0072*/ 	.byte	0x01
	.zero		1


	//----- nvinfo : EIATTR_MERCURY_ISA_VERSION
	.align		4
        /*0074*/ 	.byte	0x03, 0x5f
        /*0076*/ 	.short	0x0101


	//----- nvinfo : EIATTR_VRC_CTA_INIT_COUNT
	.align		4
        /*0078*/ 	.byte	0x02, 0x4a
	.zero		1
	.zero		1


	//----- nvinfo : EIATTR_EXIT_INSTR_OFFSETS
	.align		4
        /*007c*/ 	.byte	0x04, 0x1c
        /*007e*/ 	.short	(.L_1515 - .L_1514)


	//   ....[0]....
.L_1514:
        /*0080*/ 	.word	0x00000170


	//   ....[1]....
        /*0084*/ 	.word	0x00000270


	//   ....[2]....
        /*0088*/ 	.word	0x00000330


	//----- nvinfo : EIATTR_CBANK_PARAM_SIZE
	.align		4
.L_1515:
        /*008c*/ 	.byte	0x03, 0x19
        /*008e*/ 	.short	0x0020


	//----- nvinfo : EIATTR_PARAM_CBANK
	.align		4
        /*0090*/ 	.byte	0x04, 0x0a
        /*0092*/ 	.short	(.L_1517 - .L_1516)
	.align		4
.L_1516:
        /*0094*/ 	.word	index@(.nv.constant0._Z11FilterStep1ILi2EEvPiS0_iiii)
        /*0098*/ 	.short	0x0380
        /*009a*/ 	.short	0x0020


	//----- nvinfo : EIATTR_SW_WAR
	.align		4
.L_1517:
        /*009c*/ 	.byte	0x04, 0x36
        /*009e*/ 	.short	(.L_1519 - .L_1518)
.L_1518:
        /*00a0*/ 	.word	0x00000008
.L_1519:


//--------------------- .nv.info._Z11FilterStep2ILi1EEvPiS0_iiii --------------------------
	.section	.nv.info._Z11FilterStep2ILi1EEvPiS0_iiii,"",@"SHT_CUDA_INFO"
	.sectionflags	@""
	.align	4


	//----- nvinfo : EIATTR_CUDA_API_VERSION
	.align		4
        /*0000*/ 	.byte	0x04, 0x37
        /*0002*/ 	.short	(.L_1521 - .L_1520)
.L_1520:
        /*0004*/ 	.word	0x00000082


	//----- nvinfo : EIATTR_KPARAM_INFO
	.align		4
.L_1521:
        /*0008*/ 	.byte	0x04, 0x17
        /*000a*/ 	.short	(.L_1523 - .L_1522)
.L_1522:
        /*000c*/ 	.word	0x00000000
        /*0010*/ 	.short	0x0005
        /*0012*/ 	.short	0x001c
        /*0014*/ 	.byte	0x00, 0xf0, 0x11, 0x00


	//----- nvinfo : EIATTR_KPARAM_INFO
	.align		4
.L_1523:
        /*0018*/ 	.byte	0x04, 0x17
        /*001a*/ 	.short	(.L_1525 - .L_1524)
.L_1524:
        /*001c*/ 	.word	0x00000000
        /*0020*/ 	.short	0x0004
        /*0022*/ 	.short	0x0018
        /*0024*/ 	.byte	0x00, 0xf0, 0x11, 0x00


	//----- nvinfo : EIATTR_KPARAM_INFO
	.align		4
.L_1525:
        /*0028*/ 	.byte	0x04, 0x17
        /*002a*/ 	.short	(.L_1527 - .L_1526)
.L_1526:
        /*002c*/ 	.word	0x00000000
        /*0030*/ 	.short	0x0003
        /*0032*/ 	.short	0x0014
        /*0034*/ 	.byte	0x00, 0xf0, 0x11, 0x00


	//----- nvinfo : EIATTR_KPARAM_INFO
	.align		4
.L_1527:
        /*0038*/ 	.byte	0x04, 0x17
        /*003a*/ 	.short	(.L_1529 - .L_1528)
.L_1528:
        /*003c*/ 	.word	0x00000000
        /*0040*/ 	.short	0x0002
        /*0042*/ 	.short	0x0010
        /*0044*/ 	.byte	0x00, 0xf0, 0x11, 0x00


	//----- nvinfo : EIATTR_KPARAM_INFO
	.align		4
.L_1529:
        /*0048*/ 	.byte	0x04, 0x17
        /*004a*/ 	.short	(.L_1531 - .L_1530)
.L_1530:
        /*004c*/ 	.word	0x00000000
        /*0050*/ 	.short	0x0001
        /*0052*/ 	.short	0x0008
        /*0054*/ 	.byte	0x00, 0xf5, 0x21, 0x00


	//----- nvinfo : EIATTR_KPARAM_INFO
	.align		4
.L_1531:
        /*0058*/ 	.byte	0x04, 0x17
        /*005a*/ 	.short	(.L_1533 - .L_1532)
.L_1532:
        /*005c*/ 	.word	0x00000000
        /*0060*/ 	.short	0x0000
        /*0062*/ 	.short	0x0000
        /*0064*/ 	.byte	0x00, 0xf5, 0x21, 0x00


	//----- nvinfo : EIATTR_SPARSE_MMA_MASK
	.align		4
.L_1533:
        /*0068*/ 	.byte	0x03, 0x50
        /*006a*/ 	.short	0x0000


	//----- nvinfo : EIATTR_MAXREG_COUNT
	.align		4
        /*006c*/ 	.byte	0x03, 0x1b
        /*006e*/ 	.short	0x00ff


	//----- nvinfo : EIATTR_NUM_BARRIERS
	.align		4
        /*0070*/ 	.byte	0x02, 0x4c
        /*0072*/ 	.byte	0x01
	.zero		1


	//----- nvinfo : EIATTR_MERCURY_ISA_VERSION
	.align		4
        /*0074*/ 	.byte	0x03, 0x5f
        /*0076*/ 	.short	0x0101


	//----- nvinfo : EIATTR_VRC_CTA_INIT_COUNT
	.align		4
        /*0078*/ 	.byte	0x02, 0x4a
	.zero		1
	.zero		1


	//----- nvinfo : EIATTR_EXIT_INSTR_OFFSETS
	.align		4
        /*007c*/ 	.byte	0x04, 0x1c
        /*007e*/ 	.short	(.L_1535 - .L_1534)


	//   ....[0]....
.L_1534:
        /*0080*/ 	.word	0x00000160


	//   ....[1]....
        /*0084*/ 	.word	0x00000220


	//   ....[2]....
        /*0088*/ 	.word	0x000002e0


	//----- nvinfo : EIATTR_CBANK_PARAM_SIZE
	.align		4
.L_1535:
        /*008c*/ 	.byte	0x03, 0x19
        /*008e*/ 	.short	0x0020


	//----- nvinfo : EIATTR_PARAM_CBANK
	.align		4
        /*0090*/ 	.byte	0x04, 0x0a
        /*0092*/ 	.short	(.L_1537 - .L_1536)
	.align		4
.L_1536:
        /*0094*/ 	.word	index@(.nv.constant0._Z11FilterStep2ILi1EEvPiS0_iiii)
        /*0098*/ 	.short	0x0380
        /*009a*/ 	.short	0x0020


	//----- nvinfo : EIATTR_SW_WAR
	.align		4
.L_1537:
        /*009c*/ 	.byte	0x04, 0x36
        /*009e*/ 	.short	(.L_1539 - .L_1538)
.L_1538:
        /*00a0*/ 	.word	0x00000008
.L_1539:


//--------------------- .nv.info._Z11FilterStep1ILi1EEvPiS0_iiii --------------------------
	.section	.nv.info._Z11FilterStep1ILi1EEvPiS0_iiii,"",@"SHT_CUDA_INFO"
	.sectionflags	@""
	.align	4


	//----- nvinfo : EIATTR_CUDA_API_VERSION
	.align		4
        /*0000*/ 	.byte	0x04, 0x37
        /*0002*/ 	.short	(.L_1541 - .L_1540)
.L_1540:
        /*0004*/ 	.word	0x00000082


	//----- nvinfo : EIATTR_KPARAM_INFO
	.align		4
.L_1541:
        /*0008*/ 	.byte	0x04, 0x17
        /*000a*/ 	.short	(.L_1543 - .L_1542)
.L_1542:
        /*000c*/ 	.word	0x00000000
        /*0010*/ 	.short	0x0005
        /*0012*/ 	.short	0x001c
        /*0014*/ 	.byte	0x00, 0xf0, 0x11, 0x00


	//----- nvinfo : EIATTR_KPARAM_INFO
	.align		4
.L_1543:
        /*0018*/ 	.byte	0x04, 0x17
        /*001a*/ 	.short	(.L_1545 - .L_1544)
.L_1544:
        /*001c*/ 	.word	0x00000000
        /*0020*/ 	.short	0x0004
        /*0022*/ 	.short	0x0018
        /*0024*/ 	.byte	0x00, 0xf0, 0x11, 0x00


	//----- nvinfo : EIATTR_KPARAM_INFO
	.align		4
.L_1545:
        /*0028*/ 	.byte	0x04, 0x17
        /*002a*/ 	.short	(.L_1547 - .L_1546)
.L_1546:
        /*002c*/ 	.word	0x00000000
        /*0030*/ 	.short	0x0003
        /*0032*/ 	.short	0x0014
        /*0034*/ 	.byte	0x00, 0xf0, 0x11, 0x00


	//----- nvinfo : EIATTR_KPARAM_INFO
	.align		4
.L_1547:
        /*0038*/ 	.byte	0x04, 0x17
        /*003a*/ 	.short	(.L_1549 - .L_1548)
.L_1548:
        /*003c*/ 	.word	0x00000000
        /*0040*/ 	.short	0x0002
        /*0042*/ 	.short	0x0010
        /*0044*/ 	.byte	0x00, 0xf0, 0x11, 0x00


	//----- nvinfo : EIATTR_KPARAM_INFO
	.align		4
.L_1549:
        /*0048*/ 	.byte	0x04, 0x17
        /*004a*/ 	.short	(.L_1551 - .L_1550)
.L_1550:
        /*004c*/ 	.word	0x00000000
        /*0050*/ 	.short	0x0001
        /*0052*/ 	.short	0x0008
        /*0054*/ 	.byte	0x00, 0xf5, 0x21, 0x00


	//----- nvinfo : EIATTR_KPARAM_INFO
	.align		4
.L_1551:
        /*0058*/ 	.byte	0x04, 0x17
        /*005a*/ 	.short	(.L_1553 - .L_1552)
.L_1552:
        /*005c*/ 	.word	0x00000000
        /*0060*/ 	.short	0x0000
        /*0062*/ 	.short	0x0000
        /*0064*/ 	.byte	0x00, 0xf5, 0x21, 0x00


	//----- nvinfo : EIATTR_SPARSE_MMA_MASK
	.align		4
.L_1553:
        /*0068*/ 	.byte	0x03, 0x50
        /*006a*/ 	.short	0x0000


	//----- nvinfo : EIATTR_MAXREG_COUNT
	.align		4
        /*006c*/ 	.byte	0x03, 0x1b
        /*006e*/ 	.short	0x00ff


	//----- nvinfo : EIATTR_NUM_BARRIERS
	.align		4
        /*0070*/ 	.byte	0x02, 0x4c
        /*0072*/ 	.byte	0x01
	.zero		1


	//----- nvinfo : EIATTR_MERCURY_ISA_VERSION
	.align		4
        /*0074*/ 	.byte	0x03, 0x5f
        /*0076*/ 	.short	0x0101


	//----- nvinfo : EIATTR_VRC_CTA_INIT_COUNT
	.align		4
        /*0078*/ 	.byte	0x02, 0x4a
	.zero		1
	.zero		1


	//----- nvinfo : EIATTR_EXIT_INSTR_OFFSETS
	.align		4
        /*007c*/ 	.byte	0x04, 0x1c
        /*007e*/ 	.short	(.L_1555 - .L_1554)


	//   ....[0]....
.L_1554:
        /*0080*/ 	.word	0x00000150


	//   ....[1]....
        /*0084*/ 	.word	0x00000250


	//   ....[2]....
        /*0088*/ 	.word	0x000002e0


	//----- nvinfo : EIATTR_CBANK_PARAM_SIZE
	.align		4
.L_1555:
        /*008c*/ 	.byte	0x03, 0x19
        /*008e*/ 	.short	0x0020


	//----- nvinfo : EIATTR_PARAM_CBANK
	.align		4
        /*0090*/ 	.byte	0x04, 0x0a
        /*0092*/ 	.short	(.L_1557 - .L_1556)
	.align		4
.L_1556:
        /*0094*/ 	.word	index@(.nv.constant0._Z11FilterStep1ILi1EEvPiS0_iiii)
        /*0098*/ 	.short	0x0380
        /*009a*/ 	.short	0x0020


	//----- nvinfo : EIATTR_SW_WAR
	.align		4
.L_1557:
        /*009c*/ 	.byte	0x04, 0x36
        /*009e*/ 	.short	(.L_1559 - .L_1558)
.L_1558:
        /*00a0*/ 	.word	0x00000008
.L_1559:


//--------------------- .nv.callgraph             --------------------------
	.section	.nv.callgraph,"",@"SHT_CUDA_CALLGRAPH"
	.align	4
	.sectionentsize	8
	.align		4
        /*0000*/ 	.word	0x00000000
	.align		4
        /*0004*/ 	.word	0xffffffff
	.align		4
        /*0008*/ 	.word	0x00000000
	.align		4
        /*000c*/ 	.word	0xfffffffe
	.align		4
        /*0010*/ 	.word	0x00000000
	.align		4
        /*0014*/ 	.word	0xfffffffd
	.align		4
        /*0018*/ 	.word	0x00000000
	.align		4
        /*001c*/ 	.word	0xfffffffc


//--------------------- .text._Z12FilterDStep2ILi15EEvPiS0_iiii --------------------------
	.section	.text._Z12FilterDStep2ILi15EEvPiS0_iiii,"ax",@progbits
	.align	128
        .global         _Z12FilterDStep2ILi15EEvPiS0_iiii
        .type           _Z12FilterDStep2ILi15EEvPiS0_iiii,@function
        .size           _Z12FilterDStep2ILi15EEvPiS0_iiii,(.L_x_60 - _Z12FilterDStep2ILi15EEvPiS0_iiii)
        .other          _Z12FilterDStep2ILi15EEvPiS0_iiii,@"STO_CUDA_ENTRY STV_DEFAULT"
_Z12FilterDStep2ILi15EEvPiS0_iiii:
.text._Z12FilterDStep2ILi15EEvPiS0_iiii:
[----:B------:R-:W-:Y:S01]  /*0000*/  LDC R1, c[0x0][0x37c] ;  /* 0x0000df00ff017b82 */ /* 0x000fe20000000800 */
[----:B------:R-:W0:Y:S07]  /*0010*/  S2R R9, SR_TID.Y ;  /* 0x0000000000097919 */ /* 0x000e2e0000002200 */
[----:B------:R-:W1:Y:S01]  /*0020*/  S2UR UR6, SR_CTAID.Y ;  /* 0x00000000000679c3 */ /* 0x000e620000002600 */
[----:B------:R-:W2:Y:S01]  /*0030*/  LDCU.64 UR8, c[0x0][0x390] ;  /* 0x00007200ff0877ac */ /* 0x000ea20008000a00 */
[----:B------:R-:W3:Y:S06]  /*0040*/  S2R R7, SR_TID.X ;  /* 0x0000000000077919 */ /* 0x000eec0000002100 */
[----:B------:R-:W1:Y:S08]  /*0050*/  LDC.64 R4, c[0x0][0x398] ;  /* 0x0000e600ff047b82 */ /* 0x000e700000000a00 */
[----:B------:R-:W3:Y:S08]  /*0060*/  S2UR UR4, SR_CTAID.X ;  /* 0x00000000000479c3 */ /* 0x000ef00000002500 */
[----:B------:R-:W4:Y:S08]  /*0070*/  S2UR UR5, SR_CgaCtaId ;  /* 0x00000000000579c3 */ /* 0x000f300000008800 */
[----:B------:R-:W5:Y:S01]  /*0080*/  LDC R2, c[0x0][0x360] ;  /* 0x0000d800ff027b82 */ /* 0x000f620000000800 */
[----:B-1----:R-:W-:-:S04]  /*0090*/  IMAD R8, R5, UR6, RZ ;  /* 0x0000000605087c24 */ /* 0x002fc8000f8e02ff */
[----:B0-----:R-:W-:Y:S02]  /*00a0*/  IMAD.IADD R6, R8, 0x1, R9 ;  /* 0x0000000108067824 */ /* 0x001fe400078e0209 */
[----:B---3--:R-:W-:Y:S01]  /*00b0*/  IMAD R4, R4, UR4, R7 ;  /* 0x0000000404047c24 */ /* 0x008fe2000f8e0207 */
[----:B------:R-:W-:Y:S01]  /*00c0*/  UMOV UR4, 0x400 ;  /* 0x0000040000047882 */ /* 0x000fe20000000000 */
[----:B------:R-:W-:-:S05]  /*00d0*/  VIADD R3, R6, 0xfffffff1 ;  /* 0xfffffff106037836 */ /* 0x000fca0000000000 */
[----:B--2---:R-:W-:Y:S01]  /*00e0*/  ISETP.GE.AND P0, PT, R3, UR9, PT ;  /* 0x0000000903007c0c */ /* 0x004fe2000bf06270 */
[----:B----4-:R-:W-:-:S03]  /*00f0*/  ULEA UR4, UR5, UR4, 0x18 ;  /* 0x0000000405047291 */ /* 0x010fc6000f8ec0ff */
[----:B------:R-:W-:-:S04]  /*0100*/  ISETP.GE.OR P0, PT, R4, UR8, P0 ;  /* 0x0000000804007c0c */ /* 0x000fc80008706670 */
[----:B------:R-:W-:Y:S01]  /*0110*/  ISETP.LT.OR P0, PT, R6, 0xf, P0 ;  /* 0x0000000f0600780c */ /* 0x000fe20000701670 */
[----:B-----5:R-:W-:Y:S02]  /*0120*/  IMAD R0, R9, R2, R7 ;  /* 0x0000000209007224 */ /* 0x020fe400078e0207 */
[----:B------:R-:W-:-:S03]  /*0130*/  IMAD.MOV.U32 R6, RZ, RZ, 0xff ;  /* 0x000000ffff067424 */ /* 0x000fc600078e00ff */
[----:B------:R-:W-:-:S05]  /*0140*/  LEA R9, R0, UR4, 0x2 ;  /* 0x0000000400097c11 */ /* 0x000fca000f8e10ff */
[----:B------:R0:W-:Y:S01]  /*0150*/  STS [R9], R6 ;  /* 0x0000000609007388 */ /* 0x0001e20000000800 */
[----:B------:R-:W-:Y:S06]  /*0160*/  BAR.SYNC.DEFER_BLOCKING 0x0 ;  /* 0x0000000000007b1d */ /* 0x000fec0000010000 */
[----:B------:R-:W-:Y:S05]  /*0170*/  @P0 EXIT ;  /* 0x000000000000094d */ /* 0x000fea0003800000 */
[----:B0-----:R-:W0:Y:S01]  /*0180*/  LDC.64 R6, c[0x0][0x380] ;  /* 0x0000e000ff067b82 */ /* 0x001e220000000a00 */
[----:B------:R-:W1:Y:S01]  /*0190*/  LDCU.64 UR4, c[0x0][0x358] ;  /* 0x00006b00ff0477ac */ /* 0x000e620008000a00 */
[----:B------:R-:W-:-:S04]  /*01a0*/  IMAD R0, R3, UR8, R4 ;  /* 0x0000000803007c24 */ /* 0x000fc8000f8e0204 */
[----:B0-----:R-:W-:-:S06]  /*01b0*/  IMAD.WIDE R6, R0, 0x4, R6 ;  /* 0x0000000400067825 */ /* 0x001fcc00078e0206 */
[----:B-1----:R-:W2:Y:S01]  /*01c0*/  LDG.E R6, desc[UR4][R6.64] ;  /* 0x0000000406067981 */ /* 0x002ea2000c1e1900 */
[----:B------:R-:W-:-:S04]  /*01d0*/  IADD3 R4, PT, PT, R8, R5, RZ ;  /* 0x0000000508047210 */ /* 0x000fc80007ffe0ff */
[----:B------:R-:W-:-:S04]  /*01e0*/  ISETP.GE.AND P0, PT, R3, R4, PT ;  /* 0x000000040300720c */ /* 0x000fc80003f06270 */
[----:B------:R-:W-:Y:S01]  /*01f0*/  ISETP.LT.OR P0, PT, R3, R8, P0 ;  /* 0x000000080300720c */ /* 0x000fe20000701670 */
[----:B--2---:R0:W-:Y:S01]  /*0200*/  STS [R9], R6 ;  /* 0x0000000609007388 */ /* 0x0041e20000000800 */
[----:B------:R-:W-:Y:S11]  /*0210*/  BAR.SYNC.DEFER_BLOCKING 0x0 ;  /* 0x0000000000007b1d */ /* 0x000ff60000010000 */
[----:B------:R-:W-:Y:S05]  /*0220*/  @P0 EXIT ;  /* 0x000000000000094d */ /* 0x000fea0003800000 */
[----:B0-----:R-:W-:-:S04]  /*0230*/  IMAD R9, R2, -0x3c, R9 ;  /* 0xffffffc402097824 */ /* 0x001fc800078e0209 */
[C---:B------:R-:W-:Y:S01]  /*0240*/  IMAD R15, R2.reuse, 0x4, R9 ;  /* 0x00000004020f7824 */ /* 0x040fe200078e0209 */
[----:B------:R-:W-:Y:S03]  /*0250*/  LDS R10, [R9] ;  /* 0x00000000090a7984 */ /* 0x000fe60000000800 */
[C---:B------:R-:W-:Y:S02]  /*0260*/  IMAD R19, R2.reuse, 0x4, R15 ;  /* 0x0000000402137824 */ /* 0x040fe400078e020f */
[----:B------:R-:W-:Y:S03]  /*0270*/  LDS R15, [R15] ;  /* 0x000000000f0f7984 */ /* 0x000fe60000000800 */
[C---:B------:R-:W-:Y:S02]  /*0280*/  LEA R7, R2.reuse, R19, 0x2 ;  /* 0x0000001302077211 */ /* 0x040fe400078e10ff */
[----:B------:R-:W0:Y:S03]  /*0290*/  LDS R19, [R19] ;  /* 0x0000000013137984 */ /* 0x000e260000000800 */
[C---:B------:R-:W-:Y:S01]  /*02a0*/  IMAD R23, R2.reuse, 0x4, R7 ;  /* 0x0000000402177824 */ /* 0x040fe200078e0207 */
[----:B------:R-:W-:Y:S03]  /*02b0*/  LDS R14, [R7] ;  /* 0x00000000070e7984 */ /* 0x000fe60000000800 */
[----:B------:R-:W-:-:S02]  /*02c0*/  IMAD R3, R2, 0x4, R23 ;  /* 0x0000000402037824 */ /* 0x000fc400078e0217 */
[----:B------:R-:W1:Y:S03]  /*02d0*/  LDS R23, [R23] ;  /* 0x0000000017177984 */ /* 0x000e660000000800 */
[C---:B------:R-:W-:Y:S02]  /*02e0*/  LEA R4, R2.reuse, R3, 0x2 ;  /* 0x0000000302047211 */ /* 0x040fe400078e10ff */
[----:B------:R-:W-:Y:S03]  /*02f0*/  LDS R3, [R3] ;  /* 0x0000000003037984 */ /* 0x000fe60000000800 */
[C---:B------:R-:W-:Y:S02]  /*0300*/  IMAD R5, R2.reuse, 0x4, R4 ;  /* 0x0000000402057824 */ /* 0x040fe400078e0204 */
[----:B------:R-:W2:Y:S02]  /*0310*/  LDS R4, [R4] ;  /* 0x0000000004047984 */ /* 0x000ea40000000800 */
[----:B------:R-:W-:-:S02]  /*0320*/  IMAD R6, R2, 0x4, R5 ;  /* 0x0000000402067824 */ /* 0x000fc400078e0205 */
[----:B------:R-:W-:Y:S03]  /*0330*/  LDS R5, [R5] ;  /* 0x0000000005057984 */ /* 0x000fe60000000800 */
[C---:B------:R-:W-:Y:S02]  /*0340*/  LEA R8, R2.reuse, R6, 0x2 ;  /* 0x0000000602087211 */ /* 0x040fe400078e10ff */
[----:B------:R-:W3:Y:S03]  /*0350*/  LDS R6, [R6] ;  /* 0x0000000006067984 */ /* 0x000ee60000000800 */
[C---:B------:R-:W-:Y:S02]  /*0360*/  IMAD R11, R2.reuse, 0x4, R8 ;  /* 0x00000004020b7824 */ /* 0x040fe400078e0208 */
[----:B------:R-:W-:Y:S02]  /*0370*/  LDS R8, [R8] ;  /* 0x0000000008087984 */ /* 0x000fe40000000800 */
[----:B------:R-:W-:-:S02]  /*0380*/  IMAD R29, R2, 0x4, R11 ;  /* 0x00000004021d7824 */ /* 0x000fc400078e020b */
[----:B------:R-:W4:Y:S03]  /*0390*/  LDS R11, [R11] ;  /* 0x000000000b0b7984 */ /* 0x000f260000000800 */
[----:B------:R-:W-:Y:S02]  /*03a0*/  LEA R17, R2, R29, 0x2 ;  /* 0x0000001d02117211 */ /* 0x000fe400078e10ff */
[----:B0-----:R-:W-:Y:S02]  /*03b0*/  VIMNMX3 R20, R10, R15, R19, !PT ;  /* 0x0000000f0a14720f */ /* 0x001fe40007800113 */
[----:B------:R-:W-:Y:S01]  /*03c0*/  LDS R10, [R29] ;  /* 0x000000001d0a7984 */ /* 0x000fe20000000800 */
[----:B------:R-:W-:-:S03]  /*03d0*/  IMAD R12, R2, 0x4, R17 ;  /* 0x00000004020c7824 */ /* 0x000fc600078e0211 */
[----:B------:R-:W0:Y:S01]  /*03e0*/  LDS R17, [R17] ;  /* 0x0000000011117984 */ /* 0x000e220000000800 */
[----:B------:R-:W-:Y:S01]  /*03f0*/  IMAD R21, R2, 0x4, R12 ;  /* 0x0000000402157824 */ /* 0x000fe200078e020c */
[----:B-1----:R-:W-:Y:S02]  /*0400*/  VIMNMX3 R20, R20, R14, R23, !PT ;  /* 0x0000000e1414720f */ /* 0x002fe40007800117 */
[----:B------:R-:W-:Y:S02]  /*0410*/  LDS R12, [R12] ;  /* 0x000000000c0c7984 */ /* 0x000fe40000000800 */
[C---:B------:R-:W-:Y:S02]  /*0420*/  LEA R18, R2.reuse, R21, 0x2 ;  /* 0x0000001502127211 */ /* 0x040fe400078e10ff */
[----:B------:R-:W1:Y:S03]  /*0430*/  LDS R21, [R21] ;  /* 0x0000000015157984 */ /* 0x000e660000000800 */
[----:B------:R-:W-:Y:S01]  /*0440*/  IMAD R27, R2, 0x4, R18 ;  /* 0x00000004021b7824 */ /* 0x000fe200078e0212 */
[----:B------:R-:W-:Y:S01]  /*0450*/  LDS R14, [R18] ;  /* 0x00000000120e7984 */ /* 0x000fe20000000800 */
[----:B--2---:R-:W-:-:S02]  /*0460*/  VIMNMX3 R3, R20, R3, R4, !PT ;  /* 0x000000031403720f */ /* 0x004fc40007800104 */
[C---:B------:R-:W-:Y:S02]  /*0470*/  IMAD R16, R2.reuse, 0x4, R27 ;  /* 0x0000000402107824 */ /* 0x040fe400078e021b */
[----:B------:R-:W2:Y:S03]  /*0480*/  LDS R27, [R27] ;  /* 0x000000001b1b7984 */ /* 0x000ea60000000800 */
[C---:B------:R-:W-:Y:S02]  /*0490*/  LEA R25, R2.reuse, R16, 0x2 ;  /* 0x0000001002197211 */ /* 0x040fe400078e10ff */
[----:B------:R-:W-:Y:S01]  /*04a0*/  LDS R16, [R16] ;  /* 0x0000000010107984 */ /* 0x000fe20000000800 */
[----:B---3--:R-:W-:Y:S02]  /*04b0*/  VIMNMX3 R3, R3, R5, R6, !PT ;  /* 0x000000050303720f */ /* 0x008fe40007800106 */
[----:B------:R-:W-:-:S02]  /*04c0*/  IMAD R7, R2, 0x4, R25 ;  /* 0x0000000402077824 */ /* 0x000fc400078e0219 */
[----:B------:R-:W3:Y:S02]  /*04d0*/  LDS R25, [R25] ;  /* 0x0000000019197984 */ /* 0x000ee40000000800 */
[C---:B------:R-:W-:Y:S01]  /*04e0*/  IMAD R9, R2.reuse, 0x4, R7 ;  /* 0x0000000402097824 */ /* 0x040fe200078e0207 */
[----:B----4-:R-:W-:Y:S01]  /*04f0*/  VIMNMX3 R3, R3, R8, R11, !PT ;  /* 0x000000080303720f */ /* 0x010fe2000780010b */
[----:B------:R-:W-:Y:S03]  /*0500*/  LDS R7, [R7] ;  /* 0x0000000007077984 */ /* 0x000fe60000000800 */
[C---:B------:R-:W-:Y:S01]  /*0510*/  LEA R13, R2.reuse, R9, 0x2 ;  /* 0x00000009020d7211 */ /* 0x040fe200078e10ff */
[----:B------:R-:W4:Y:S04]  /*0520*/  LDS R4, [R9] ;  /* 0x0000000009047984 */ /* 0x000f280000000800 */
[C---:B------:R-:W-:Y:S01]  /*0530*/  IMAD R15, R2.reuse, 0x4, R13 ;  /* 0x00000004020f7824 */ /* 0x040fe200078e020d */
[----:B0-----:R-:W-:Y:S01]  /*0540*/  VIMNMX3 R3, R3, R10, R17, !PT ;  /* 0x0000000a0303720f */ /* 0x001fe20007800111 */
[----:B------:R-:W-:Y:S02]  /*0550*/  LDS R13, [R13] ;  /* 0x000000000d0d7984 */ /* 0x000fe40000000800 */
[----:B------:R-:W-:-:S02]  /*0560*/  IMAD R19, R2, 0x4, R15 ;  /* 0x0000000402137824 */ /* 0x000fc400078e020f */
[----:B------:R-:W0:Y:S03]  /*0570*/  LDS R18, [R15] ;  /* 0x000000000f127984 */ /* 0x000e260000000800 */
[C---:B------:R-:W-:Y:S02]  /*0580*/  LEA R23, R2.reuse, R19, 0x2 ;  /* 0x0000001302177211 */ /* 0x040fe400078e10ff */
[----:B------:R-:W-:Y:S01]  /*0590*/  LDS R19, [R19] ;  /* 0x0000000013137984 */ /* 0x000fe20000000800 */
[----:B-1----:R-:W-:Y:S02]  /*05a0*/  VIMNMX3 R3, R3, R12, R21, !PT ;  /* 0x0000000c0303720f */ /* 0x002fe40007800115 */
[C---:B------:R-:W-:Y:S01]  /*05b0*/  IMAD R29, R2.reuse, 0x4, R23 ;  /* 0x00000004021d7824 */ /* 0x040fe200078e0217 */
[----:B------:R-:W1:Y:S03]  /*05c0*/  LDS R6, [R23] ;  /* 0x0000000017067984 */ /* 0x000e660000000800 */
[C---:B------:R-:W-:Y:S01]  /*05d0*/  IMAD R20, R2.reuse, 0x4, R29 ;  /* 0x0000000402147824 */ /* 0x040fe200078e021d */
[----:B--2---:R-:W-:Y:S01]  /*05e0*/  VIMNMX3 R14, R3, R14, R27, !PT ;  /* 0x0000000e030e720f */ /* 0x004fe2000780011b */
[----:B------:R-:W-:Y:S03]  /*05f0*/  LDS R29, [R29] ;  /* 0x000000001d1d7984 */ /* 0x000fe60000000800 */
[----:B------:R-:W-:-:S02]  /*0600*/  LEA R22, R2, R20, 0x2 ;  /* 0x0000001402167211 */ /* 0x000fc400078e10ff */
[----:B------:R-:W2:Y:S03]  /*0610*/  LDS R20, [R20] ;  /* 0x0000000014147984 */ /* 0x000ea60000000800 */
[----:B------:R-:W-:Y:S01]  /*0620*/  IMAD R5, R2, 0x4, R22 ;  /* 0x0000000402057824 */ /* 0x000fe200078e0216 */
[----:B---3--:R-:W-:Y:S01]  /*0630*/  VIMNMX3 R14, R14, R16, R25, !PT ;  /* 0x000000100e0e720f */ /* 0x008fe20007800119 */
[----:B------:R-:W-:Y:S02]  /*0640*/  LDS R22, [R22] ;  /* 0x0000000016167984 */ /* 0x000fe40000000800 */
[----:B------:R-:W-:Y:S02]  /*0650*/  IMAD R24, R2, 0x4, R5 ;  /* 0x0000000402187824 */ /* 0x000fe400078e0205 */
[----:B------:R-:W3:Y:S01]  /*0660*/  LDS R5, [R5] ;  /* 0x0000000005057984 */ /* 0x000ee20000000800 */
[----:B----4-:R-:W-:-:S02]  /*0670*/  VIMNMX3 R4, R14, R7, R4, !PT ;  /* 0x000000070e04720f */ /* 0x010fc40007800104 */
[----:B------:R-:W-:Y:S01]  /*0680*/  LEA R26, R2, R24, 0x2 ;  /* 0x00000018021a7211 */ /* 0x000fe200078e10ff */
[----:B------:R-:W-:Y:S01]  /*0690*/  LDS R9, [R24] ;  /* 0x0000000018097984 */ /* 0x000fe20000000800 */
[----:B------:R-:W4:Y:S03]  /*06a0*/  LDC.64 R2, c[0x0][0x388] ;  /* 0x0000e200ff027b82 */ /* 0x000f260000000a00 */
[----:B------:R-:W5:Y:S01]  /*06b0*/  LDS R8, [R26] ;  /* 0x000000001a087984 */ /* 0x000f620000000800 */
[----:B0-----:R-:W-:-:S04]  /*06c0*/  VIMNMX3 R4, R4, R13, R18, !PT ;  /* 0x0000000d0404720f */ /* 0x001fc80007800112 */
[----:B-1----:R-:W-:Y:S01]  /*06d0*/  VIMNMX3 R4, R4, R19, R6, !PT ;  /* 0x000000130404720f */ /* 0x002fe20007800106 */
[----:B----4-:R-:W-:-:S03]  /*06e0*/  IMAD.WIDE R2, R0, 0x4, R2 ;  /* 0x0000000400027825 */ /* 0x010fc600078e0202 */
[----:B--2---:R-:W-:-:S04]  /*06f0*/  VIMNMX3 R4, R4, R29, R20, !PT ;  /* 0x0000001d0404720f */ /* 0x004fc80007800114 */
[----:B---3--:R-:W-:-:S04]  /*0700*/  VIMNMX3 R4, R4, R22, R5, !PT ;  /* 0x000000160404720f */ /* 0x008fc80007800105 */
[----:B-----5:R-:W-:-:S05]  /*0710*/  VIMNMX3 R9, R4, R9, R8, !PT ;  /* 0x000000090409720f */ /* 0x020fca0007800108 */
[----:B------:R-:W-:Y:S01]  /*0720*/  STG.E desc[UR4][R2.64], R9 ;  /* 0x0000000902007986 */ /* 0x000fe2000c101904 */
[----:B------:R-:W-:Y:S05]  /*0730*/  EXIT ;  /* 0x000000000000794d */ /* 0x000fea0003800000 */
.L_x_0:
[----:B------:R-:W-:-:S00]  /*0740*/  BRA `(.L_x_0) ;  /* 0xfffffffc00fc7947 */ /* 0x000fc0000383ffff */
[----:B------:R-:W-:-:S00]  /*0750*/  NOP ;  /* 0x0000000000007918 */ /* 0x000fc00000000000 */
        /* <DEDUP_REMOVED lines=10> */
.L_x_60:


//--------------------- .text._Z12FilterDStep1ILi15EEvPiS0_iiii --------------------------
	.section	.text._Z12FilterDStep1ILi15EEvPiS0_iiii,"ax",@progbits
	.align	128
        .global         _Z12FilterDStep1ILi15EEvPiS0_iiii
        .type           _Z12FilterDStep1ILi15EEvPiS0_iiii,@function
        .size           _Z12FilterDStep1ILi15EEvPiS0_iiii,(.L_x_61 - _Z12FilterDStep1ILi15EEvPiS0_iiii)
        .other          _Z12FilterDStep1ILi15EEvPiS0_iiii,@"STO_CUDA_ENTRY STV_DEFAULT"
_Z12FilterDStep1ILi15EEvPiS0_iiii:
.text._Z12FilterDStep1ILi15EEvPiS0_iiii:
[----:B------:R-:W-:Y:S01]  /*0000*/  LDC R1, c[0x0][0x37c] ;  /* 0x0000df00ff017b82 */ /* 0x000fe20000000800 */
[----:B------:R-:W0:Y:S07]  /*0010*/  S2R R3, SR_TID.Y ;  /* 0x0000000000037919 */ /* 0x000e2e0000002200 */
[----:B------:R-:W1:Y:S01]  /*0020*/  S2UR UR4, SR_CTAID.X ;  /* 0x00000000000479c3 */ /* 0x000e620000002500 */
[----:B------:R-:W2:Y:S01]  /*0030*/  LDCU UR7, c[0x0][0x360] ;  /* 0x00006c00ff0777ac */ /* 0x000ea20008000800 */
[----:B------:R-:W3:Y:S01]  /*0040*/  S2R R2, SR_TID.X ;  /* 0x0000000000027919 */ /* 0x000ee20000002100 */
[----:B------:R-:W4:Y:S05]  /*0050*/  LDCU.64 UR8, c[0x0][0x390] ;  /* 0x00007200ff0877ac */ /* 0x000f2a0008000a00 */
[----:B------:R-:W1:Y:S08]  /*0060*/  LDC.64 R4, c[0x0][0x398] ;  /* 0x0000e600ff047b82 */ /* 0x000e700000000a00 */
[----:B------:R-:W0:Y:S08]  /*0070*/  S2UR UR6, SR_CTAID.Y ;  /* 0x00000000000679c3 */ /* 0x000e300000002600 */
[----:B------:R-:W5:Y:S01]  /*0080*/  S2UR UR5, SR_CgaCtaId ;  /* 0x00000000000579c3 */ /* 0x000f620000008800 */
[----:B-1----:R-:W-:Y:S01]  /*0090*/  IMAD R9, R4, UR4, RZ ;  /* 0x0000000404097c24 */ /* 0x002fe2000f8e02ff */
[----:B------:R-:W-:-:S03]  /*00a0*/  UMOV UR4, 0x400 ;  /* 0x0000040000047882 */ /* 0x000fc60000000000 */
[--C-:B---3--:R-:W-:Y:S02]  /*00b0*/  IMAD.IADD R0, R9, 0x1, R2.reuse ;  /* 0x0000000109007824 */ /* 0x108fe400078e0202 */
[----:B0-----:R-:W-:Y:S02]  /*00c0*/  IMAD R5, R5, UR6, R3 ;  /* 0x0000000605057c24 */ /* 0x001fe4000f8e0203 */
[----:B--2---:R-:W-:Y:S02]  /*00d0*/  IMAD R3, R3, UR7, R2 ;  /* 0x0000000703037c24 */ /* 0x004fe4000f8e0202 */
[----:B------:R-:W-:Y:S01]  /*00e0*/  IMAD.MOV.U32 R2, RZ, RZ, 0xff ;  /* 0x000000ffff027424 */ /* 0x000fe200078e00ff */
[----:B----4-:R-:W-:Y:S01]  /*00f0*/  ISETP.GE.AND P0, PT, R5, UR9, PT ;  /* 0x0000000905007c0c */ /* 0x010fe2000bf06270 */
[----:B------:R-:W-:Y:S01]  /*0100*/  VIADD R8, R0, 0xfffffff1 ;  /* 0xfffffff100087836 */ /* 0x000fe20000000000 */
[----:B-----5:R-:W-:-:S04]  /*0110*/  ULEA UR4, UR5, UR4, 0x18 ;  /* 0x0000000405047291 */ /* 0x020fc8000f8ec0ff */
[----:B------:R-:W-:Y:S02]  /*0120*/  ISETP.GE.OR P0, PT, R8, UR8, P0 ;  /* 0x0000000808007c0c */ /* 0x000fe40008706670 */
[----:B------:R-:W-:Y:S02]  /*0130*/  LEA R3, R3, UR4, 0x2 ;  /* 0x0000000403037c11 */ /* 0x000fe4000f8e10ff */
[----:B------:R-:W-:-:S03]  /*0140*/  ISETP.LT.OR P0, PT, R0, 0xf, P0 ;  /* 0x0000000f0000780c */ /* 0x000fc60000701670 */
[----:B------:R0:W-:Y:S01]  /*0150*/  STS [R3], R2 ;  /* 0x0000000203007388 */ /* 0x0001e20000000800 */
[----:B------:R-:W-:Y:S09]  /*0160*/  BAR.SYNC.DEFER_BLOCKING 0x0 ;  /* 0x0000000000007b1d */ /* 0x000ff20000010000 */
[----:B0-----:R-:W-:Y:S05]  /*0170*/  @P0 EXIT ;  /* 0x000000000000094d */ /* 0x001fea0003800000 */
[----:B------:R-:W0:Y:S01]  /*0180*/  LDCU.64 UR6, c[0x0][0x380] ;  /* 0x00007000ff0677ac */ /* 0x000e220008000a00 */
[----:B------:R-:W-:Y:S01]  /*0190*/  IMAD R5, R5, UR8, RZ ;  /* 0x0000000805057c24 */ /* 0x000fe2000f8e02ff */
[----:B------:R-:W1:Y:S04]  /*01a0*/  LDCU.64 UR4, c[0x0][0x358] ;  /* 0x00006b00ff0477ac */ /* 0x000e680008000a00 */
[----:B------:R-:W-:-:S04]  /*01b0*/  IADD3 R2, P0, PT, R0, R5, RZ ;  /* 0x0000000500027210 */ /* 0x000fc80007f1e0ff */
[----:B------:R-:W-:Y:S01]  /*01c0*/  LEA.HI.X.SX32 R5, R5, RZ, 0x1, P0 ;  /* 0x000000ff05057211 */ /* 0x000fe200000f0eff */
[----:B------:R-:W-:-:S03]  /*01d0*/  IMAD.SHL.U32 R0, R2, 0x4, RZ ;  /* 0x0000000402007824 */ /* 0x000fc600078e00ff */
[----:B------:R-:W-:Y:S02]  /*01e0*/  SHF.L.U64.HI R2, R2, 0x2, R5 ;  /* 0x0000000202027819 */ /* 0x000fe40000010205 */
[----:B0-----:R-:W-:-:S04]  /*01f0*/  IADD3 R6, P0, PT, R0, UR6, RZ ;  /* 0x0000000600067c10 */ /* 0x001fc8000ff1e0ff */
[----:B------:R-:W-:-:S05]  /*0200*/  IADD3.X R7, PT, PT, R2, UR7, RZ, P0, !PT ;  /* 0x0000000702077c10 */ /* 0x000fca00087fe4ff */
[----:B-1----:R-:W2:Y:S01]  /*0210*/  LDG.E R6, desc[UR4][R6.64+-0x3c] ;  /* 0xffffc40406067981 */ /* 0x002ea2000c1e1900 */
[----:B------:R-:W-:-:S05]  /*0220*/  IMAD.IADD R5, R9, 0x1, R4 ;  /* 0x0000000109057824 */ /* 0x000fca00078e0204 */
[----:B------:R-:W-:-:S04]  /*0230*/  ISETP.GE.AND P0, PT, R8, R5, PT ;  /* 0x000000050800720c */ /* 0x000fc80003f06270 */
[----:B------:R-:W-:Y:S01]  /*0240*/  ISETP.LT.OR P0, PT, R8, R9, P0 ;  /* 0x000000090800720c */ /* 0x000fe20000701670 */
[----:B--2---:R0:W-:Y:S01]  /*0250*/  STS [R3], R6 ;  /* 0x0000000603007388 */ /* 0x0041e20000000800 */
[----:B------:R-:W-:Y:S11]  /*0260*/  BAR.SYNC.DEFER_BLOCKING 0x0 ;  /* 0x0000000000007b1d */ /* 0x000ff60000010000 */
[----:B------:R-:W-:Y:S05]  /*0270*/  @P0 EXIT ;  /* 0x000000000000094d */ /* 0x000fea0003800000 */
[----:B------:R-:W-:Y:S01]  /*0280*/  LDS R16, [R3+-0x3c] ;  /* 0xffffc40003107984 */ /* 0x000fe20000000800 */
[----:B------:R-:W1:Y:S03]  /*0290*/  LDCU.64 UR6, c[0x0][0x388] ;  /* 0x00007100ff0677ac */ /* 0x000e660008000a00 */
[----:B------:R-:W-:Y:S04]  /*02a0*/  LDS R17, [R3+-0x38] ;  /* 0xffffc80003117984 */ /* 0x000fe80000000800 */
[----:B------:R-:W2:Y:S04]  /*02b0*/  LDS R22, [R3+-0x34] ;  /* 0xffffcc0003167984 */ /* 0x000ea80000000800 */
[----:B------:R-:W-:Y:S04]  /*02c0*/  LDS R23, [R3+-0x30] ;  /* 0xffffd00003177984 */ /* 0x000fe80000000800 */
[----:B------:R-:W3:Y:S04]  /*02d0*/  LDS R24, [R3+-0x2c] ;  /* 0xffffd40003187984 */ /* 0x000ee80000000800 */
[----:B------:R-:W-:Y:S04]  /*02e0*/  LDS R21, [R3+-0x28] ;  /* 0xffffd80003157984 */ /* 0x000fe80000000800 */
[----:B------:R-:W4:Y:S04]  /*02f0*/  LDS R20, [R3+-0x24] ;  /* 0xffffdc0003147984 */ /* 0x000f280000000800 */
[----:B------:R-:W-:Y:S04]  /*0300*/  LDS R18, [R3+-0x20] ;  /* 0xffffe00003127984 */ /* 0x000fe80000000800 */
[----:B------:R-:W5:Y:S04]  /*0310*/  LDS R19, [R3+-0x1c] ;  /* 0xffffe40003137984 */ /* 0x000f680000000800 */
[----:B------:R-:W-:Y:S04]  /*0320*/  LDS R14, [R3+-0x18] ;  /* 0xffffe800030e7984 */ /* 0x000fe80000000800 */
[----:B------:R-:W1:Y:S04]  /*0330*/  LDS R15, [R3+-0x14] ;  /* 0xffffec00030f7984 */ /* 0x000e680000000800 */
[----:B------:R-:W-:Y:S04]  /*0340*/  LDS R4, [R3+-0x10] ;  /* 0xfffff00003047984 */ /* 0x000fe80000000800 */
[----:B------:R-:W1:Y:S01]  /*0350*/  LDS R5, [R3+-0xc] ;  /* 0xfffff40003057984 */ /* 0x000e620000000800 */
[----:B--2---:R-:W-:-:S03]  /*0360*/  VIMNMX3 R22, R16, R17, R22, !PT ;  /* 0x000000111016720f */ /* 0x004fc60007800116 */
[----:B0-----:R-:W-:Y:S04]  /*0370*/  LDS R6, [R3+-0x8] ;  /* 0xfffff80003067984 */ /* 0x001fe80000000800 */
[----:B------:R-:W0:Y:S01]  /*0380*/  LDS R7, [R3+-0x4] ;  /* 0xfffffc0003077984 */ /* 0x000e220000000800 */
[----:B---3--:R-:W-:-:S03]  /*0390*/  VIMNMX3 R24, R22, R23, R24, !PT ;  /* 0x000000171618720f */ /* 0x008fc60007800118 */
[----:B------:R-:W-:Y:S04]  /*03a0*/  LDS R8, [R3] ;  /* 0x0000000003087984 */ /* 0x000fe80000000800 */
[----:B------:R-:W2:Y:S01]  /*03b0*/  LDS R9, [R3+0x4] ;  /* 0x0000040003097984 */ /* 0x000ea20000000800 */
[----:B----4-:R-:W-:-:S03]  /*03c0*/  VIMNMX3 R24, R24, R21, R20, !PT ;  /* 0x000000151818720f */ /* 0x010fc60007800114 */
[----:B------:R-:W-:Y:S04]  /*03d0*/  LDS R10, [R3+0x8] ;  /* 0x00000800030a7984 */ /* 0x000fe80000000800 */
[----:B------:R-:W3:Y:S01]  /*03e0*/  LDS R11, [R3+0xc] ;  /* 0x00000c00030b7984 */ /* 0x000ee20000000800 */
[----:B-----5:R-:W-:-:S03]  /*03f0*/  VIMNMX3 R24, R24, R18, R19, !PT ;  /* 0x000000121818720f */ /* 0x020fc60007800113 */
[----:B------:R-:W-:Y:S04]  /*0400*/  LDS R12, [R3+0x10] ;  /* 0x00001000030c7984 */ /* 0x000fe80000000800 */
[----:B------:R-:W4:Y:S01]  /*0410*/  LDS R13, [R3+0x14] ;  /* 0x00001400030d7984 */ /* 0x000f220000000800 */
[----:B-1----:R-:W-:-:S03]  /*0420*/  VIMNMX3 R24, R24, R14, R15, !PT ;  /* 0x0000000e1818720f */ /* 0x002fc6000780010f */
[----:B------:R-:W-:Y:S04]  /*0430*/  LDS R16, [R3+0x18] ;  /* 0x0000180003107984 */ /* 0x000fe80000000800 */
[----:B------:R-:W1:Y:S01]  /*0440*/  LDS R17, [R3+0x1c] ;  /* 0x00001c0003117984 */ /* 0x000e620000000800 */
[----:B------:R-:W-:-:S03]  /*0450*/  VIMNMX3 R4, R24, R4, R5, !PT ;  /* 0x000000041804720f */ /* 0x000fc60007800105 */
[----:B------:R-:W-:Y:S04]  /*0460*/  LDS R22, [R3+0x20] ;  /* 0x0000200003167984 */ /* 0x000fe80000000800 */
[----:B------:R-:W5:Y:S01]  /*0470*/  LDS R23, [R3+0x24] ;  /* 0x0000240003177984 */ /* 0x000f620000000800 */
[----:B0-----:R-:W-:-:S03]  /*0480*/  VIMNMX3 R4, R4, R6, R7, !PT ;  /* 0x000000060404720f */ /* 0x001fc60007800107 */
[----:B------:R-:W-:Y:S04]  /*0490*/  LDS R21, [R3+0x28] ;  /* 0x0000280003157984 */ /* 0x000fe80000000800 */
[----:B------:R-:W0:Y:S01]  /*04a0*/  LDS R20, [R3+0x2c] ;  /* 0x00002c0003147984 */ /* 0x000e220000000800 */
[----:B--2---:R-:W-:-:S03]  /*04b0*/  VIMNMX3 R4, R4, R8, R9, !PT ;  /* 0x000000080404720f */ /* 0x004fc60007800109 */
[----:B------:R-:W-:Y:S04]  /*04c0*/  LDS R19, [R3+0x30] ;  /* 0x0000300003137984 */ /* 0x000fe80000000800 */
[----:B------:R-:W2:Y:S01]  /*04d0*/  LDS R18, [R3+0x34] ;  /* 0x0000340003127984 */ /* 0x000ea20000000800 */
[----:B---3--:R-:W-:-:S03]  /*04e0*/  VIMNMX3 R4, R4, R10, R11, !PT ;  /* 0x0000000a0404720f */ /* 0x008fc6000780010b */
[----:B------:R-:W-:Y:S04]  /*04f0*/  LDS R14, [R3+0x38] ;  /* 0x00003800030e7984 */ /* 0x000fe80000000800 */
[----:B------:R-:W3:Y:S01]  /*0500*/  LDS R15, [R3+0x3c] ;  /* 0x00003c00030f7984 */ /* 0x000ee20000000800 */
[----:B----4-:R-:W-:-:S04]  /*0510*/  VIMNMX3 R4, R4, R12, R13, !PT ;  /* 0x0000000c0404720f */ /* 0x010fc8000780010d */
[----:B-1----:R-:W-:-:S04]  /*0520*/  VIMNMX3 R4, R4, R16, R17, !PT ;  /* 0x000000100404720f */ /* 0x002fc80007800111 */
[----:B-----5:R-:W-:-:S04]  /*0530*/  VIMNMX3 R4, R4, R22, R23, !PT ;  /* 0x000000160404720f */ /* 0x020fc80007800117 */
[----:B0-----:R-:W-:Y:S02]  /*0540*/  VIMNMX3 R20, R4, R21, R20, !PT ;  /* 0x000000150414720f */ /* 0x001fe40007800114 */
[----:B------:R-:W-:-:S04]  /*0550*/  IADD3 R4, P0, PT, R0, UR6, RZ ;  /* 0x0000000600047c10 */ /* 0x000fc8000ff1e0ff */
[----:B------:R-:W-:Y:S02]  /*0560*/  IADD3.X R5, PT, PT, R2, UR7, RZ, P0, !PT ;  /* 0x0000000702057c10 */ /* 0x000fe400087fe4ff */
[----:B--2---:R-:W-:-:S04]  /*0570*/  VIMNMX3 R18, R20, R19, R18, !PT ;  /* 0x000000131412720f */ /* 0x004fc80007800112 */
[----:B---3--:R-:W-:-:S05]  /*0580*/  VIMNMX3 R15, R18, R14, R15, !PT ;  /* 0x0000000e120f720f */ /* 0x008fca000780010f */
[----:B------:R-:W-:Y:S01]  /*0590*/  STG.E desc[UR4][R4.64+-0x3c], R15 ;  /* 0xffffc40f04007986 */ /* 0x000fe2000c101904 */
[----:B------:R-:W-:Y:S05]  /*05a0*/  EXIT ;  /* 0x000000000000794d */ /* 0x000fea0003800000 */
.L_x_1:
        /* <DEDUP_REMOVED lines=13> */
.L_x_61:


//--------------------- .text._Z12FilterDStep2ILi14EEvPiS0_iiii --------------------------
	.section	.text._Z12FilterDStep2ILi14EEvPiS0_iiii,"ax",@progbits
	.align	128
        .global         _Z12FilterDStep2ILi14EEvPiS0_iiii
        .type           _Z12FilterDStep2ILi14EEvPiS0_iiii,@function
        .size           _Z12FilterDStep2ILi14EEvPiS0_iiii,(.L_x_62 - _Z12FilterDStep2ILi14EEvPiS0_iiii)
        .other          _Z12FilterDStep2ILi14EEvPiS0_iiii,@"STO_CUDA_ENTRY STV_DEFAULT"
_Z12FilterDStep2ILi14EEvPiS0_iiii:
.text._Z12FilterDStep2ILi14EEvPiS0_iiii:
[----:B------:R-:W-:Y:S01]  /*0000*/  LDC R1, c[0x0][0x37c] ;  /* 0x0000df00ff017b82 */ /* 0x000fe20000000800 */
[----:B------:R-:W0:Y:S07]  /*0010*/  S2R R2, SR_TID.X ;  /* 0x0000000000027919 */ /* 0x000e2e0000002100 */
[----:B------:R-:W0:Y:S01]  /*0020*/  LDC.64 R6, c[0x0][0x398] ;  /* 0x0000e600ff067b82 */ /* 0x000e220000000a00 */
[----:B------:R-:W1:Y:S01]  /*0030*/  LDCU.64 UR8, c[0x0][0x390] ;  /* 0x00007200ff0877ac */ /* 0x000e620008000a00 */
[----:B------:R-:W2:Y:S06]  /*0040*/  S2R R3, SR_TID.Y ;  /* 0x0000000000037919 */ /* 0x000eac0000002200 */
[----:B------:R-:W0:Y:S08]  /*0050*/  S2UR UR4, SR_CTAID.X ;  /* 0x00000000000479c3 */ /* 0x000e300000002500 */
[----:B------:R-:W3:Y:S08]  /*0060*/  S2UR UR6, SR_CTAID.Y ;  /* 0x00000000000679c3 */ /* 0x000ef00000002600 */
[----:B------:R-:W4:Y:S08]  /*0070*/  S2UR UR5, SR_CgaCtaId ;  /* 0x00000000000579c3 */ /* 0x000f300000008800 */
[----:B------:R-:W5:Y:S01]  /*0080*/  LDC R5, c[0x0][0x360] ;  /* 0x0000d800ff057b82 */ /* 0x000f620000000800 */
[----:B0-----:R-:W-:Y:S01]  /*0090*/  IMAD R6, R6, UR4, R2 ;  /* 0x0000000406067c24 */ /* 0x001fe2000f8e0202 */
[----:B------:R-:W-:Y:S01]  /*00a0*/  UMOV UR4, 0x400 ;  /* 0x0000040000047882 */ /* 0x000fe20000000000 */
[----:B---3--:R-:W-:-:S04]  /*00b0*/  IMAD R0, R7, UR6, RZ ;  /* 0x0000000607007c24 */ /* 0x008fc8000f8e02ff */
[----:B--2---:R-:W-:Y:S01]  /*00c0*/  IMAD.IADD R4, R0, 0x1, R3 ;  /* 0x0000000100047824 */ /* 0x004fe200078e0203 */
[----:B----4-:R-:W-:-:S03]  /*00d0*/  ULEA UR4, UR5, UR4, 0x18 ;  /* 0x0000000405047291 */ /* 0x010fc6000f8ec0ff */
[----:B------:R-:W-:-:S05]  /*00e0*/  VIADD R11, R4, 0xfffffff2 ;  /* 0xfffffff2040b7836 */ /* 0x000fca0000000000 */
[----:B-1----:R-:W-:Y:S01]  /*00f0*/  ISETP.GE.AND P0, PT, R11, UR9, PT ;  /* 0x000000090b007c0c */ /* 0x002fe2000bf06270 */
[----:B-----5:R-:W-:Y:S02]  /*0100*/  IMAD R2, R3, R5, R2 ;  /* 0x0000000503027224 */ /* 0x020fe400078e0202 */
[----:B------:R-:W-:Y:S01]  /*0110*/  HFMA2 R3, -RZ, RZ, 0, 1.5199184417724609375e-05 ;  /* 0x000000ffff037431 */ /* 0x000fe200000001ff */
[----:B------:R-:W-:Y:S02]  /*0120*/  ISETP.GE.OR P0, PT, R6, UR8, P0 ;  /* 0x0000000806007c0c */ /* 0x000fe40008706670 */
[----:B------:R-:W-:Y:S02]  /*0130*/  LEA R2, R2, UR4, 0x2 ;  /* 0x0000000402027c11 */ /* 0x000fe4000f8e10ff */
[----:B------:R-:W-:-:S03]  /*0140*/  ISETP.LT.OR P0, PT, R4, 0xe, P0 ;  /* 0x0000000e0400780c */ /* 0x000fc60000701670 */
[----:B------:R0:W-:Y:S01]  /*0150*/  STS [R2], R3 ;  /* 0x0000000302007388 */ /* 0x0001e20000000800 */
[----:B------:R-:W-:Y:S09]  /*0160*/  BAR.SYNC.DEFER_BLOCKING 0x0 ;  /* 0x0000000000007b1d */ /* 0x000ff20000010000 */
[----:B0-----:R-:W-:Y:S05]  /*0170*/  @P0 EXIT ;  /* 0x000000000000094d */ /* 0x001fea0003800000 */
[----:B------:R-:W0:Y:S01]  /*0180*/  LDC.64 R8, c[0x0][0x380] ;  /* 0x0000e000ff087b82 */ /* 0x000e220000000a00 */
[----:B------:R-:W1:Y:S01]  /*0190*/  LDCU.64 UR4, c[0x0][0x358] ;  /* 0x00006b00ff0477ac */ /* 0x000e620008000a00 */
[----:B------:R-:W-:-:S04]  /*01a0*/  IMAD R3, R11, UR8, R6 ;  /* 0x000000080b037c24 */ /* 0x000fc8000f8e0206 */
[----:B0-----:R-:W-:-:S06]  /*01b0*/  IMAD.WIDE R8, R3, 0x4, R8 ;  /* 0x0000000403087825 */ /* 0x001fcc00078e0208 */
[----:B-1----:R-:W2:Y:S01]  /*01c0*/  LDG.E R9, desc[UR4][R8.64] ;  /* 0x0000000408097981 */ /* 0x002ea2000c1e1900 */
[----:B------:R-:W-:-:S05]  /*01d0*/  IMAD.IADD R4, R0, 0x1, R7 ;  /* 0x0000000100047824 */ /* 0x000fca00078e0207 */
[----:B------:R-:W-:-:S04]  /*01e0*/  ISETP.GE.AND P0, PT, R11, R4, PT ;  /* 0x000000040b00720c */ /* 0x000fc80003f06270 */
[----:B------:R-:W-:Y:S01]  /*01f0*/  ISETP.LT.OR P0, PT, R11, R0, P0 ;  /* 0x000000000b00720c */ /* 0x000fe20000701670 */
[----:B--2---:R0:W-:Y:S01]  /*0200*/  STS [R2], R9 ;  /* 0x0000000902007388 */ /* 0x0041e20000000800 */
[----:B------:R-:W-:Y:S11]  /*0210*/  BAR.SYNC.DEFER_BLOCKING 0x0 ;  /* 0x0000000000007b1d */ /* 0x000ff60000010000 */
[----:B------:R-:W-:Y:S05]  /*0220*/  @P0 EXIT ;  /* 0x000000000000094d */ /* 0x000fea0003800000 */
[----:B0-----:R-:W-:-:S04]  /*0230*/  IMAD R2, R5, -0x38, R2 ;  /* 0xffffffc805027824 */ /* 0x001fc800078e0202 */
[C---:B------:R-:W-:Y:S02]  /*0240*/  IMAD R4, R5.reuse, 0x4, R2 ;  /* 0x0000000405047824 */ /* 0x040fe400078e0202 */
[----:B------:R-:W-:Y:S03]  /*0250*/  LDS R2, [R2] ;  /* 0x0000000002027984 */ /* 0x000fe60000000800 */
[C---:B------:R-:W-:Y:S01]  /*0260*/  LEA R18, R5.reuse, R4, 0x2 ;  /* 0x0000000405127211 */ /* 0x040fe200078e10ff */
[----:B------:R-:W-:Y:S04]  /*0270*/  LDS R15, [R4] ;  /* 0x00000000040f7984 */ /* 0x000fe80000000800 */
[----:B------:R-:W-:-:S02]  /*0280*/  IMAD R6, R5, 0x4, R18 ;  /* 0x0000000405067824 */ /* 0x000fc400078e0212 */
[----:B------:R-:W0:Y:S02]  /*0290*/  LDS R18, [R18] ;  /* 0x0000000012127984 */ /* 0x000e240000000800 */
[C---:B------:R-:W-:Y:S02]  /*02a0*/  IMAD R24, R5.reuse, 0x4, R6 ;  /* 0x0000000405187824 */ /* 0x040fe400078e0206 */
[----:B------:R-:W-:Y:S03]  /*02b0*/  LDS R19, [R6] ;  /* 0x0000000006137984 */ /* 0x000fe60000000800 */
[C---:B------:R-:W-:Y:S02]  /*02c0*/  LEA R12, R5.reuse, R24, 0x2 ;  /* 0x00000018050c7211 */ /* 0x040fe400078e10ff */
[----:B------:R-:W1:Y:S03]  /*02d0*/  LDS R24, [R24] ;  /* 0x0000000018187984 */ /* 0x000e660000000800 */
[----:B------:R-:W-:-:S02]  /*02e0*/  IMAD R13, R5, 0x4, R12 ;  /* 0x00000004050d7824 */ /* 0x000fc400078e020c */
[----:B------:R-:W-:Y:S02]  /*02f0*/  LDS R12, [R12] ;  /* 0x000000000c0c7984 */ /* 0x000fe40000000800 */
[C---:B------:R-:W-:Y:S02]  /*0300*/  IMAD R7, R5.reuse, 0x4, R13 ;  /* 0x0000000405077824 */ /* 0x040fe400078e020d */
[----:B------:R-:W2:Y:S03]  /*0310*/  LDS R13, [R13] ;  /* 0x000000000d0d7984 */ /* 0x000ea60000000800 */
[C---:B------:R-:W-:Y:S02]  /*0320*/  LEA R23, R5.reuse, R7, 0x2 ;  /* 0x0000000705177211 */ /* 0x040fe400078e10ff */
[----:B------:R-:W-:Y:S03]  /*0330*/  LDS R7, [R7] ;  /* 0x0000000007077984 */ /* 0x000fe60000000800 */
[C---:B------:R-:W-:Y:S01]  /*0340*/  IMAD R11, R5.reuse, 0x4, R23 ;  /* 0x00000004050b7824 */ /* 0x040fe200078e0217 */
[----:B------:R-:W3:Y:S03]  /*0350*/  LDS R4, [R23] ;  /* 0x0000000017047984 */ /* 0x000ee60000000800 */
[----:B------:R-:W-:-:S02]  /*0360*/  IMAD R0, R5, 0x4, R11 ;  /* 0x0000000405007824 */ /* 0x000fc400078e020b */
[----:B------:R-:W-:Y:S03]  /*0370*/  LDS R11, [R11] ;  /* 0x000000000b0b7984 */ /* 0x000fe60000000800 */
[C---:B------:R-:W-:Y:S02]  /*0380*/  LEA R10, R5.reuse, R0, 0x2 ;  /* 0x00000000050a7211 */ /* 0x040fe400078e10ff */
[----:B------:R-:W4:Y:S03]  /*0390*/  LDS R0, [R0] ;  /* 0x0000000000007984 */ /* 0x000f260000000800 */
[C---:B------:R-:W-:Y:S01]  /*03a0*/  IMAD R9, R5.reuse, 0x4, R10 ;  /* 0x0000000405097824 */ /* 0x040fe200078e020a */
[----:B0-----:R-:W-:Y:S01]  /*03b0*/  VIMNMX3 R21, R2, R15, R18, !PT ;  /* 0x0000000f0215720f */ /* 0x001fe20007800112 */
[----:B------:R-:W-:Y:S02]  /*03c0*/  LDS R10, [R10] ;  /* 0x000000000a0a7984 */ /* 0x000fe40000000800 */
[----:B------:R-:W-:-:S02]  /*03d0*/  IMAD R8, R5, 0x4, R9 ;  /* 0x0000000405087824 */ /* 0x000fc400078e0209 */
[----:B------:R-:W0:Y:S03]  /*03e0*/  LDS R9, [R9] ;  /* 0x0000000009097984 */ /* 0x000e260000000800 */
[----:B------:R-:W-:Y:S02]  /*03f0*/  LEA R17, R5, R8, 0x2 ;  /* 0x0000000805117211 */ /* 0x000fe400078e10ff */
[----:B------:R-:W-:Y:S01]  /*0400*/  LDS R8, [R8] ;  /* 0x0000000008087984 */ /* 0x000fe20000000800 */
[----:B-1----:R-:W-:Y:S02]  /*0410*/  VIMNMX3 R27, R21, R19, R24, !PT ;  /* 0x00000013151b720f */ /* 0x002fe40007800118 */
[C---:B------:R-:W-:Y:S02]  /*0420*/  IMAD R14, R5.reuse, 0x4, R17 ;  /* 0x00000004050e7824 */ /* 0x040fe400078e0211 */
[----:B------:R-:W1:Y:S02]  /*0430*/  LDS R17, [R17] ;  /* 0x0000000011117984 */ /* 0x000e640000000800 */
[----:B------:R-:W-:Y:S01]  /*0440*/  IMAD R28, R5, 0x4, R14 ;  /* 0x00000004051c7824 */ /* 0x000fe200078e020e */
[----:B--2---:R-:W-:Y:S01]  /*0450*/  VIMNMX3 R27, R27, R12, R13, !PT ;  /* 0x0000000c1b1b720f */ /* 0x004fe2000780010d */
[----:B------:R-:W-:Y:S03]  /*0460*/  LDS R14, [R14] ;  /* 0x000000000e0e7984 */ /* 0x000fe60000000800 */
[----:B------:R-:W-:Y:S01]  /*0470*/  LEA R26, R5, R28, 0x2 ;  /* 0x0000001c051a7211 */ /* 0x000fe200078e10ff */
[----:B------:R-:W2:Y:S01]  /*0480*/  LDS R15, [R28] ;  /* 0x000000001c0f7984 */ /* 0x000ea20000000800 */
[----:B---3--:R-:W-:-:S03]  /*0490*/  VIMNMX3 R4, R27, R7, R4, !PT ;  /* 0x000000071b04720f */ /* 0x008fc60007800104 */
[C---:B------:R-:W-:Y:S02]  /*04a0*/  IMAD R22, R5.reuse, 0x4, R26 ;  /* 0x0000000405167824 */ /* 0x040fe400078e021a */
[----:B------:R-:W-:Y:S02]  /*04b0*/  LDS R26, [R26] ;  /* 0x000000001a1a7984 */ /* 0x000fe40000000800 */
[C---:B------:R-:W-:Y:S02]  /*04c0*/  IMAD R20, R5.reuse, 0x4, R22 ;  /* 0x0000000405147824 */ /* 0x040fe400078e0216 */
[----:B------:R-:W3:Y:S03]  /*04d0*/  LDS R19, [R22] ;  /* 0x0000000016137984 */ /* 0x000ee60000000800 */
[----:B------:R-:W-:Y:S02]  /*04e0*/  LEA R16, R5, R20, 0x2 ;  /* 0x0000001405107211 */ /* 0x000fe400078e10ff */
[----:B------:R-:W-:Y:S01]  /*04f0*/  LDS R20, [R20] ;  /* 0x0000000014147984 */ /* 0x000fe20000000800 */
[----:B----4-:R-:W-:-:S02]  /*0500*/  VIMNMX3 R0, R4, R11, R0, !PT ;  /* 0x0000000b0400720f */ /* 0x010fc40007800100 */
[C---:B------:R-:W-:Y:S01]  /*0510*/  IMAD R6, R5.reuse, 0x4, R16 ;  /* 0x0000000405067824 */ /* 0x040fe200078e0210 */
[----:B------:R-:W4:Y:S03]  /*0520*/  LDS R21, [R16] ;  /* 0x0000000010157984 */ /* 0x000f260000000800 */
[C---:B------:R-:W-:Y:S01]  /*0530*/  IMAD R2, R5.reuse, 0x4, R6 ;  /* 0x0000000405027824 */ /* 0x040fe200078e0206 */
[----:B0-----:R-:W-:Y:S01]  /*0540*/  VIMNMX3 R0, R0, R10, R9, !PT ;  /* 0x0000000a0000720f */ /* 0x001fe20007800109 */
[----:B------:R-:W-:Y:S03]  /*0550*/  LDS R6, [R6] ;  /* 0x0000000006067984 */ /* 0x000fe60000000800 */
[C---:B------:R-:W-:Y:S01]  /*0560*/  LEA R18, R5.reuse, R2, 0x2 ;  /* 0x0000000205127211 */ /* 0x040fe200078e10ff */
[----:B------:R-:W0:Y:S04]  /*0570*/  LDS R13, [R2] ;  /* 0x00000000020d7984 */ /* 0x000e280000000800 */
[C---:B------:R-:W-:Y:S01]  /*0580*/  IMAD R24, R5.reuse, 0x4, R18 ;  /* 0x0000000405187824 */ /* 0x040fe200078e0212 */
[----:B-1----:R-:W-:Y:S01]  /*0590*/  VIMNMX3 R0, R0, R8, R17, !PT ;  /* 0x000000080000720f */ /* 0x002fe20007800111 */
[----:B------:R-:W-:Y:S02]  /*05a0*/  LDS R18, [R18] ;  /* 0x0000000012127984 */ /* 0x000fe40000000800 */
[----:B------:R-:W-:-:S02]  /*05b0*/  IMAD R23, R5, 0x4, R24 ;  /* 0x0000000405177824 */ /* 0x000fc400078e0218 */
[----:B------:R-:W1:Y:S01]  /*05c0*/  LDS R25, [R24] ;  /* 0x0000000018197984 */ /* 0x000e620000000800 */
[----:B--2---:R-:W-:Y:S02]  /*05d0*/  VIMNMX3 R0, R0, R14, R15, !PT ;  /* 0x0000000e0000720f */ /* 0x004fe4000780010f */
[C---:B------:R-:W-:Y:S02]  /*05e0*/  LEA R12, R5.reuse, R23, 0x2 ;  /* 0x00000017050c7211 */ /* 0x040fe400078e10ff */
[----:B------:R-:W-:Y:S03]  /*05f0*/  LDS R23, [R23] ;  /* 0x0000000017177984 */ /* 0x000fe60000000800 */
[----:B------:R-:W-:Y:S02]  /*0600*/  IMAD R28, R5, 0x4, R12 ;  /* 0x00000004051c7824 */ /* 0x000fe400078e020c */
[----:B------:R-:W2:Y:S01]  /*0610*/  LDS R12, [R12] ;  /* 0x000000000c0c7984 */ /* 0x000ea20000000800 */
[----:B---3--:R-:W-:-:S02]  /*0620*/  VIMNMX3 R0, R0, R26, R19, !PT ;  /* 0x0000001a0000720f */ /* 0x008fc40007800113 */
[----:B------:R-:W-:Y:S01]  /*0630*/  LEA R22, R5, R28, 0x2 ;  /* 0x0000001c05167211 */ /* 0x000fe200078e10ff */
[----:B------:R-:W-:Y:S01]  /*0640*/  LDS R16, [R28] ;  /* 0x000000001c107984 */ /* 0x000fe20000000800 */
[----:B------:R-:W3:Y:S03]  /*0650*/  LDC.64 R4, c[0x0][0x388] ;  /* 0x0000e200ff047b82 */ /* 0x000ee60000000a00 */
[----:B------:R-:W5:Y:S01]  /*0660*/  LDS R7, [R22] ;  /* 0x0000000016077984 */ /* 0x000f620000000800 */
[----:B----4-:R-:W-:-:S04]  /*0670*/  VIMNMX3 R0, R0, R20, R21, !PT ;  /* 0x000000140000720f */ /* 0x010fc80007800115 */
[----:B0-----:R-:W-:-:S04]  /*0680*/  VIMNMX3 R0, R0, R6, R13, !PT ;  /* 0x000000060000720f */ /* 0x001fc8000780010d */
[----:B-1----:R-:W-:Y:S01]  /*0690*/  VIMNMX3 R0, R0, R18, R25, !PT ;  /* 0x000000120000720f */ /* 0x002fe20007800119 */
[----:B---3--:R-:W-:-:S03]  /*06a0*/  IMAD.WIDE R4, R3, 0x4, R4 ;  /* 0x0000000403047825 */ /* 0x008fc600078e0204 */
[----:B--2---:R-:W-:-:S04]  /*06b0*/  VIMNMX3 R0, R0, R23, R12, !PT ;  /* 0x000000170000720f */ /* 0x004fc8000780010c */
[----:B-----5:R-:W-:-:S05]  /*06c0*/  VIMNMX3 R7, R0, R16, R7, !PT ;  /* 0x000000100007720f */ /* 0x020fca0007800107 */
[----:B------:R-:W-:Y:S01]  /*06d0*/  STG.E desc[UR4][R4.64], R7 ;  /* 0x0000000704007986 */ /* 0x000fe2000c101904 */
[----:B------:R-:W-:Y:S05]  /*06e0*/  EXIT ;  /* 0x000000000000794d */ /* 0x000fea0003800000 */
.L_x_2:
        /* <DEDUP_REMOVED lines=9> */
.L_x_62:


//--------------------- .text._Z12FilterDStep1ILi14EEvPiS0_iiii --------------------------
	.section	.text._Z12FilterDStep1ILi14EEvPiS0_iiii,"ax",@progbits
	.align	128
        .global         _Z12FilterDStep1ILi14EEvPiS0_iiii
        .type           _Z12FilterDStep1ILi14EEvPiS0_iiii,@function
        .size           _Z12FilterDStep1ILi14EEvPiS0_iiii,(.L_x_63 - _Z12FilterDStep1ILi14EEvPiS0_iiii)
        .other          _Z12FilterDStep1ILi14EEvPiS0_iiii,@"STO_CUDA_ENTRY STV_DEFAULT"
_Z12FilterDStep1ILi14EEvPiS0_iiii:
.text._Z12FilterDStep1ILi14EEvPiS0_iiii:
        /* <DEDUP_REMOVED lines=52> */
[----:B0-----:R-:W-:Y:S04]  /*0340*/  LDS R6, [R3+-0xc] ;  /* 0xfffff40003067984 */ /* 0x001fe80000000800 */
[----:B------:R-:W0:Y:S01]  /*0350*/  LDS R7, [R3+-0x8] ;  /* 0xfffff80003077984 */ /* 0x000e220000000800 */
[----:B--2---:R-:W-:-:S03]  /*0360*/  VIMNMX3 R22, R18, R19, R22, !PT ;  /* 0x000000131216720f */ /* 0x004fc60007800116 */
[----:B------:R-:W-:Y:S04]  /*0370*/  LDS R8, [R3+-0x4] ;  /* 0xfffffc0003087984 */ /* 0x000fe80000000800 */
[----:B------:R-:W2:Y:S01]  /*0380*/  LDS R9, [R3] ;  /* 0x0000000003097984 */ /* 0x000ea20000000800 */
[----:B---3--:R-:W-:-:S03]  /*0390*/  VIMNMX3 R24, R22, R23, R24, !PT ;  /* 0x000000171618720f */ /* 0x008fc60007800118 */
[----:B------:R-:W-:Y:S04]  /*03a0*/  LDS R10, [R3+0x4] ;  /* 0x00000400030a7984 */ /* 0x000fe80000000800 */
[----:B------:R-:W3:Y:S01]  /*03b0*/  LDS R11, [R3+0x8] ;  /* 0x00000800030b7984 */ /* 0x000ee20000000800 */
[----:B----4-:R-:W-:-:S03]  /*03c0*/  VIMNMX3 R24, R24, R21, R20, !PT ;  /* 0x000000151818720f */ /* 0x010fc60007800114 */
[----:B------:R-:W-:Y:S04]  /*03d0*/  LDS R12, [R3+0xc] ;  /* 0x00000c00030c7984 */ /* 0x000fe80000000800 */
[----:B------:R-:W4:Y:S01]  /*03e0*/  LDS R13, [R3+0x10] ;  /* 0x00001000030d7984 */ /* 0x000f220000000800 */
[----:B-----5:R-:W-:-:S03]  /*03f0*/  VIMNMX3 R24, R24, R16, R17, !PT ;  /* 0x000000101818720f */ /* 0x020fc60007800111 */
[----:B------:R-:W-:Y:S04]  /*0400*/  LDS R14, [R3+0x14] ;  /* 0x00001400030e7984 */ /* 0x000fe80000000800 */
[----:B------:R-:W5:Y:S01]  /*0410*/  LDS R15, [R3+0x18] ;  /* 0x00001800030f7984 */ /* 0x000f620000000800 */
[----:B-1----:R-:W-:-:S03]  /*0420*/  VIMNMX3 R4, R24, R4, R5, !PT ;  /* 0x000000041804720f */ /* 0x002fc60007800105 */
[----:B------:R-:W-:Y:S04]  /*0430*/  LDS R18, [R3+0x1c] ;  /* 0x00001c0003127984 */ /* 0x000fe80000000800 */
[----:B------:R-:W1:Y:S01]  /*0440*/  LDS R19, [R3+0x20] ;  /* 0x0000200003137984 */ /* 0x000e620000000800 */
        /* <DEDUP_REMOVED lines=10> */
[----:B-----5:R-:W-:-:S04]  /*04f0*/  VIMNMX3 R4, R4, R14, R15, !PT ;  /* 0x0000000e0404720f */ /* 0x020fc8000780010f */
[----:B-1----:R-:W-:-:S04]  /*0500*/  VIMNMX3 R4, R4, R18, R19, !PT ;  /* 0x000000120404720f */ /* 0x002fc80007800113 */
[----:B0-----:R-:W-:Y:S02]  /*0510*/  VIMNMX3 R22, R4, R23, R22, !PT ;  /* 0x000000170416720f */ /* 0x001fe40007800116 */
[----:B------:R-:W-:-:S04]  /*0520*/  IADD3 R4, P0, PT, R0, UR6, RZ ;  /* 0x0000000600047c10 */ /* 0x000fc8000ff1e0ff */
[----:B------:R-:W-:Y:S02]  /*0530*/  IADD3.X R5, PT, PT, R2, UR7, RZ, P0, !PT ;  /* 0x0000000702057c10 */ /* 0x000fe400087fe4ff */
[----:B--2---:R-:W-:-:S04]  /*0540*/  VIMNMX3 R20, R22, R21, R20, !PT ;  /* 0x000000151614720f */ /* 0x004fc80007800114 */
[----:B---3--:R-:W-:-:S05]  /*0550*/  VIMNMX3 R17, R20, R16, R17, !PT ;  /* 0x000000101411720f */ /* 0x008fca0007800111 */
[----:B------:R-:W-:Y:S01]  /*0560*/  STG.E desc[UR4][R4.64+-0x38], R17 ;  /* 0xffffc81104007986 */ /* 0x000fe2000c101904 */
[----:B------:R-:W-:Y:S05]  /*0570*/  EXIT ;  /* 0x000000000000794d */ /* 0x000fea0003800000 */
.L_x_3:
        /* <DEDUP_REMOVED lines=16> */
.L_x_63:


//--------------------- .text._Z12FilterDStep2ILi13EEvPiS0_iiii --------------------------
	.section	.text._Z12FilterDStep2ILi13EEvPiS0_iiii,"ax",@progbits
	.align	128
        .global         _Z12FilterDStep2ILi13EEvPiS0_iiii
        .type           _Z12FilterDStep2ILi13EEvPiS0_iiii,@function
        .size           _Z12FilterDStep2ILi13EEvPiS0_iiii,(.L_x_64 - _Z12FilterDStep2ILi13EEvPiS0_iiii)
        .other          _Z12FilterDStep2ILi13EEvPiS0_iiii,@"STO_CUDA_ENTRY STV_DEFAULT"
_Z12FilterDStep2ILi13EEvPiS0_iiii:
.text._Z12FilterDStep2ILi13EEvPiS0_iiii:
        /* <DEDUP_REMOVED lines=40> */
[C---:B------:R-:W-:Y:S01]  /*0280*/  LEA R19, R8.reuse, R5, 0x2 ;  /* 0x0000000508137211 */ /* 0x040fe200078e10ff */
[----:B------:R-:W0:Y:S04]  /*0290*/  LDS R18, [R5] ;  /* 0x0000000005127984 */ /* 0x000e280000000800 */
[----:B------:R-:W-:-:S02]  /*02a0*/  IMAD R17, R8, 0x4, R19 ;  /* 0x0000000408117824 */ /* 0x000fc400078e0213 */
[----:B------:R-:W-:Y:S02]  /*02b0*/  LDS R19, [R19] ;  /* 0x0000000013137984 */ /* 0x000fe40000000800 */
[C---:B------:R-:W-:Y:S02]  /*02c0*/  IMAD R7, R8.reuse, 0x4, R17 ;  /* 0x0000000408077824 */ /* 0x040fe400078e0211 */
[----:B------:R-:W1:Y:S03]  /*02d0*/  LDS R14, [R17] ;  /* 0x00000000110e7984 */ /* 0x000e660000000800 */
[C---:B------:R-:W-:Y:S02]  /*02e0*/  LEA R6, R8.reuse, R7, 0x2 ;  /* 0x0000000708067211 */ /* 0x040fe400078e10ff */
[----:B------:R-:W-:Y:S03]  /*02f0*/  LDS R7, [R7] ;  /* 0x0000000007077984 */ /* 0x000fe60000000800 */
[----:B------:R-:W-:-:S02]  /*0300*/  IMAD R15, R8, 0x4, R6 ;  /* 0x00000004080f7824 */ /* 0x000fc400078e0206 */
[----:B------:R-:W2:Y:S02]  /*0310*/  LDS R6, [R6] ;  /* 0x0000000006067984 */ /* 0x000ea40000000800 */
[C---:B------:R-:W-:Y:S02]  /*0320*/  IMAD R4, R8.reuse, 0x4, R15 ;  /* 0x0000000408047824 */ /* 0x040fe400078e020f */
[----:B------:R-:W-:Y:S03]  /*0330*/  LDS R15, [R15] ;  /* 0x000000000f0f7984 */ /* 0x000fe60000000800 */
[C---:B------:R-:W-:Y:S02]  /*0340*/  LEA R13, R8.reuse, R4, 0x2 ;  /* 0x00000004080d7211 */ /* 0x040fe400078e10ff */
[----:B------:R-:W3:Y:S03]  /*0350*/  LDS R4, [R4] ;  /* 0x0000000004047984 */ /* 0x000ee60000000800 */
[----:B------:R-:W-:-:S02]  /*0360*/  IMAD R12, R8, 0x4, R13 ;  /* 0x00000004080c7824 */ /* 0x000fc400078e020d */
[----:B------:R-:W-:Y:S02]  /*0370*/  LDS R13, [R13] ;  /* 0x000000000d0d7984 */ /* 0x000fe40000000800 */
[----:B------:R-:W-:Y:S02]  /*0380*/  IMAD R11, R8, 0x4, R12 ;  /* 0x00000004080b7824 */ /* 0x000fe400078e020c */
[----:B------:R-:W4:Y:S01]  /*0390*/  LDS R12, [R12] ;  /* 0x000000000c0c7984 */ /* 0x000f220000000800 */
[----:B0-----:R-:W-:Y:S02]  /*03a0*/  VIMNMX3 R24, R16, R27, R18, !PT ;  /* 0x0000001b1018720f */ /* 0x001fe40007800112 */
[C---:B------:R-:W-:Y:S02]  /*03b0*/  LEA R10, R8.reuse, R11, 0x2 ;  /* 0x0000000b080a7211 */ /* 0x040fe400078e10ff */
[----:B------:R-:W-:Y:S03]  /*03c0*/  LDS R11, [R11] ;  /* 0x000000000b0b7984 */ /* 0x000fe60000000800 */
[----:B------:R-:W-:-:S02]  /*03d0*/  IMAD R2, R8, 0x4, R10 ;  /* 0x0000000408027824 */ /* 0x000fc400078e020a */
[----:B------:R-:W0:Y:S01]  /*03e0*/  LDS R10, [R10] ;  /* 0x000000000a0a7984 */ /* 0x000e220000000800 */
[----:B-1----:R-:W-:Y:S01]  /*03f0*/  VIMNMX3 R24, R24, R19, R14, !PT ;  /* 0x000000131818720f */ /* 0x002fe2000780010e */
[C---:B------:R-:W-:Y:S02]  /*0400*/  IMAD R3, R8.reuse, 0x4, R2 ;  /* 0x0000000408037824 */ /* 0x040fe400078e0202 */
[----:B------:R-:W-:Y:S03]  /*0410*/  LDS R2, [R2] ;  /* 0x0000000002027984 */ /* 0x000fe60000000800 */
[----:B------:R-:W-:Y:S02]  /*0420*/  LEA R29, R8, R3, 0x2 ;  /* 0x00000003081d7211 */ /* 0x000fe400078e10ff */
[----:B------:R-:W1:Y:S01]  /*0430*/  LDS R3, [R3] ;  /* 0x0000000003037984 */ /* 0x000e620000000800 */
[----:B--2---:R-:W-:-:S02]  /*0440*/  VIMNMX3 R24, R24, R7, R6, !PT ;  /* 0x000000071818720f */ /* 0x004fc40007800106 */
[C---:B------:R-:W-:Y:S01]  /*0450*/  IMAD R25, R8.reuse, 0x4, R29 ;  /* 0x0000000408197824 */ /* 0x040fe200078e021d */
[----:B------:R-:W-:Y:S03]  /*0460*/  LDS R16, [R29] ;  /* 0x000000001d107984 */ /* 0x000fe60000000800 */
[----:B------:R-:W-:Y:S02]  /*0470*/  IMAD R23, R8, 0x4, R25 ;  /* 0x0000000408177824 */ /* 0x000fe400078e0219 */
[----:B------:R-:W2:Y:S01]  /*0480*/  LDS R25, [R25] ;  /* 0x0000000019197984 */ /* 0x000ea20000000800 */
[----:B---3--:R-:W-:Y:S02]  /*0490*/  VIMNMX3 R4, R24, R15, R4, !PT ;  /* 0x0000000f1804720f */ /* 0x008fe40007800104 */
[C---:B------:R-:W-:Y:S02]  /*04a0*/  LEA R21, R8.reuse, R23, 0x2 ;  /* 0x0000001708157211 */ /* 0x040fe400078e10ff */
[----:B------:R-:W-:Y:S03]  /*04b0*/  LDS R23, [R23] ;  /* 0x0000000017177984 */ /* 0x000fe60000000800 */
[----:B------:R-:W-:Y:S01]  /*04c0*/  IMAD R17, R8, 0x4, R21 ;  /* 0x0000000408117824 */ /* 0x000fe200078e0215 */
[----:B------:R-:W3:Y:S01]  /*04d0*/  LDS R18, [R21] ;  /* 0x0000000015127984 */ /* 0x000ee20000000800 */
[----:B----4-:R-:W-:-:S02]  /*04e0*/  VIMNMX3 R4, R4, R13, R12, !PT ;  /* 0x0000000d0404720f */ /* 0x010fc4000780010c */
[C---:B------:R-:W-:Y:S02]  /*04f0*/  IMAD R5, R8.reuse, 0x4, R17 ;  /* 0x0000000408057824 */ /* 0x040fe400078e0211 */
[----:B------:R-:W-:Y:S03]  /*0500*/  LDS R17, [R17] ;  /* 0x0000000011117984 */ /* 0x000fe60000000800 */
[----:B------:R-:W-:Y:S01]  /*0510*/  LEA R9, R8, R5, 0x2 ;  /* 0x0000000508097211 */ /* 0x000fe200078e10ff */
[----:B------:R4:W5:Y:S01]  /*0520*/  LDS R14, [R5] ;  /* 0x00000000050e7984 */ /* 0x0009620000000800 */
[----:B0-----:R-:W-:-:S03]  /*0530*/  VIMNMX3 R10, R4, R11, R10, !PT ;  /* 0x0000000b040a720f */ /* 0x001fc6000780010a */
[C---:B------:R-:W-:Y:S02]  /*0540*/  IMAD R27, R8.reuse, 0x4, R9 ;  /* 0x00000004081b7824 */ /* 0x040fe400078e0209 */
[----:B------:R-:W-:Y:S02]  /*0550*/  LDS R9, [R9] ;  /* 0x0000000009097984 */ /* 0x000fe40000000800 */
[----:B------:R-:W-:Y:S01]  /*0560*/  IMAD R20, R8, 0x4, R27 ;  /* 0x0000000408147824 */ /* 0x000fe200078e021b */
[----:B----4-:R-:W0:Y:S01]  /*0570*/  LDC.64 R4, c[0x0][0x388] ;  /* 0x0000e200ff047b82 */ /* 0x010e220000000a00 */
[----:B------:R-:W4:Y:S01]  /*0580*/  LDS R22, [R27] ;  /* 0x000000001b167984 */ /* 0x000f220000000800 */
[----:B-1----:R-:W-:Y:S02]  /*0590*/  VIMNMX3 R2, R10, R2, R3, !PT ;  /* 0x000000020a02720f */ /* 0x002fe40007800103 */
[C---:B------:R-:W-:Y:S02]  /*05a0*/  LEA R19, R8.reuse, R20, 0x2 ;  /* 0x0000001408137211 */ /* 0x040fe400078e10ff */
[----:B------:R-:W-:Y:S03]  /*05b0*/  LDS R20, [R20] ;  /* 0x0000000014147984 */ /* 0x000fe60000000800 */
[----:B------:R-:W-:-:S02]  /*05c0*/  IMAD R29, R8, 0x4, R19 ;  /* 0x00000004081d7824 */ /* 0x000fc400078e0213 */
[----:B------:R-:W1:Y:S01]  /*05d0*/  LDS R19, [R19] ;  /* 0x0000000013137984 */ /* 0x000e620000000800 */
[----:B--2---:R-:W-:Y:S02]  /*05e0*/  VIMNMX3 R2, R2, R16, R25, !PT ;  /* 0x000000100202720f */ /* 0x004fe40007800119 */
[----:B------:R-:W-:Y:S01]  /*05f0*/  LEA R8, R8, R29, 0x2 ;  /* 0x0000001d08087211 */ /* 0x000fe200078e10ff */
[----:B------:R-:W-:Y:S04]  /*0600*/  LDS R7, [R29] ;  /* 0x000000001d077984 */ /* 0x000fe80000000800 */
[----:B------:R-:W2:Y:S01]  /*0610*/  LDS R6, [R8] ;  /* 0x0000000008067984 */ /* 0x000ea20000000800 */
[----:B---3--:R-:W-:Y:S01]  /*0620*/  VIMNMX3 R2, R2, R23, R18, !PT ;  /* 0x000000170202720f */ /* 0x008fe20007800112 */
[----:B0-----:R-:W-:-:S03]  /*0630*/  IMAD.WIDE R4, R0, 0x4, R4 ;  /* 0x0000000400047825 */ /* 0x001fc600078e0204 */
[----:B-----5:R-:W-:-:S04]  /*0640*/  VIMNMX3 R2, R2, R17, R14, !PT ;  /* 0x000000110202720f */ /* 0x020fc8000780010e */
[----:B----4-:R-:W-:-:S04]  /*0650*/  VIMNMX3 R2, R2, R9, R22, !PT ;  /* 0x000000090202720f */ /* 0x010fc80007800116 */
[----:B-1----:R-:W-:-:S04]  /*0660*/  VIMNMX3 R2, R2, R20, R19, !PT ;  /* 0x000000140202720f */ /* 0x002fc80007800113 */
[----:B--2---:R-:W-:-:S05]  /*0670*/  VIMNMX3 R7, R2, R7, R6, !PT ;  /* 0x000000070207720f */ /* 0x004fca0007800106 */
[----:B------:R-:W-:Y:S01]  /*0680*/  STG.E desc[UR4][R4.64], R7 ;  /* 0x0000000704007986 */ /* 0x000fe2000c101904 */
[----:B------:R-:W-:Y:S05]  /*0690*/  EXIT ;  /* 0x000000000000794d */ /* 0x000fea0003800000 */
.L_x_4:
        /* <DEDUP_REMOVED lines=14> */
.L_x_64:


//--------------------- .text._Z12FilterDStep1ILi13EEvPiS0_iiii --------------------------
	.section	.text._Z12FilterDStep1ILi13EEvPiS0_iiii,"ax",@progbits
	.align	128
        .global         _Z12FilterDStep1ILi13EEvPiS0_iiii
        .type           _Z12FilterDStep1ILi13EEvPiS0_iiii,@function
        .size           _Z12FilterDStep1ILi13EEvPiS0_iiii,(.L_x_65 - _Z12FilterDStep1ILi13EEvPiS0_iiii)
        .other          _Z12FilterDStep1ILi13EEvPiS0_iiii,@"STO_CUDA_ENTRY STV_DEFAULT"
_Z12FilterDStep1ILi13EEvPiS0_iiii:
.text._Z12FilterDStep1ILi13EEvPiS0_iiii:
[----:B------:R-:W-:Y:S01]  /*0000*/  LDC R1, c[0x0][0x37c] ;  /* 0x0000df00ff017b82 */ /* 0x000fe20000000800 */
[----:B------:R-:W0:Y:S07]  /*0010*/  S2R R2, SR_TID.X ;  /* 0x0000000000027919 */ /* 0x000e2e0000002100 */
[----:B------:R-:W1:Y:S01]  /*0020*/  S2UR UR4, SR_CTAID.X ;  /* 0x00000000000479c3 */ /* 0x000e620000002500 */
[----:B------:R-:W2:Y:S01]  /*0030*/  LDCU UR7, c[0x0][0x360] ;  /* 0x00006c00ff0777ac */ /* 0x000ea20008000800 */
[----:B------:R-:W2:Y:S01]  /*0040*/  S2R R3, SR_TID.Y ;  /* 0x0000000000037919 */ /* 0x000ea20000002200 */
[----:B------:R-:W3:Y:S05]  /*0050*/  LDCU.64 UR8, c[0x0][0x390] ;  /* 0x00007200ff0877ac */ /* 0x000eea0008000a00 */
[----:B------:R-:W1:Y:S08]  /*0060*/  LDC.64 R4, c[0x0][0x398] ;  /* 0x0000e600ff047b82 */ /* 0x000e700000000a00 */
[----:B------:R-:W4:Y:S08]  /*0070*/  S2UR UR5, SR_CgaCtaId ;  /* 0x00000000000579c3 */ /* 0x000f300000008800 */
[----:B------:R-:W5:Y:S01]  /*0080*/  S2UR UR6, SR_CTAID.Y ;  /* 0x00000000000679c3 */ /* 0x000f620000002600 */
[----:B-1----:R-:W-:Y:S01]  /*0090*/  IMAD R9, R4, UR4, RZ ;  /* 0x0000000404097c24 */ /* 0x002fe2000f8e02ff */
[----:B------:R-:W-:-:S03]  /*00a0*/  UMOV UR4, 0x400 ;  /* 0x0000040000047882 */ /* 0x000fc60000000000 */
[--C-:B0-----:R-:W-:Y:S02]  /*00b0*/  IMAD.IADD R0, R9, 0x1, R2.reuse ;  /* 0x0000000109007824 */ /* 0x101fe400078e0202 */
[----:B--2---:R-:W-:Y:S01]  /*00c0*/  IMAD R2, R3, UR7, R2 ;  /* 0x0000000703027c24 */ /* 0x004fe2000f8e0202 */
[----:B----4-:R-:W-:Y:S01]  /*00d0*/  ULEA UR4, UR5, UR4, 0x18 ;  /* 0x0000000405047291 */ /* 0x010fe2000f8ec0ff */
[----:B------:R-:W-:-:S05]  /*00e0*/  VIADD R8, R0, 0xfffffff3 ;  /* 0xfffffff300087836 */ /* 0x000fca0000000000 */
[----:B------:R-:W-:Y:S01]  /*00f0*/  LEA R2, R2, UR4, 0x2 ;  /* 0x0000000402027c11 */ /* 0x000fe2000f8e10ff */
[----:B-----5:R-:W-:Y:S02]  /*0100*/  IMAD R5, R5, UR6, R3 ;  /* 0x0000000605057c24 */ /* 0x020fe4000f8e0203 */
[----:B------:R-:W-:-:S03]  /*0110*/  IMAD.MOV.U32 R3, RZ, RZ, 0xff ;  /* 0x000000ffff037424 */ /* 0x000fc600078e00ff */
[----:B---3--:R-:W-:Y:S02]  /*0120*/  ISETP.GE.AND P0, PT, R5, UR9, PT ;  /* 0x0000000905007c0c */ /* 0x008fe4000bf06270 */
[----:B------:R0:W-:Y:S01]  /*0130*/  STS [R2], R3 ;  /* 0x0000000302007388 */ /* 0x0001e20000000800 */
[----:B------:R-:W-:Y:S01]  /*0140*/  BAR.SYNC.DEFER_BLOCKING 0x0 ;  /* 0x0000000000007b1d */ /* 0x000fe20000010000 */
[----:B------:R-:W-:-:S04]  /*0150*/  ISETP.GE.OR P0, PT, R8, UR8, P0 ;  /* 0x0000000808007c0c */ /* 0x000fc80008706670 */
[----:B------:R-:W-:-:S13]  /*0160*/  ISETP.LT.OR P0, PT, R0, 0xd, P0 ;  /* 0x0000000d0000780c */ /* 0x000fda0000701670 */
        /* <DEDUP_REMOVED lines=9> */
[----:B------:R-:W-:-:S06]  /*0200*/  IADD3.X R7, PT, PT, R0, UR7, RZ, P0, !PT ;  /* 0x0000000700077c10 */ /* 0x000fcc00087fe4ff */
        /* <DEDUP_REMOVED lines=18> */
[----:B0-----:R-:W0:Y:S04]  /*0330*/  LDS R7, [R2+-0xc] ;  /* 0xfffff40002077984 */ /* 0x001e280000000800 */
[----:B------:R-:W-:Y:S04]  /*0340*/  LDS R8, [R2+-0x8] ;  /* 0xfffff80002087984 */ /* 0x000fe80000000800 */
[----:B------:R-:W1:Y:S01]  /*0350*/  LDS R9, [R2+-0x4] ;  /* 0xfffffc0002097984 */ /* 0x000e620000000800 */
[----:B--2---:R-:W-:-:S03]  /*0360*/  VIMNMX3 R22, R20, R21, R22, !PT ;  /* 0x000000151416720f */ /* 0x004fc60007800116 */
[----:B------:R-:W-:Y:S04]  /*0370*/  LDS R10, [R2] ;  /* 0x00000000020a7984 */ /* 0x000fe80000000800 */
[----:B------:R-:W2:Y:S01]  /*0380*/  LDS R11, [R2+0x4] ;  /* 0x00000400020b7984 */ /* 0x000ea20000000800 */
        /* <DEDUP_REMOVED lines=9> */
[----:B0-----:R-:W-:-:S03]  /*0420*/  VIMNMX3 R4, R4, R6, R7, !PT ;  /* 0x000000060404720f */ /* 0x001fc60007800107 */
[----:B------:R-:W-:Y:S04]  /*0430*/  LDS R21, [R2+0x20] ;  /* 0x0000200002157984 */ /* 0x000fe80000000800 */
[----:B------:R-:W0:Y:S01]  /*0440*/  LDS R20, [R2+0x24] ;  /* 0x0000240002147984 */ /* 0x000e220000000800 */
[----:B-1----:R-:W-:-:S03]  /*0450*/  VIMNMX3 R4, R4, R8, R9, !PT ;  /* 0x000000080404720f */ /* 0x002fc60007800109 */
[----:B------:R-:W-:Y:S04]  /*0460*/  LDS R23, [R2+0x28] ;  /* 0x0000280002177984 */ /* 0x000fe80000000800 */
[----:B------:R-:W1:Y:S01]  /*0470*/  LDS R22, [R2+0x2c] ;  /* 0x00002c0002167984 */ /* 0x000e620000000800 */
[----:B--2---:R-:W-:-:S03]  /*0480*/  VIMNMX3 R4, R4, R10, R11, !PT ;  /* 0x0000000a0404720f */ /* 0x004fc6000780010b */
[----:B------:R-:W-:Y:S04]  /*0490*/  LDS R18, [R2+0x30] ;  /* 0x0000300002127984 */ /* 0x000fe80000000800 */
[----:B------:R-:W2:Y:S01]  /*04a0*/  LDS R19, [R2+0x34] ;  /* 0x0000340002137984 */ /* 0x000ea20000000800 */
[----:B---3--:R-:W-:-:S04]  /*04b0*/  VIMNMX3 R4, R4, R12, R13, !PT ;  /* 0x0000000c0404720f */ /* 0x008fc8000780010d */
[----:B----4-:R-:W-:-:S04]  /*04c0*/  VIMNMX3 R4, R4, R14, R15, !PT ;  /* 0x0000000e0404720f */ /* 0x010fc8000780010f */
[----:B-----5:R-:W-:-:S04]  /*04d0*/  VIMNMX3 R4, R4, R16, R17, !PT ;  /* 0x000000100404720f */ /* 0x020fc80007800111 */
[----:B0-----:R-:W-:Y:S02]  /*04e0*/  VIMNMX3 R20, R4, R21, R20, !PT ;  /* 0x000000150414720f */ /* 0x001fe40007800114 */
[----:B------:R-:W-:-:S04]  /*04f0*/  IADD3 R4, P0, PT, R3, UR6, RZ ;  /* 0x0000000603047c10 */ /* 0x000fc8000ff1e0ff */
[----:B------:R-:W-:Y:S02]  /*0500*/  IADD3.X R5, PT, PT, R0, UR7, RZ, P0, !PT ;  /* 0x0000000700057c10 */ /* 0x000fe400087fe4ff */
[----:B-1----:R-:W-:-:S04]  /*0510*/  VIMNMX3 R20, R20, R23, R22, !PT ;  /* 0x000000171414720f */ /* 0x002fc80007800116 */
[----:B--2---:R-:W-:-:S05]  /*0520*/  VIMNMX3 R19, R20, R18, R19, !PT ;  /* 0x000000121413720f */ /* 0x004fca0007800113 */
[----:B------:R-:W-:Y:S01]  /*0530*/  STG.E desc[UR4][R4.64+-0x34], R19 ;  /* 0xffffcc1304007986 */ /* 0x000fe2000c101904 */
[----:B------:R-:W-:Y:S05]  /*0540*/  EXIT ;  /* 0x000000000000794d */ /* 0x000fea0003800000 */
.L_x_5:
        /* <DEDUP_REMOVED lines=11> */
.L_x_65:


//--------------------- .text._Z12FilterDStep2ILi12EEvPiS0_iiii --------------------------
	.section	.text._Z12FilterDStep2ILi12EEvPiS0_iiii,"ax",@progbits
	.align	128
        .global         _Z12FilterDStep2ILi12EEvPiS0_iiii
        .type           _Z12FilterDStep2ILi12EEvPiS0_iiii,@function
        .size           _Z12FilterDStep2ILi12EEvPiS0_iiii,(.L_x_66 - _Z12FilterDStep2ILi12EEvPiS0_iiii)
        .other          _Z12FilterDStep2ILi12EEvPiS0_iiii,@"STO_CUDA_ENTRY STV_DEFAULT"
_Z12FilterDStep2ILi12EEvPiS0_iiii:
.text._Z12FilterDStep2ILi12EEvPiS0_iiii:
        /* <DEDUP_REMOVED lines=19> */
[----:B------:R-:W-:-:S03]  /*0130*/  HFMA2 R6, -RZ, RZ, 0, 1.5199184417724609375e-05 ;  /* 0x000000ffff067431 */ /* 0x000fc600000001ff */
[----:B------:R-:W-:-:S05]  /*0140*/  LEA R9, R4, UR4, 0x2 ;  /* 0x0000000404097c11 */ /* 0x000fca000f8e10ff */
[----:B------:R0:W-:Y:S01]  /*0150*/  STS [R9], R6 ;  /* 0x0000000609007388 */ /* 0x0001e20000000800 */
[----:B------:R-:W-:Y:S06]  /*0160*/  BAR.SYNC.DEFER_BLOCKING 0x0 ;  /* 0x0000000000007b1d */ /* 0x000fec0000010000 */
[----:B------:R-:W-:Y:S05]  /*0170*/  @P0 EXIT ;  /* 0x000000000000094d */ /* 0x000fea0003800000 */
[----:B------:R-:W1:Y:S01]  /*0180*/  LDC.64 R4, c[0x0][0x380] ;  /* 0x0000e000ff047b82 */ /* 0x000e620000000a00 */
[----:B------:R-:W2:Y:S01]  /*0190*/  LDCU.64 UR4, c[0x0][0x358] ;  /* 0x00006b00ff0477ac */ /* 0x000ea20008000a00 */
[----:B------:R-:W-:-:S04]  /*01a0*/  IMAD R2, R7, UR8, R2 ;  /* 0x0000000807027c24 */ /* 0x000fc8000f8e0202 */
[----:B-1----:R-:W-:-:S06]  /*01b0*/  IMAD.WIDE R4, R2, 0x4, R4 ;  /* 0x0000000402047825 */ /* 0x002fcc00078e0204 */
[----:B--2---:R-:W2:Y:S01]  /*01c0*/  LDG.E R4, desc[UR4][R4.64] ;  /* 0x0000000404047981 */ /* 0x004ea2000c1e1900 */
[----:B0-----:R-:W-:-:S05]  /*01d0*/  IMAD.IADD R6, R0, 0x1, R3 ;  /* 0x0000000100067824 */ /* 0x001fca00078e0203 */
[----:B------:R-:W-:-:S04]  /*01e0*/  ISETP.GE.AND P0, PT, R7, R6, PT ;  /* 0x000000060700720c */ /* 0x000fc80003f06270 */
[----:B------:R-:W-:Y:S01]  /*01f0*/  ISETP.LT.OR P0, PT, R7, R0, P0 ;  /* 0x000000000700720c */ /* 0x000fe20000701670 */
[----:B--2---:R0:W-:Y:S01]  /*0200*/  STS [R9], R4 ;  /* 0x0000000409007388 */ /* 0x0041e20000000800 */
[----:B------:R-:W-:Y:S11]  /*0210*/  BAR.SYNC.DEFER_BLOCKING 0x0 ;  /* 0x0000000000007b1d */ /* 0x000ff60000010000 */
[----:B------:R-:W-:Y:S05]  /*0220*/  @P0 EXIT ;  /* 0x000000000000094d */ /* 0x000fea0003800000 */
[----:B------:R-:W-:-:S04]  /*0230*/  IMAD R11, R8, -0x30, R9 ;  /* 0xffffffd0080b7824 */ /* 0x000fc800078e0209 */
[C---:B------:R-:W-:Y:S01]  /*0240*/  IMAD R23, R8.reuse, 0x4, R11 ;  /* 0x0000000408177824 */ /* 0x040fe200078e020b */
[----:B------:R-:W-:Y:S04]  /*0250*/  LDS R18, [R11] ;  /* 0x000000000b127984 */ /* 0x000fe80000000800 */
[C---:B------:R-:W-:Y:S02]  /*0260*/  LEA R13, R8.reuse, R23, 0x2 ;  /* 0x00000017080d7211 */ /* 0x040fe400078e10ff */
[----:B------:R-:W-:Y:S03]  /*0270*/  LDS R23, [R23] ;  /* 0x0000000017177984 */ /* 0x000fe60000000800 */
[C---:B0-----:R-:W-:Y:S01]  /*0280*/  IMAD R9, R8.reuse, 0x4, R13 ;  /* 0x0000000408097824 */ /* 0x041fe200078e020d */
[----:B------:R-:W0:Y:S03]  /*0290*/  LDS R20, [R13] ;  /* 0x000000000d147984 */ /* 0x000e260000000800 */
[----:B------:R-:W-:-:S02]  /*02a0*/  IMAD R17, R8, 0x4, R9 ;  /* 0x0000000408117824 */ /* 0x000fc400078e0209 */
[----:B------:R-:W-:Y:S03]  /*02b0*/  LDS R9, [R9] ;  /* 0x0000000009097984 */ /* 0x000fe60000000800 */
[C---:B------:R-:W-:Y:S01]  /*02c0*/  LEA R29, R8.reuse, R17, 0x2 ;  /* 0x00000011081d7211 */ /* 0x040fe200078e10ff */
[----:B------:R-:W1:Y:S04]  /*02d0*/  LDS R6, [R17] ;  /* 0x0000000011067984 */ /* 0x000e680000000800 */
[C---:B------:R-:W-:Y:S01]  /*02e0*/  IMAD R16, R8.reuse, 0x4, R29 ;  /* 0x0000000408107824 */ /* 0x040fe200078e021d */
[----:B------:R-:W-:Y:S03]  /*02f0*/  LDS R10, [R29] ;  /* 0x000000001d0a7984 */ /* 0x000fe60000000800 */
[C---:B------:R-:W-:Y:S01]  /*0300*/  IMAD R12, R8.reuse, 0x4, R16 ;  /* 0x00000004080c7824 */ /* 0x040fe200078e0210 */
[----:B------:R-:W2:Y:S04]  /*0310*/  LDS R11, [R16] ;  /* 0x00000000100b7984 */ /* 0x000ea80000000800 */
[----:B------:R-:W-:-:S02]  /*0320*/  LEA R22, R8, R12, 0x2 ;  /* 0x0000000c08167211 */ /* 0x000fc400078e10ff */
[----:B------:R-:W-:Y:S03]  /*0330*/  LDS R12, [R12] ;  /* 0x000000000c0c7984 */ /* 0x000fe60000000800 */
[C---:B------:R-:W-:Y:S01]  /*0340*/  IMAD R14, R8.reuse, 0x4, R22 ;  /* 0x00000004080e7824 */ /* 0x040fe200078e0216 */
[----:B------:R-:W3:Y:S03]  /*0350*/  LDS R13, [R22] ;  /* 0x00000000160d7984 */ /* 0x000ee60000000800 */
[C---:B------:R-:W-:Y:S02]  /*0360*/  IMAD R15, R8.reuse, 0x4, R14 ;  /* 0x00000004080f7824 */ /* 0x040fe400078e020e */
[----:B------:R-:W-:Y:S03]  /*0370*/  LDS R14, [R14] ;  /* 0x000000000e0e7984 */ /* 0x000fe60000000800 */
[----:B------:R-:W-:-:S02]  /*0380*/  LEA R7, R8, R15, 0x2 ;  /* 0x0000000f08077211 */ /* 0x000fc400078e10ff */
[----:B------:R-:W4:Y:S01]  /*0390*/  LDS R15, [R15] ;  /* 0x000000000f0f7984 */ /* 0x000f220000000800 */
[----:B0-----:R-:W-:Y:S02]  /*03a0*/  VIMNMX3 R23, R18, R23, R20, !PT ;  /* 0x000000171217720f */ /* 0x001fe40007800114 */
[C---:B------:R-:W-:Y:S02]  /*03b0*/  IMAD R0, R8.reuse, 0x4, R7 ;  /* 0x0000000408007824 */ /* 0x040fe400078e0207 */
[----:B------:R-:W-:Y:S02]  /*03c0*/  LDS R7, [R7] ;  /* 0x0000000007077984 */ /* 0x000fe40000000800 */
[----:B------:R-:W-:Y:S02]  /*03d0*/  IMAD R5, R8, 0x4, R0 ;  /* 0x0000000408057824 */ /* 0x000fe400078e0200 */
[----:B------:R-:W0:Y:S01]  /*03e0*/  LDS R0, [R0] ;  /* 0x0000000000007984 */ /* 0x000e220000000800 */
[----:B-1----:R-:W-:-:S02]  /*03f0*/  VIMNMX3 R9, R23, R9, R6, !PT ;  /* 0x000000091709720f */ /* 0x002fc40007800106 */
[C---:B------:R-:W-:Y:S02]  /*0400*/  LEA R4, R8.reuse, R5, 0x2 ;  /* 0x0000000508047211 */ /* 0x040fe400078e10ff */
[----:B------:R-:W-:Y:S03]  /*0410*/  LDS R5, [R5] ;  /* 0x0000000005057984 */ /* 0x000fe60000000800 */
[C---:B------:R-:W-:Y:S02]  /*0420*/  IMAD R3, R8.reuse, 0x4, R4 ;  /* 0x0000000408037824 */ /* 0x040fe400078e0204 */
[----:B------:R-:W1:Y:S01]  /*0430*/  LDS R4, [R4] ;  /* 0x0000000004047984 */ /* 0x000e620000000800 */
[----:B--2---:R-:W-:Y:S01]  /*0440*/  VIMNMX3 R9, R9, R10, R11, !PT ;  /* 0x0000000a0909720f */ /* 0x004fe2000780010b */
[C---:B------:R-:W-:Y:S02]  /*0450*/  IMAD R27, R8.reuse, 0x4, R3 ;  /* 0x00000004081b7824 */ /* 0x040fe400078e0203 */
[----:B------:R-:W-:Y:S03]  /*0460*/  LDS R3, [R3] ;  /* 0x0000000003037984 */ /* 0x000fe60000000800 */
[----:B------:R-:W-:Y:S01]  /*0470*/  LEA R25, R8, R27, 0x2 ;  /* 0x0000001b08197211 */ /* 0x000fe200078e10ff */
[----:B------:R-:W2:Y:S01]  /*0480*/  LDS R16, [R27] ;  /* 0x000000001b107984 */ /* 0x000ea20000000800 */
[----:B---3--:R-:W-:-:S03]  /*0490*/  VIMNMX3 R9, R9, R12, R13, !PT ;  /* 0x0000000c0909720f */ /* 0x008fc6000780010d */
[C---:B------:R-:W-:Y:S02]  /*04a0*/  IMAD R21, R8.reuse, 0x4, R25 ;  /* 0x0000000408157824 */ /* 0x040fe400078e0219 */
[----:B------:R-:W-:Y:S02]  /*04b0*/  LDS R25, [R25] ;  /* 0x0000000019197984 */ /* 0x000fe40000000800 */
[C---:B------:R-:W-:Y:S02]  /*04c0*/  IMAD R19, R8.reuse, 0x4, R21 ;  /* 0x0000000408137824 */ /* 0x040fe400078e0215 */
[----:B------:R-:W3:Y:S01]  /*04d0*/  LDS R18, [R21] ;  /* 0x0000000015127984 */ /* 0x000ee20000000800 */
[----:B----4-:R-:W-:Y:S02]  /*04e0*/  VIMNMX3 R14, R9, R14, R15, !PT ;  /* 0x0000000e090e720f */ /* 0x010fe4000780010f */
[C---:B------:R-:W-:Y:S02]  /*04f0*/  LEA R17, R8.reuse, R19, 0x2 ;  /* 0x0000001308117211 */ /* 0x040fe400078e10ff */
[----:B------:R-:W-:Y:S03]  /*0500*/  LDS R19, [R19] ;  /* 0x0000000013137984 */ /* 0x000fe60000000800 */
[----:B------:R-:W-:Y:S01]  /*0510*/  IMAD R29, R8, 0x4, R17 ;  /* 0x00000004081d7824 */ /* 0x000fe200078e0211 */
[----:B------:R-:W4:Y:S01]  /*0520*/  LDS R20, [R17] ;  /* 0x0000000011147984 */ /* 0x000f220000000800 */
[----:B0-----:R-:W-:-:S03]  /*0530*/  VIMNMX3 R0, R14, R7, R0, !PT ;  /* 0x000000070e00720f */ /* 0x001fc60007800100 */
[C---:B------:R-:W-:Y:S02]  /*0540*/  LEA R22, R8.reuse, R29, 0x2 ;  /* 0x0000001d08167211 */ /* 0x040fe400078e10ff */
[----:B------:R-:W-:Y:S03]  /*0550*/  LDS R29, [R29] ;  /* 0x000000001d1d7984 */ /* 0x000fe60000000800 */
[----:B------:R-:W-:Y:S02]  /*0560*/  IMAD R24, R8, 0x4, R22 ;  /* 0x0000000408187824 */ /* 0x000fe400078e0216 */
[----:B------:R-:W0:Y:S01]  /*0570*/  LDS R22, [R22] ;  /* 0x0000000016167984 */ /* 0x000e220000000800 */
[----:B-1----:R-:W-:Y:S02]  /*0580*/  VIMNMX3 R0, R0, R5, R4, !PT ;  /* 0x000000050000720f */ /* 0x002fe40007800104 */
[----:B------:R-:W-:Y:S01]  /*0590*/  LEA R26, R8, R24, 0x2 ;  /* 0x00000018081a7211 */ /* 0x000fe200078e10ff */
[----:B------:R-:W-:Y:S01]  /*05a0*/  LDS R23, [R24] ;  /* 0x0000000018177984 */ /* 0x000fe20000000800 */
[----:B------:R-:W1:Y:S03]  /*05b0*/  LDC.64 R8, c[0x0][0x388] ;  /* 0x0000e200ff087b82 */ /* 0x000e660000000a00 */
[----:B------:R-:W5:Y:S01]  /*05c0*/  LDS R6, [R26] ;  /* 0x000000001a067984 */ /* 0x000f620000000800 */
[----:B--2---:R-:W-:-:S04]  /*05d0*/  VIMNMX3 R0, R0, R3, R16, !PT ;  /* 0x000000030000720f */ /* 0x004fc80007800110 */
[----:B---3--:R-:W-:-:S04]  /*05e0*/  VIMNMX3 R0, R0, R25, R18, !PT ;  /* 0x000000190000720f */ /* 0x008fc80007800112 */
[----:B----4-:R-:W-:Y:S01]  /*05f0*/  VIMNMX3 R0, R0, R19, R20, !PT ;  /* 0x000000130000720f */ /* 0x010fe20007800114 */
[----:B-1----:R-:W-:-:S03]  /*0600*/  IMAD.WIDE R8, R2, 0x4, R8 ;  /* 0x0000000402087825 */ /* 0x002fc600078e0208 */
[----:B0-----:R-:W-:-:S04]  /*0610*/  VIMNMX3 R0, R0, R29, R22, !PT ;  /* 0x0000001d0000720f */ /* 0x001fc80007800116 */
[----:B-----5:R-:W-:-:S05]  /*0620*/  VIMNMX3 R23, R0, R23, R6, !PT ;  /* 0x000000170017720f */ /* 0x020fca0007800106 */
[----:B------:R-:W-:Y:S01]  /*0630*/  STG.E desc[UR4][R8.64], R23 ;  /* 0x0000001708007986 */ /* 0x000fe2000c101904 */
[----:B------:R-:W-:Y:S05]  /*0640*/  EXIT ;  /* 0x000000000000794d */ /* 0x000fea0003800000 */
.L_x_6:
        /* <DEDUP_REMOVED lines=11> */
.L_x_66:


//--------------------- .text._Z12FilterDStep1ILi12EEvPiS0_iiii --------------------------
	.section	.text._Z12FilterDStep1ILi12EEvPiS0_iiii,"ax",@progbits
	.align	128
        .global         _Z12FilterDStep1ILi12EEvPiS0_iiii
        .type           _Z12FilterDStep1ILi12EEvPiS0_iiii,@function
        .size           _Z12FilterDStep1ILi12EEvPiS0_iiii,(.L_x_67 - _Z12FilterDStep1ILi12EEvPiS0_iiii)
        .other          _Z12FilterDStep1ILi12EEvPiS0_iiii,@"STO_CUDA_ENTRY STV_DEFAULT"
_Z12FilterDStep1ILi12EEvPiS0_iiii:
.text._Z12FilterDStep1ILi12EEvPiS0_iiii:
        /* <DEDUP_REMOVED lines=53> */
[----:B------:R-:W1:Y:S01]  /*0350*/  LDS R13, [R2] ;  /* 0x00000000020d7984 */ /* 0x000e620000000800 */
[----:B--2---:R-:W-:-:S03]  /*0360*/  VIMNMX3 R22, R20, R21, R22, !PT ;  /* 0x000000151416720f */ /* 0x004fc60007800116 */
[----:B------:R-:W-:Y:S04]  /*0370*/  LDS R12, [R2+0x4] ;  /* 0x00000400020c7984 */ /* 0x000fe80000000800 */
[----:B------:R-:W2:Y:S01]  /*0380*/  LDS R11, [R2+0x8] ;  /* 0x00000800020b7984 */ /* 0x000ea20000000800 */
[----:B---3--:R-:W-:-:S03]  /*0390*/  VIMNMX3 R24, R22, R23, R24, !PT ;  /* 0x000000171618720f */ /* 0x008fc60007800118 */
[----:B------:R-:W-:Y:S04]  /*03a0*/  LDS R10, [R2+0xc] ;  /* 0x00000c00020a7984 */ /* 0x000fe80000000800 */
[----:B------:R-:W3:Y:S01]  /*03b0*/  LDS R9, [R2+0x10] ;  /* 0x0000100002097984 */ /* 0x000ee20000000800 */
[----:B----4-:R-:W-:-:S03]  /*03c0*/  VIMNMX3 R4, R24, R19, R4, !PT ;  /* 0x000000131804720f */ /* 0x010fc60007800104 */
[----:B------:R-:W-:Y:S04]  /*03d0*/  LDS R8, [R2+0x14] ;  /* 0x0000140002087984 */ /* 0x000fe80000000800 */
[----:B0-----:R-:W0:Y:S01]  /*03e0*/  LDS R7, [R2+0x18] ;  /* 0x0000180002077984 */ /* 0x001e220000000800 */
        /* <DEDUP_REMOVED lines=9> */
[----:B--2---:R-:W-:-:S04]  /*0480*/  VIMNMX3 R4, R4, R12, R11, !PT ;  /* 0x0000000c0404720f */ /* 0x004fc8000780010b */
[----:B---3--:R-:W-:-:S04]  /*0490*/  VIMNMX3 R4, R4, R10, R9, !PT ;  /* 0x0000000a0404720f */ /* 0x008fc80007800109 */
[----:B0-----:R-:W-:-:S04]  /*04a0*/  VIMNMX3 R4, R4, R8, R7, !PT ;  /* 0x000000080404720f */ /* 0x001fc80007800107 */
[----:B----4-:R-:W-:Y:S02]  /*04b0*/  VIMNMX3 R5, R4, R6, R5, !PT ;  /* 0x000000060405720f */ /* 0x010fe40007800105 */
[----:B------:R-:W-:Y:S02]  /*04c0*/  IADD3 R4, P0, PT, R3, UR6, RZ ;  /* 0x0000000603047c10 */ /* 0x000fe4000ff1e0ff */
[----:B-1----:R-:W-:Y:S02]  /*04d0*/  VIMNMX3 R20, R5, R21, R20, !PT ;  /* 0x000000150514720f */ /* 0x002fe40007800114 */
[----:B------:R-:W-:Y:S02]  /*04e0*/  IADD3.X R5, PT, PT, R0, UR7, RZ, P0, !PT ;  /* 0x0000000700057c10 */ /* 0x000fe400087fe4ff */
[----:B-----5:R-:W-:-:S05]  /*04f0*/  VIMNMX3 R23, R20, R22, R23, !PT ;  /* 0x000000161417720f */ /* 0x020fca0007800117 */
[----:B------:R-:W-:Y:S01]  /*0500*/  STG.E desc[UR4][R4.64+-0x30], R23 ;  /* 0xffffd01704007986 */ /* 0x000fe2000c101904 */
[----:B------:R-:W-:Y:S05]  /*0510*/  EXIT ;  /* 0x000000000000794d */ /* 0x000fea0003800000 */
.L_x_7:
        /* <DEDUP_REMOVED lines=14> */
.L_x_67:


//--------------------- .text._Z12FilterDStep2ILi11EEvPiS0_iiii --------------------------
	.section	.text._Z12FilterDStep2ILi11EEvPiS0_iiii,"ax",@progbits
	.align	128
        .global         _Z12FilterDStep2ILi11EEvPiS0_iiii
        .type           _Z12FilterDStep2ILi11EEvPiS0_iiii,@function
        .size           _Z12FilterDStep2ILi11EEvPiS0_iiii,(.L_x_68 - _Z12FilterDStep2ILi11EEvPiS0_iiii)
        .other          _Z12FilterDStep2ILi11EEvPiS0_iiii,@"STO_CUDA_ENTRY STV_DEFAULT"
_Z12FilterDStep2ILi11EEvPiS0_iiii:
.text._Z12FilterDStep2ILi11EEvPiS0_iiii:
        /* <DEDUP_REMOVED lines=48> */
[----:B------:R-:W-:-:S02]  /*0300*/  IMAD R6, R16, 0x4, R7 ;  /* 0x0000000410067824 */ /* 0x000fc400078e0207 */
[----:B------:R-:W2:Y:S03]  /*0310*/  LDS R7, [R7] ;  /* 0x0000000007077984 */ /* 0x000ea60000000800 */
[C---:B------:R-:W-:Y:S02]  /*0320*/  LEA R20, R16.reuse, R6, 0x2 ;  /* 0x0000000610147211 */ /* 0x040fe400078e10ff */
[----:B------:R-:W-:Y:S03]  /*0330*/  LDS R6, [R6] ;  /* 0x0000000006067984 */ /* 0x000fe60000000800 */
[C---:B------:R-:W-:Y:S01]  /*0340*/  IMAD R2, R16.reuse, 0x4, R20 ;  /* 0x0000000410027824 */ /* 0x040fe200078e0214 */
[----:B------:R-:W3:Y:S03]  /*0350*/  LDS R5, [R20] ;  /* 0x0000000014057984 */ /* 0x000ee60000000800 */
[----:B------:R-:W-:-:S02]  /*0360*/  IMAD R3, R16, 0x4, R2 ;  /* 0x0000000410037824 */ /* 0x000fc400078e0202 */
[----:B------:R-:W-:Y:S03]  /*0370*/  LDS R2, [R2] ;  /* 0x0000000002027984 */ /* 0x000fe60000000800 */
[----:B------:R-:W-:Y:S02]  /*0380*/  LEA R21, R16, R3, 0x2 ;  /* 0x0000000310157211 */ /* 0x000fe400078e10ff */
[----:B------:R-:W4:Y:S01]  /*0390*/  LDS R3, [R3] ;  /* 0x0000000003037984 */ /* 0x000f220000000800 */
[----:B0-----:R-:W-:Y:S02]  /*03a0*/  VIMNMX3 R14, R14, R13, R12, !PT ;  /* 0x0000000d0e0e720f */ /* 0x001fe4000780010c */
[C---:B------:R-:W-:Y:S01]  /*03b0*/  IMAD R11, R16.reuse, 0x4, R21 ;  /* 0x00000004100b7824 */ /* 0x040fe200078e0215 */
[----:B------:R-:W-:Y:S03]  /*03c0*/  LDS R4, [R21] ;  /* 0x0000000015047984 */ /* 0x000fe60000000800 */
[----:B------:R-:W-:-:S02]  /*03d0*/  IMAD R15, R16, 0x4, R11 ;  /* 0x00000004100f7824 */ /* 0x000fc400078e020b */
[----:B------:R-:W0:Y:S01]  /*03e0*/  LDS R11, [R11] ;  /* 0x000000000b0b7984 */ /* 0x000e220000000800 */
[----:B-1----:R-:W-:Y:S02]  /*03f0*/  VIMNMX3 R9, R14, R9, R10, !PT ;  /* 0x000000090e09720f */ /* 0x002fe4000780010a */
[C---:B------:R-:W-:Y:S02]  /*0400*/  LEA R23, R16.reuse, R15, 0x2 ;  /* 0x0000000f10177211 */ /* 0x040fe400078e10ff */
[----:B------:R-:W-:Y:S03]  /*0410*/  LDS R15, [R15] ;  /* 0x000000000f0f7984 */ /* 0x000fe60000000800 */
[----:B------:R-:W-:Y:S01]  /*0420*/  IMAD R17, R16, 0x4, R23 ;  /* 0x0000000410117824 */ /* 0x000fe200078e0217 */
[----:B------:R-:W1:Y:S01]  /*0430*/  LDS R18, [R23] ;  /* 0x0000000017127984 */ /* 0x000e620000000800 */
[----:B--2---:R-:W-:-:S02]  /*0440*/  VIMNMX3 R7, R9, R8, R7, !PT ;  /* 0x000000080907720f */ /* 0x004fc40007800107 */
[C---:B------:R-:W-:Y:S02]  /*0450*/  IMAD R25, R16.reuse, 0x4, R17 ;  /* 0x0000000410197824 */ /* 0x040fe400078e0211 */
[----:B------:R-:W-:Y:S03]  /*0460*/  LDS R17, [R17] ;  /* 0x0000000011117984 */ /* 0x000fe60000000800 */
[----:B------:R-:W-:Y:S01]  /*0470*/  LEA R19, R16, R25, 0x2 ;  /* 0x0000001910137211 */ /* 0x000fe200078e10ff */
[----:B------:R-:W2:Y:S01]  /*0480*/  LDS R20, [R25] ;  /* 0x0000000019147984 */ /* 0x000ea20000000800 */
[----:B---3--:R-:W-:-:S03]  /*0490*/  VIMNMX3 R5, R7, R6, R5, !PT ;  /* 0x000000060705720f */ /* 0x008fc60007800105 */
[C---:B------:R-:W-:Y:S01]  /*04a0*/  IMAD R27, R16.reuse, 0x4, R19 ;  /* 0x00000004101b7824 */ /* 0x040fe200078e0213 */
[----:B------:R-:W3:Y:S01]  /*04b0*/  LDC.64 R6, c[0x0][0x388] ;  /* 0x0000e200ff067b82 */ /* 0x000ee20000000a00 */
[----:B------:R-:W-:Y:S02]  /*04c0*/  LDS R19, [R19] ;  /* 0x0000000013137984 */ /* 0x000fe40000000800 */
[C---:B------:R-:W-:Y:S02]  /*04d0*/  IMAD R29, R16.reuse, 0x4, R27 ;  /* 0x00000004101d7824 */ /* 0x040fe400078e021b */
[----:B------:R-:W5:Y:S01]  /*04e0*/  LDS R22, [R27] ;  /* 0x000000001b167984 */ /* 0x000f620000000800 */
[----:B----4-:R-:W-:Y:S02]  /*04f0*/  VIMNMX3 R2, R5, R2, R3, !PT ;  /* 0x000000020502720f */ /* 0x010fe40007800103 */
[C---:B------:R-:W-:Y:S01]  /*0500*/  LEA R24, R16.reuse, R29, 0x2 ;  /* 0x0000001d10187211 */ /* 0x040fe200078e10ff */
[----:B------:R-:W-:Y:S04]  /*0510*/  LDS R21, [R29] ;  /* 0x000000001d157984 */ /* 0x000fe80000000800 */
[----:B------:R-:W-:Y:S01]  /*0520*/  IMAD R26, R16, 0x4, R24 ;  /* 0x00000004101a7824 */ /* 0x000fe200078e0218 */
[----:B0-----:R-:W-:-:S04]  /*0530*/  VIMNMX3 R2, R2, R4, R11, !PT ;  /* 0x000000040202720f */ /* 0x001fc8000780010b */
[----:B------:R-:W-:Y:S01]  /*0540*/  LEA R28, R16, R26, 0x2 ;  /* 0x0000001a101c7211 */ /* 0x000fe200078e10ff */
[----:B------:R-:W-:Y:S04]  /*0550*/  LDS R13, [R26] ;  /* 0x000000001a0d7984 */ /* 0x000fe80000000800 */
[----:B------:R-:W0:Y:S01]  /*0560*/  LDS R16, [R24] ;  /* 0x0000000018107984 */ /* 0x000e220000000800 */
[----:B---3--:R-:W-:Y:S01]  /*0570*/  IMAD.WIDE R6, R0, 0x4, R6 ;  /* 0x0000000400067825 */ /* 0x008fe200078e0206 */
[----:B-1----:R-:W-:Y:S02]  /*0580*/  VIMNMX3 R2, R2, R15, R18, !PT ;  /* 0x0000000f0202720f */ /* 0x002fe40007800112 */
[----:B------:R-:W1:Y:S02]  /*0590*/  LDS R12, [R28] ;  /* 0x000000001c0c7984 */ /* 0x000e640000000800 */
[----:B--2---:R-:W-:-:S04]  /*05a0*/  VIMNMX3 R2, R2, R17, R20, !PT ;  /* 0x000000110202720f */ /* 0x004fc80007800114 */
[----:B-----5:R-:W-:-:S04]  /*05b0*/  VIMNMX3 R2, R2, R19, R22, !PT ;  /* 0x000000130202720f */ /* 0x020fc80007800116 */
[----:B0-----:R-:W-:-:S04]  /*05c0*/  VIMNMX3 R2, R2, R21, R16, !PT ;  /* 0x000000150202720f */ /* 0x001fc80007800110 */
[----:B-1----:R-:W-:-:S05]  /*05d0*/  VIMNMX3 R13, R2, R13, R12, !PT ;  /* 0x0000000d020d720f */ /* 0x002fca000780010c */
[----:B------:R-:W-:Y:S01]  /*05e0*/  STG.E desc[UR4][R6.64], R13 ;  /* 0x0000000d06007986 */ /* 0x000fe2000c101904 */
[----:B------:R-:W-:Y:S05]  /*05f0*/  EXIT ;  /* 0x000000000000794d */ /* 0x000fea0003800000 */
.L_x_8:
        /* <DEDUP_REMOVED lines=16> */
.L_x_68:


//--------------------- .text._Z12FilterDStep1ILi11EEvPiS0_iiii --------------------------
	.section	.text._Z12FilterDStep1ILi11EEvPiS0_iiii,"ax",@progbits
	.align	128
        .global         _Z12FilterDStep1ILi11EEvPiS0_iiii
        .type           _Z12FilterDStep1ILi11EEvPiS0_iiii,@function
        .size           _Z12FilterDStep1ILi11EEvPiS0_iiii,(.L_x_69 - _Z12FilterDStep1ILi11EEvPiS0_iiii)
        .other          _Z12FilterDStep1ILi11EEvPiS0_iiii,@"STO_CUDA_ENTRY STV_DEFAULT"
_Z12FilterDStep1ILi11EEvPiS0_iiii:
.text._Z12FilterDStep1ILi11EEvPiS0_iiii:
        /* <DEDUP_REMOVED lines=52> */
[----:B------:R-:W-:Y:S04]  /*0340*/  LDS R13, [R2] ;  /* 0x00000000020d7984 */ /* 0x000fe80000000800 */
[----:B------:R-:W1:Y:S01]  /*0350*/  LDS R12, [R2+0x4] ;  /* 0x00000400020c7984 */ /* 0x000e620000000800 */
[----:B--2---:R-:W-:-:S03]  /*0360*/  VIMNMX3 R18, R16, R17, R18, !PT ;  /* 0x000000111012720f */ /* 0x004fc60007800112 */
[----:B------:R-:W-:Y:S04]  /*0370*/  LDS R11, [R2+0x8] ;  /* 0x00000800020b7984 */ /* 0x000fe80000000800 */
[----:B------:R-:W2:Y:S01]  /*0380*/  LDS R10, [R2+0xc] ;  /* 0x00000c00020a7984 */ /* 0x000ea20000000800 */
[----:B---3--:R-:W-:-:S03]  /*0390*/  VIMNMX3 R18, R18, R19, R20, !PT ;  /* 0x000000131212720f */ /* 0x008fc60007800114 */
[----:B------:R-:W-:Y:S04]  /*03a0*/  LDS R9, [R2+0x10] ;  /* 0x0000100002097984 */ /* 0x000fe80000000800 */
[----:B------:R-:W3:Y:S01]  /*03b0*/  LDS R8, [R2+0x14] ;  /* 0x0000140002087984 */ /* 0x000ee20000000800 */
[----:B----4-:R-:W-:-:S03]  /*03c0*/  VIMNMX3 R18, R18, R21, R22, !PT ;  /* 0x000000151212720f */ /* 0x010fc60007800116 */
[----:B0-----:R-:W-:Y:S04]  /*03d0*/  LDS R7, [R2+0x18] ;  /* 0x0000180002077984 */ /* 0x001fe80000000800 */
[----:B------:R-:W0:Y:S01]  /*03e0*/  LDS R6, [R2+0x1c] ;  /* 0x00001c0002067984 */ /* 0x000e220000000800 */
[----:B-----5:R-:W-:-:S03]  /*03f0*/  VIMNMX3 R18, R18, R23, R24, !PT ;  /* 0x000000171212720f */ /* 0x020fc60007800118 */
[----:B------:R-:W-:Y:S04]  /*0400*/  LDS R4, [R2+0x20] ;  /* 0x0000200002047984 */ /* 0x000fe80000000800 */
[----:B------:R-:W4:Y:S01]  /*0410*/  LDS R5, [R2+0x24] ;  /* 0x0000240002057984 */ /* 0x000f220000000800 */
[----:B-1----:R-:W-:-:S03]  /*0420*/  VIMNMX3 R14, R18, R14, R15, !PT ;  /* 0x0000000e120e720f */ /* 0x002fc6000780010f */
[----:B------:R-:W-:Y:S04]  /*0430*/  LDS R16, [R2+0x28] ;  /* 0x0000280002107984 */ /* 0x000fe80000000800 */
[----:B------:R-:W1:Y:S01]  /*0440*/  LDS R17, [R2+0x2c] ;  /* 0x00002c0002117984 */ /* 0x000e620000000800 */
[----:B------:R-:W-:-:S04]  /*0450*/  VIMNMX3 R12, R14, R13, R12, !PT ;  /* 0x0000000d0e0c720f */ /* 0x000fc8000780010c */
[----:B--2---:R-:W-:-:S04]  /*0460*/  VIMNMX3 R10, R12, R11, R10, !PT ;  /* 0x0000000b0c0a720f */ /* 0x004fc8000780010a */
[----:B---3--:R-:W-:-:S04]  /*0470*/  VIMNMX3 R8, R10, R9, R8, !PT ;  /* 0x000000090a08720f */ /* 0x008fc80007800108 */
[----:B0-----:R-:W-:Y:S02]  /*0480*/  VIMNMX3 R7, R8, R7, R6, !PT ;  /* 0x000000070807720f */ /* 0x001fe40007800106 */
[----:B------:R-:W-:Y:S02]  /*0490*/  IADD3 R6, P0, PT, R3, UR6, RZ ;  /* 0x0000000603067c10 */ /* 0x000fe4000ff1e0ff */
[----:B----4-:R-:W-:Y:S02]  /*04a0*/  VIMNMX3 R4, R7, R4, R5, !PT ;  /* 0x000000040704720f */ /* 0x010fe40007800105 */
[----:B------:R-:W-:Y:S02]  /*04b0*/  IADD3.X R7, PT, PT, R0, UR7, RZ, P0, !PT ;  /* 0x0000000700077c10 */ /* 0x000fe400087fe4ff */
[----:B-1----:R-:W-:-:S05]  /*04c0*/  VIMNMX3 R17, R4, R16, R17, !PT ;  /* 0x000000100411720f */ /* 0x002fca0007800111 */
[----:B------:R-:W-:Y:S01]  /*04d0*/  STG.E desc[UR4][R6.64+-0x2c], R17 ;  /* 0xffffd41106007986 */ /* 0x000fe2000c101904 */
[----:B------:R-:W-:Y:S05]  /*04e0*/  EXIT ;  /* 0x000000000000794d */ /* 0x000fea0003800000 */
.L_x_9:
        /* <DEDUP_REMOVED lines=9> */
.L_x_69:


//--------------------- .text._Z12FilterDStep2ILi10EEvPiS0_iiii --------------------------
	.section	.text._Z12FilterDStep2ILi10EEvPiS0_iiii,"ax",@progbits
	.align	128
        .global         _Z12FilterDStep2ILi10EEvPiS0_iiii
        .type           _Z12FilterDStep2ILi10EEvPiS0_iiii,@function
        .size           _Z12FilterDStep2ILi10EEvPiS0_iiii,(.L_x_70 - _Z12FilterDStep2ILi10EEvPiS0_iiii)
        .other          _Z12FilterDStep2ILi10EEvPiS0_iiii,@"STO_CUDA_ENTRY STV_DEFAULT"
_Z12FilterDStep2ILi10EEvPiS0_iiii:
.text._Z12FilterDStep2ILi10EEvPiS0_iiii:
        /* <DEDUP_REMOVED lines=40> */
[C---:B------:R-:W-:Y:S01]  /*0280*/  IMAD R19, R0.reuse, 0x4, R17 ;  /* 0x0000000400137824 */ /* 0x040fe200078e0211 */
[----:B------:R-:W1:Y:S03]  /*0290*/  LDS R8, [R17] ;  /* 0x0000000011087984 */ /* 0x000e660000000800 */
[C---:B0-----:R-:W-:Y:S01]  /*02a0*/  IMAD R11, R0.reuse, 0x4, R19 ;  /* 0x00000004000b7824 */ /* 0x041fe200078e0213 */
[----:B------:R-:W-:Y:S04]  /*02b0*/  LDS R10, [R19] ;  /* 0x00000000130a7984 */ /* 0x000fe80000000800 */
[----:B------:R-:W-:-:S02]  /*02c0*/  LEA R23, R0, R11, 0x2 ;  /* 0x0000000b00177211 */ /* 0x000fc400078e10ff */
[----:B------:R-:W0:Y:S03]  /*02d0*/  LDS R11, [R11] ;  /* 0x000000000b0b7984 */ /* 0x000e260000000800 */
[C---:B------:R-:W-:Y:S01]  /*02e0*/  IMAD R15, R0.reuse, 0x4, R23 ;  /* 0x00000004000f7824 */ /* 0x040fe200078e0217 */
[----:B------:R-:W-:Y:S03]  /*02f0*/  LDS R12, [R23] ;  /* 0x00000000170c7984 */ /* 0x000fe60000000800 */
[C---:B------:R-:W-:Y:S02]  /*0300*/  IMAD R9, R0.reuse, 0x4, R15 ;  /* 0x0000000400097824 */ /* 0x040fe400078e020f */
[----:B------:R-:W2:Y:S03]  /*0310*/  LDS R15, [R15] ;  /* 0x000000000f0f7984 */ /* 0x000ea60000000800 */
[----:B------:R-:W-:-:S02]  /*0320*/  LEA R25, R0, R9, 0x2 ;  /* 0x0000000900197211 */ /* 0x000fc400078e10ff */
[----:B------:R-:W-:Y:S03]  /*0330*/  LDS R9, [R9] ;  /* 0x0000000009097984 */ /* 0x000fe60000000800 */
[C---:B------:R-:W-:Y:S01]  /*0340*/  IMAD R27, R0.reuse, 0x4, R25 ;  /* 0x00000004001b7824 */ /* 0x040fe200078e0219 */
[----:B------:R-:W3:Y:S03]  /*0350*/  LDS R4, [R25] ;  /* 0x0000000019047984 */ /* 0x000ee60000000800 */
[C---:B------:R-:W-:Y:S01]  /*0360*/  IMAD R29, R0.reuse, 0x4, R27 ;  /* 0x00000004001d7824 */ /* 0x040fe200078e021b */
[----:B------:R-:W-:Y:S04]  /*0370*/  LDS R7, [R27] ;  /* 0x000000001b077984 */ /* 0x000fe80000000800 */
[----:B------:R-:W-:Y:S01]  /*0380*/  LEA R13, R0, R29, 0x2 ;  /* 0x0000001d000d7211 */ /* 0x000fe200078e10ff */
[----:B------:R-:W4:Y:S01]  /*0390*/  LDS R6, [R29] ;  /* 0x000000001d067984 */ /* 0x000f220000000800 */
[----:B-1----:R-:W-:-:S03]  /*03a0*/  VIMNMX3 R2, R2, R3, R8, !PT ;  /* 0x000000030202720f */ /* 0x002fc60007800108 */
[C---:B------:R-:W-:Y:S01]  /*03b0*/  IMAD R21, R0.reuse, 0x4, R13 ;  /* 0x0000000400157824 */ /* 0x040fe200078e020d */
[----:B------:R-:W-:Y:S03]  /*03c0*/  LDS R14, [R13] ;  /* 0x000000000d0e7984 */ /* 0x000fe60000000800 */
[C---:B------:R-:W-:Y:S02]  /*03d0*/  IMAD R20, R0.reuse, 0x4, R21 ;  /* 0x0000000400147824 */ /* 0x040fe400078e0215 */
[----:B------:R-:W1:Y:S03]  /*03e0*/  LDS R21, [R21] ;  /* 0x0000000015157984 */ /* 0x000e660000000800 */
[----:B------:R-:W-:Y:S02]  /*03f0*/  LEA R22, R0, R20, 0x2 ;  /* 0x0000001400167211 */ /* 0x000fe400078e10ff */
[----:B------:R-:W-:Y:S01]  /*0400*/  LDS R20, [R20] ;  /* 0x0000000014147984 */ /* 0x000fe20000000800 */
[----:B0-----:R-:W-:-:S02]  /*0410*/  VIMNMX3 R2, R2, R10, R11, !PT ;  /* 0x0000000a0202720f */ /* 0x001fc4000780010b */
[----:B------:R-:W-:Y:S01]  /*0420*/  IMAD R18, R0, 0x4, R22 ;  /* 0x0000000400127824 */ /* 0x000fe200078e0216 */
[----:B------:R-:W0:Y:S01]  /*0430*/  LDS R19, [R22] ;  /* 0x0000000016137984 */ /* 0x000e220000000800 */
[----:B--2---:R-:W-:-:S03]  /*0440*/  VIMNMX3 R12, R2, R12, R15, !PT ;  /* 0x0000000c020c720f */ /* 0x004fc6000780010f */
[C---:B------:R-:W-:Y:S01]  /*0450*/  LEA R17, R0.reuse, R18, 0x2 ;  /* 0x0000001200117211 */ /* 0x040fe200078e10ff */
[----:B------:R-:W2:Y:S01]  /*0460*/  LDC.64 R2, c[0x0][0x388] ;  /* 0x0000e200ff027b82 */ /* 0x000ea20000000a00 */
[----:B------:R-:W-:Y:S03]  /*0470*/  LDS R18, [R18] ;  /* 0x0000000012127984 */ /* 0x000fe60000000800 */
[----:B------:R-:W-:Y:S02]  /*0480*/  IMAD R16, R0, 0x4, R17 ;  /* 0x0000000400107824 */ /* 0x000fe400078e0211 */
[----:B------:R-:W5:Y:S01]  /*0490*/  LDS R17, [R17] ;  /* 0x0000000011117984 */ /* 0x000f620000000800 */
[----:B---3--:R-:W-:Y:S02]  /*04a0*/  VIMNMX3 R4, R12, R9, R4, !PT ;  /* 0x000000090c04720f */ /* 0x008fe40007800104 */
[----:B------:R-:W-:-:S02]  /*04b0*/  LEA R23, R0, R16, 0x2 ;  /* 0x0000001000177211 */ /* 0x000fc400078e10ff */
[----:B------:R-:W-:Y:S03]  /*04c0*/  LDS R16, [R16] ;  /* 0x0000000010107984 */ /* 0x000fe60000000800 */
[----:B------:R-:W-:Y:S01]  /*04d0*/  IMAD R25, R0, 0x4, R23 ;  /* 0x0000000400197824 */ /* 0x000fe200078e0217 */
[----:B----4-:R-:W-:Y:S01]  /*04e0*/  VIMNMX3 R4, R4, R7, R6, !PT ;  /* 0x000000070404720f */ /* 0x010fe20007800106 */
[----:B------:R-:W3:Y:S03]  /*04f0*/  LDS R23, [R23] ;  /* 0x0000000017177984 */ /* 0x000ee60000000800 */
[----:B------:R-:W-:Y:S01]  /*0500*/  LEA R0, R0, R25, 0x2 ;  /* 0x0000001900007211 */ /* 0x000fe200078e10ff */
[----:B------:R-:W-:Y:S01]  /*0510*/  LDS R13, [R25] ;  /* 0x00000000190d7984 */ /* 0x000fe20000000800 */
[----:B--2---:R-:W-:-:S04]  /*0520*/  IMAD.WIDE R2, R5, 0x4, R2 ;  /* 0x0000000405027825 */ /* 0x004fc800078e0202 */
[----:B------:R-:W2:Y:S01]  /*0530*/  LDS R0, [R0] ;  /* 0x0000000000007984 */ /* 0x000ea20000000800 */
[----:B-1----:R-:W-:-:S04]  /*0540*/  VIMNMX3 R4, R4, R14, R21, !PT ;  /* 0x0000000e0404720f */ /* 0x002fc80007800115 */
[----:B0-----:R-:W-:-:S04]  /*0550*/  VIMNMX3 R4, R4, R20, R19, !PT ;  /* 0x000000140404720f */ /* 0x001fc80007800113 */
[----:B-----5:R-:W-:-:S04]  /*0560*/  VIMNMX3 R4, R4, R18, R17, !PT ;  /* 0x000000120404720f */ /* 0x020fc80007800111 */
[----:B---3--:R-:W-:-:S04]  /*0570*/  VIMNMX3 R4, R4, R16, R23, !PT ;  /* 0x000000100404720f */ /* 0x008fc80007800117 */
[----:B--2---:R-:W-:-:S05]  /*0580*/  VIMNMX3 R13, R4, R13, R0, !PT ;  /* 0x0000000d040d720f */ /* 0x004fca0007800100 */
[----:B------:R-:W-:Y:S01]  /*0590*/  STG.E desc[UR4][R2.64], R13 ;  /* 0x0000000d02007986 */ /* 0x000fe2000c101904 */
[----:B------:R-:W-:Y:S05]  /*05a0*/  EXIT ;  /* 0x000000000000794d */ /* 0x000fea0003800000 */
.L_x_10:
        /* <DEDUP_REMOVED lines=13> */
.L_x_70:


//--------------------- .text._Z12FilterDStep1ILi10EEvPiS0_iiii --------------------------
	.section	.text._Z12FilterDStep1ILi10EEvPiS0_iiii,"ax",@progbits
	.align	128
        .global         _Z12FilterDStep1ILi10EEvPiS0_iiii
        .type           _Z12FilterDStep1ILi10EEvPiS0_iiii,@function
        .size           _Z12FilterDStep1ILi10EEvPiS0_iiii,(.L_x_71 - _Z12FilterDStep1ILi10EEvPiS0_iiii)
        .other          _Z12FilterDStep1ILi10EEvPiS0_iiii,@"STO_CUDA_ENTRY STV_DEFAULT"
_Z12FilterDStep1ILi10EEvPiS0_iiii:
.text._Z12FilterDStep1ILi10EEvPiS0_iiii:
        /* <DEDUP_REMOVED lines=51> */
[----:B------:R-:W1:Y:S04]  /*0330*/  LDS R22, [R3] ;  /* 0x0000000003167984 */ /* 0x000e680000000800 */
[----:B------:R-:W-:Y:S04]  /*0340*/  LDS R23, [R3+0x4] ;  /* 0x0000040003177984 */ /* 0x000fe80000000800 */
        /* <DEDUP_REMOVED lines=11> */
[----:B0-----:R-:W-:Y:S04]  /*0400*/  LDS R6, [R3+0x24] ;  /* 0x0000240003067984 */ /* 0x001fe80000000800 */
[----:B------:R-:W0:Y:S01]  /*0410*/  LDS R7, [R3+0x28] ;  /* 0x0000280003077984 */ /* 0x000e220000000800 */
[----:B-1----:R-:W-:-:S04]  /*0420*/  VIMNMX3 R12, R12, R21, R22, !PT ;  /* 0x000000150c0c720f */ /* 0x002fc80007800116 */
[----:B------:R-:W-:-:S04]  /*0430*/  VIMNMX3 R12, R12, R23, R24, !PT ;  /* 0x000000170c0c720f */ /* 0x000fc80007800118 */
[----:B--2---:R-:W-:-:S04]  /*0440*/  VIMNMX3 R10, R12, R10, R11, !PT ;  /* 0x0000000a0c0a720f */ /* 0x004fc8000780010b */
[----:B---3--:R-:W-:Y:S02]  /*0450*/  VIMNMX3 R9, R10, R9, R8, !PT ;  /* 0x000000090a09720f */ /* 0x008fe40007800108 */
[----:B------:R-:W-:Y:S02]  /*0460*/  IADD3 R8, P0, PT, R2, UR6, RZ ;  /* 0x0000000602087c10 */ /* 0x000fe4000ff1e0ff */
[----:B----4-:R-:W-:Y:S02]  /*0470*/  VIMNMX3 R4, R9, R4, R5, !PT ;  /* 0x000000040904720f */ /* 0x010fe40007800105 */
[----:B------:R-:W-:Y:S02]  /*0480*/  IADD3.X R9, PT, PT, R0, UR7, RZ, P0, !PT ;  /* 0x0000000700097c10 */ /* 0x000fe400087fe4ff */
[----:B0-----:R-:W-:-:S05]  /*0490*/  VIMNMX3 R7, R4, R6, R7, !PT ;  /* 0x000000060407720f */ /* 0x001fca0007800107 */
[----:B------:R-:W-:Y:S01]  /*04a0*/  STG.E desc[UR4][R8.64+-0x28], R7 ;  /* 0xffffd80708007986 */ /* 0x000fe2000c101904 */
[----:B------:R-:W-:Y:S05]  /*04b0*/  EXIT ;  /* 0x000000000000794d */ /* 0x000fea0003800000 */
.L_x_11:
        /* <DEDUP_REMOVED lines=12> */
.L_x_71:


//--------------------- .text._Z12FilterDStep2ILi9EEvPiS0_iiii --------------------------
	.section	.text._Z12FilterDStep2ILi9EEvPiS0_iiii,"ax",@progbits
	.align	128
        .global         _Z12FilterDStep2ILi9EEvPiS0_iiii
        .type           _Z12FilterDStep2ILi9EEvPiS0_iiii,@function
        .size           _Z12FilterDStep2ILi9EEvPiS0_iiii,(.L_x_72 - _Z12FilterDStep2ILi9EEvPiS0_iiii)
        .other          _Z12FilterDStep2ILi9EEvPiS0_iiii,@"STO_CUDA_ENTRY STV_DEFAULT"
_Z12FilterDStep2ILi9EEvPiS0_iiii:
.text._Z12FilterDStep2ILi9EEvPiS0_iiii:
        /* <DEDUP_REMOVED lines=36> */
[C---:B------:R-:W-:Y:S01]  /*0240*/  IMAD R3, R0.reuse, 0x4, R11 ;  /* 0x0000000400037824 */ /* 0x040fe200078e020b */
[----:B------:R-:W-:Y:S04]  /*0250*/  LDS R2, [R11] ;  /* 0x000000000b027984 */ /* 0x000fe80000000800 */
[C---:B------:R-:W-:Y:S02]  /*0260*/  LEA R13, R0.reuse, R3, 0x2 ;  /* 0x00000003000d7211 */ /* 0x040fe400078e10ff */
[----:B------:R-:W-:Y:S03]  /*0270*/  LDS R3, [R3] ;  /* 0x0000000003037984 */ /* 0x000fe60000000800 */
[C---:B------:R-:W-:Y:S01]  /*0280*/  IMAD R7, R0.reuse, 0x4, R13 ;  /* 0x0000000400077824 */ /* 0x040fe200078e020d */
        /* <DEDUP_REMOVED lines=9> */
[C---:B------:R-:W-:Y:S01]  /*0320*/  LEA R23, R0.reuse, R21, 0x2 ;  /* 0x0000001500177211 */ /* 0x040fe200078e10ff */
[----:B------:R-:W-:Y:S04]  /*0330*/  LDS R8, [R21] ;  /* 0x0000000015087984 */ /* 0x000fe80000000800 */
[C---:B------:R-:W-:Y:S01]  /*0340*/  IMAD R25, R0.reuse, 0x4, R23 ;  /* 0x0000000400197824 */ /* 0x040fe200078e0217 */
[----:B------:R-:W3:Y:S03]  /*0350*/  LDS R11, [R23] ;  /* 0x00000000170b7984 */ /* 0x000ee60000000800 */
[C---:B------:R-:W-:Y:S01]  /*0360*/  IMAD R15, R0.reuse, 0x4, R25 ;  /* 0x00000004000f7824 */ /* 0x040fe200078e0219 */
[----:B------:R-:W-:Y:S04]  /*0370*/  LDS R12, [R25] ;  /* 0x00000000190c7984 */ /* 0x000fe80000000800 */
[----:B------:R-:W-:-:S02]  /*0380*/  LEA R27, R0, R15, 0x2 ;  /* 0x0000000f001b7211 */ /* 0x000fc400078e10ff */
[----:B------:R-:W4:Y:S01]  /*0390*/  LDS R15, [R15] ;  /* 0x000000000f0f7984 */ /* 0x000f220000000800 */
[----:B0-----:R-:W-:Y:S02]  /*03a0*/  VIMNMX3 R2, R2, R3, R6, !PT ;  /* 0x000000030202720f */ /* 0x001fe40007800106 */
[C---:B------:R-:W-:Y:S01]  /*03b0*/  IMAD R29, R0.reuse, 0x4, R27 ;  /* 0x00000004001d7824 */ /* 0x040fe200078e021b */
[----:B------:R-:W-:Y:S03]  /*03c0*/  LDS R14, [R27] ;  /* 0x000000001b0e7984 */ /* 0x000fe60000000800 */
[----:B------:R-:W-:Y:S01]  /*03d0*/  IMAD R16, R0, 0x4, R29 ;  /* 0x0000000400107824 */ /* 0x000fe200078e021d */
[----:B------:R-:W0:Y:S01]  /*03e0*/  LDS R17, [R29] ;  /* 0x000000001d117984 */ /* 0x000e220000000800 */
[----:B-1----:R-:W-:-:S03]  /*03f0*/  VIMNMX3 R7, R2, R7, R10, !PT ;  /* 0x000000070207720f */ /* 0x002fc6000780010a */
[C---:B------:R-:W-:Y:S01]  /*0400*/  LEA R20, R0.reuse, R16, 0x2 ;  /* 0x0000001000147211 */ /* 0x040fe200078e10ff */
[----:B------:R-:W1:Y:S01]  /*0410*/  LDC.64 R2, c[0x0][0x388] ;  /* 0x0000e200ff027b82 */ /* 0x000e620000000a00 */
[----:B------:R-:W-:Y:S03]  /*0420*/  LDS R16, [R16] ;  /* 0x0000000010107984 */ /* 0x000fe60000000800 */
[----:B------:R-:W-:Y:S01]  /*0430*/  IMAD R18, R0, 0x4, R20 ;  /* 0x0000000400127824 */ /* 0x000fe200078e0214 */
[----:B------:R-:W5:Y:S01]  /*0440*/  LDS R19, [R20] ;  /* 0x0000000014137984 */ /* 0x000f620000000800 */
[----:B--2---:R-:W-:-:S03]  /*0450*/  VIMNMX3 R4, R7, R4, R9, !PT ;  /* 0x000000040704720f */ /* 0x004fc60007800109 */
[C---:B------:R-:W-:Y:S02]  /*0460*/  LEA R22, R0.reuse, R18, 0x2 ;  /* 0x0000001200167211 */ /* 0x040fe400078e10ff */
[----:B------:R-:W-:Y:S03]  /*0470*/  LDS R18, [R18] ;  /* 0x0000000012127984 */ /* 0x000fe60000000800 */
[----:B------:R-:W-:Y:S01]  /*0480*/  IMAD R13, R0, 0x4, R22 ;  /* 0x00000004000d7824 */ /* 0x000fe200078e0216 */
[----:B------:R-:W2:Y:S01]  /*0490*/  LDS R21, [R22] ;  /* 0x0000000016157984 */ /* 0x000ea20000000800 */
[----:B---3--:R-:W-:-:S03]  /*04a0*/  VIMNMX3 R4, R4, R8, R11, !PT ;  /* 0x000000080404720f */ /* 0x008fc6000780010b */
[----:B------:R-:W-:Y:S02]  /*04b0*/  LEA R0, R0, R13, 0x2 ;  /* 0x0000000d00007211 */ /* 0x000fe400078e10ff */
[----:B------:R-:W-:Y:S01]  /*04c0*/  LDS R13, [R13] ;  /* 0x000000000d0d7984 */ /* 0x000fe20000000800 */
[----:B-1----:R-:W-:-:S03]  /*04d0*/  IMAD.WIDE R2, R5, 0x4, R2 ;  /* 0x0000000405027825 */ /* 0x002fc600078e0202 */
[----:B------:R-:W1:Y:S01]  /*04e0*/  LDS R0, [R0] ;  /* 0x0000000000007984 */ /* 0x000e620000000800 */
[----:B----4-:R-:W-:-:S04]  /*04f0*/  VIMNMX3 R4, R4, R12, R15, !PT ;  /* 0x0000000c0404720f */ /* 0x010fc8000780010f */
[----:B0-----:R-:W-:-:S04]  /*0500*/  VIMNMX3 R4, R4, R14, R17, !PT ;  /* 0x0000000e0404720f */ /* 0x001fc80007800111 */
[----:B-----5:R-:W-:-:S04]  /*0510*/  VIMNMX3 R4, R4, R16, R19, !PT ;  /* 0x000000100404720f */ /* 0x020fc80007800113 */
[----:B--2---:R-:W-:-:S04]  /*0520*/  VIMNMX3 R4, R4, R18, R21, !PT ;  /* 0x000000120404720f */ /* 0x004fc80007800115 */
[----:B-1----:R-:W-:-:S05]  /*0530*/  VIMNMX3 R13, R4, R13, R0, !PT ;  /* 0x0000000d040d720f */ /* 0x002fca0007800100 */
[----:B------:R-:W-:Y:S01]  /*0540*/  STG.E desc[UR4][R2.64], R13 ;  /* 0x0000000d02007986 */ /* 0x000fe2000c101904 */
[----:B------:R-:W-:Y:S05]  /*0550*/  EXIT ;  /* 0x000000000000794d */ /* 0x000fea0003800000 */
.L_x_12:
        /* <DEDUP_REMOVED lines=10> */
.L_x_72:


//--------------------- .text._Z12FilterDStep1ILi9EEvPiS0_iiii --------------------------
	.section	.text._Z12FilterDStep1ILi9EEvPiS0_iiii,"ax",@progbits
	.align	128
        .global         _Z12FilterDStep1ILi9EEvPiS0_iiii
        .type           _Z12FilterDStep1ILi9EEvPiS0_iiii,@function
        .size           _Z12FilterDStep1ILi9EEvPiS0_iiii,(.L_x_73 - _Z12FilterDStep1ILi9EEvPiS0_iiii)
        .other          _Z12FilterDStep1ILi9EEvPiS0_iiii,@"STO_CUDA_ENTRY STV_DEFAULT"
_Z12FilterDStep1ILi9EEvPiS0_iiii:
.text._Z12FilterDStep1ILi9EEvPiS0_iiii:
        /* <DEDUP_REMOVED lines=50> */
[----:B------:R-:W-:Y:S04]  /*0320*/  LDS R17, [R3] ;  /* 0x0000000003117984 */ /* 0x000fe80000000800 */
[----:B------:R-:W1:Y:S04]  /*0330*/  LDS R18, [R3+0x4] ;  /* 0x0000040003127984 */ /* 0x000e680000000800 */
        /* <DEDUP_REMOVED lines=11> */
[----:B-----5:R-:W-:-:S04]  /*03f0*/  VIMNMX3 R8, R8, R15, R16, !PT ;  /* 0x0000000f0808720f */ /* 0x020fc80007800110 */
[----:B-1----:R-:W-:-:S04]  /*0400*/  VIMNMX3 R8, R8, R17, R18, !PT ;  /* 0x000000110808720f */ /* 0x002fc80007800112 */
[----:B------:R-:W-:-:S04]  /*0410*/  VIMNMX3 R8, R8, R19, R20, !PT ;  /* 0x000000130808720f */ /* 0x000fc80007800114 */
[----:B--2---:R-:W-:Y:S02]  /*0420*/  VIMNMX3 R21, R8, R21, R22, !PT ;  /* 0x000000150815720f */ /* 0x004fe40007800116 */
[----:B------:R-:W-:-:S04]  /*0430*/  IADD3 R8, P0, PT, R2, UR6, RZ ;  /* 0x0000000602087c10 */ /* 0x000fc8000ff1e0ff */
[----:B------:R-:W-:Y:S02]  /*0440*/  IADD3.X R9, PT, PT, R0, UR7, RZ, P0, !PT ;  /* 0x0000000700097c10 */ /* 0x000fe400087fe4ff */
[----:B---3--:R-:W-:-:S04]  /*0450*/  VIMNMX3 R4, R21, R4, R5, !PT ;  /* 0x000000041504720f */ /* 0x008fc80007800105 */
[----:B0-----:R-:W-:-:S05]  /*0460*/  VIMNMX3 R7, R4, R6, R7, !PT ;  /* 0x000000060407720f */ /* 0x001fca0007800107 */
[----:B------:R-:W-:Y:S01]  /*0470*/  STG.E desc[UR4][R8.64+-0x24], R7 ;  /* 0xffffdc0708007986 */ /* 0x000fe2000c101904 */
[----:B------:R-:W-:Y:S05]  /*0480*/  EXIT ;  /* 0x000000000000794d */ /* 0x000fea0003800000 */
.L_x_13:
        /* <DEDUP_REMOVED lines=15> */
.L_x_73:


//--------------------- .text._Z12FilterDStep2ILi8EEvPiS0_iiii --------------------------
	.section	.text._Z12FilterDStep2ILi8EEvPiS0_iiii,"ax",@progbits
	.align	128
        .global         _Z12FilterDStep2ILi8EEvPiS0_iiii
        .type           _Z12FilterDStep2ILi8EEvPiS0_iiii,@function
        .size           _Z12FilterDStep2ILi8EEvPiS0_iiii,(.L_x_74 - _Z12FilterDStep2ILi8EEvPiS0_iiii)
        .other          _Z12FilterDStep2ILi8EEvPiS0_iiii,@"STO_CUDA_ENTRY STV_DEFAULT"
_Z12FilterDStep2ILi8EEvPiS0_iiii:
.text._Z12FilterDStep2ILi8EEvPiS0_iiii:
        /* <DEDUP_REMOVED lines=35> */
[----:B------:R-:W-:-:S04]  /*0230*/  VIADD R3, R11, 0xfffffff8 ;  /* 0xfffffff80b037836 */ /* 0x000fc80000000000 */
[----:B------:R-:W-:-:S05]  /*0240*/  IMAD R3, R3, R0, R9 ;  /* 0x0000000003037224 */ /* 0x000fca00078e0209 */
[----:B------:R-:W-:-:S04]  /*0250*/  LEA R3, R3, UR4, 0x2 ;  /* 0x0000000403037c11 */ /* 0x000fc8000f8e10ff */
[C---:B------:R-:W-:Y:S02]  /*0260*/  LEA R13, R0.reuse, R3, 0x2 ;  /* 0x00000003000d7211 */ /* 0x040fe400078e10ff */
[----:B------:R-:W-:Y:S03]  /*0270*/  LDS R3, [R3] ;  /* 0x0000000003037984 */ /* 0x000fe60000000800 */
[C---:B0-----:R-:W-:Y:S01]  /*0280*/  IMAD R5, R0.reuse, 0x4, R13 ;  /* 0x0000000400057824 */ /* 0x041fe200078e020d */
[----:B------:R-:W-:Y:S03]  /*0290*/  LDS R4, [R13] ;  /* 0x000000000d047984 */ /* 0x000fe60000000800 */
[C---:B------:R-:W-:Y:S02]  /*02a0*/  IMAD R15, R0.reuse, 0x4, R5 ;  /* 0x00000004000f7824 */ /* 0x040fe400078e0205 */
[----:B------:R-:W0:Y:S03]  /*02b0*/  LDS R5, [R5] ;  /* 0x0000000005057984 */ /* 0x000e260000000800 */
[C---:B------:R-:W-:Y:S01]  /*02c0*/  LEA R7, R0.reuse, R15, 0x2 ;  /* 0x0000000f00077211 */ /* 0x040fe200078e10ff */
[----:B------:R-:W-:Y:S04]  /*02d0*/  LDS R6, [R15] ;  /* 0x000000000f067984 */ /* 0x000fe80000000800 */
[----:B------:R-:W-:-:S02]  /*02e0*/  IMAD R17, R0, 0x4, R7 ;  /* 0x0000000400117824 */ /* 0x000fc400078e0207 */
[----:B------:R-:W1:Y:S02]  /*02f0*/  LDS R7, [R7] ;  /* 0x0000000007077984 */ /* 0x000e640000000800 */
[C---:B------:R-:W-:Y:S02]  /*0300*/  IMAD R11, R0.reuse, 0x4, R17 ;  /* 0x00000004000b7824 */ /* 0x040fe400078e0211 */
[----:B------:R-:W-:Y:S03]  /*0310*/  LDS R8, [R17] ;  /* 0x0000000011087984 */ /* 0x000fe60000000800 */
[C---:B------:R-:W-:Y:S02]  /*0320*/  LEA R9, R0.reuse, R11, 0x2 ;  /* 0x0000000b00097211 */ /* 0x040fe400078e10ff */
[----:B------:R-:W2:Y:S03]  /*0330*/  LDS R11, [R11] ;  /* 0x000000000b0b7984 */ /* 0x000ea60000000800 */
[----:B------:R-:W-:-:S02]  /*0340*/  IMAD R19, R0, 0x4, R9 ;  /* 0x0000000400137824 */ /* 0x000fc400078e0209 */
[----:B------:R-:W-:Y:S02]  /*0350*/  LDS R9, [R9] ;  /* 0x0000000009097984 */ /* 0x000fe40000000800 */
[C---:B------:R-:W-:Y:S02]  /*0360*/  IMAD R21, R0.reuse, 0x4, R19 ;  /* 0x0000000400157824 */ /* 0x040fe400078e0213 */
[----:B------:R-:W3:Y:S03]  /*0370*/  LDS R12, [R19] ;  /* 0x00000000130c7984 */ /* 0x000ee60000000800 */
[C---:B------:R-:W-:Y:S01]  /*0380*/  LEA R23, R0.reuse, R21, 0x2 ;  /* 0x0000001500177211 */ /* 0x040fe200078e10ff */
[----:B------:R-:W-:Y:S04]  /*0390*/  LDS R10, [R21] ;  /* 0x00000000150a7984 */ /* 0x000fe80000000800 */
[----:B------:R-:W-:Y:S01]  /*03a0*/  IMAD R25, R0, 0x4, R23 ;  /* 0x0000000400197824 */ /* 0x000fe200078e0217 */
[----:B------:R-:W4:Y:S01]  /*03b0*/  LDS R15, [R23] ;  /* 0x00000000170f7984 */ /* 0x000f220000000800 */
[----:B0-----:R-:W-:-:S03]  /*03c0*/  VIMNMX3 R3, R3, R4, R5, !PT ;  /* 0x000000040303720f */ /* 0x001fc60007800105 */
[----:B------:R-:W-:Y:S01]  /*03d0*/  LDS R13, [R25] ;  /* 0x00000000190d7984 */ /* 0x000fe20000000800 */
[C---:B------:R-:W-:Y:S01]  /*03e0*/  LEA R27, R0.reuse, R25, 0x2 ;  /* 0x00000019001b7211 */ /* 0x040fe200078e10ff */
[----:B------:R-:W0:Y:S04]  /*03f0*/  LDC.64 R4, c[0x0][0x388] ;  /* 0x0000e200ff047b82 */ /* 0x000e280000000a00 */
[----:B------:R-:W-:Y:S01]  /*0400*/  IMAD R29, R0, 0x4, R27 ;  /* 0x00000004001d7824 */ /* 0x000fe200078e021b */
[----:B------:R-:W5:Y:S01]  /*0410*/  LDS R16, [R27] ;  /* 0x000000001b107984 */ /* 0x000f620000000800 */
[----:B-1----:R-:W-:-:S03]  /*0420*/  VIMNMX3 R3, R3, R6, R7, !PT ;  /* 0x000000060303720f */ /* 0x002fc60007800107 */
[C---:B------:R-:W-:Y:S01]  /*0430*/  LEA R18, R0.reuse, R29, 0x2 ;  /* 0x0000001d00127211 */ /* 0x040fe200078e10ff */
[----:B------:R-:W-:Y:S04]  /*0440*/  LDS R14, [R29] ;  /* 0x000000001d0e7984 */ /* 0x000fe80000000800 */
[C---:B------:R-:W-:Y:S02]  /*0450*/  IMAD R20, R0.reuse, 0x4, R18 ;  /* 0x0000000400147824 */ /* 0x040fe400078e0212 */
[----:B------:R-:W1:Y:S01]  /*0460*/  LDS R18, [R18] ;  /* 0x0000000012127984 */ /* 0x000e620000000800 */
[----:B--2---:R-:W-:Y:S02]  /*0470*/  VIMNMX3 R3, R3, R8, R11, !PT ;  /* 0x000000080303720f */ /* 0x004fe4000780010b */
[----:B------:R-:W-:-:S02]  /*0480*/  LEA R17, R0, R20, 0x2 ;  /* 0x0000001400117211 */ /* 0x000fc400078e10ff */
[----:B------:R-:W-:Y:S01]  /*0490*/  LDS R0, [R20] ;  /* 0x0000000014007984 */ /* 0x000fe20000000800 */
[----:B0-----:R-:W-:-:S03]  /*04a0*/  IMAD.WIDE R4, R2, 0x4, R4 ;  /* 0x0000000402047825 */ /* 0x001fc600078e0204 */
[----:B------:R-:W0:Y:S01]  /*04b0*/  LDS R17, [R17] ;  /* 0x0000000011117984 */ /* 0x000e220000000800 */
[----:B---3--:R-:W-:-:S04]  /*04c0*/  VIMNMX3 R3, R3, R9, R12, !PT ;  /* 0x000000090303720f */ /* 0x008fc8000780010c */
[----:B----4-:R-:W-:-:S04]  /*04d0*/  VIMNMX3 R3, R3, R10, R15, !PT ;  /* 0x0000000a0303720f */ /* 0x010fc8000780010f */
[----:B-----5:R-:W-:-:S04]  /*04e0*/  VIMNMX3 R3, R3, R13, R16, !PT ;  /* 0x0000000d0303720f */ /* 0x020fc80007800110 */
[----:B-1----:R-:W-:-:S04]  /*04f0*/  VIMNMX3 R3, R3, R14, R18, !PT ;  /* 0x0000000e0303720f */ /* 0x002fc80007800112 */
[----:B0-----:R-:W-:-:S05]  /*0500*/  VIMNMX3 R3, R3, R0, R17, !PT ;  /* 0x000000000303720f */ /* 0x001fca0007800111 */
[----:B------:R-:W-:Y:S01]  /*0510*/  STG.E desc[UR6][R4.64], R3 ;  /* 0x0000000304007986 */ /* 0x000fe2000c101906 */
[----:B------:R-:W-:Y:S05]  /*0520*/  EXIT ;  /* 0x000000000000794d */ /* 0x000fea0003800000 */
.L_x_14:
        /* <DEDUP_REMOVED lines=13> */
.L_x_74:


//--------------------- .text._Z12FilterDStep1ILi8EEvPiS0_iiii --------------------------
	.section	.text._Z12FilterDStep1ILi8EEvPiS0_iiii,"ax",@progbits
	.align	128
        .global         _Z12FilterDStep1ILi8EEvPiS0_iiii
        .type           _Z12FilterDStep1ILi8EEvPiS0_iiii,@function
        .size           _Z12FilterDStep1ILi8EEvPiS0_iiii,(.L_x_75 - _Z12FilterDStep1ILi8EEvPiS0_iiii)
        .other          _Z12FilterDStep1ILi8EEvPiS0_iiii,@"STO_CUDA_ENTRY STV_DEFAULT"
_Z12FilterDStep1ILi8EEvPiS0_iiii:
.text._Z12FilterDStep1ILi8EEvPiS0_iiii:
        /* <DEDUP_REMOVED lines=43> */
[----:B0-----:R-:W0:Y:S04]  /*02b0*/  LDS R6, [R3+-0x18] ;  /* 0xffffe80003067984 */ /* 0x001e280000000800 */
[----:B------:R-:W-:Y:S04]  /*02c0*/  LDS R7, [R3+-0x14] ;  /* 0xffffec0003077984 */ /* 0x000fe80000000800 */
[----:B------:R-:W2:Y:S04]  /*02d0*/  LDS R8, [R3+-0x10] ;  /* 0xfffff00003087984 */ /* 0x000ea80000000800 */
[----:B------:R-:W-:Y:S04]  /*02e0*/  LDS R9, [R3+-0xc] ;  /* 0xfffff40003097984 */ /* 0x000fe80000000800 */
[----:B------:R-:W3:Y:S04]  /*02f0*/  LDS R10, [R3+-0x8] ;  /* 0xfffff800030a7984 */ /* 0x000ee80000000800 */
[----:B------:R-:W-:Y:S04]  /*0300*/  LDS R11, [R3+-0x4] ;  /* 0xfffffc00030b7984 */ /* 0x000fe80000000800 */
[----:B------:R-:W4:Y:S04]  /*0310*/  LDS R12, [R3] ;  /* 0x00000000030c7984 */ /* 0x000f280000000800 */
[----:B------:R-:W-:Y:S04]  /*0320*/  LDS R13, [R3+0x4] ;  /* 0x00000400030d7984 */ /* 0x000fe80000000800 */
[----:B------:R-:W5:Y:S04]  /*0330*/  LDS R14, [R3+0x8] ;  /* 0x00000800030e7984 */ /* 0x000f680000000800 */
        /* <DEDUP_REMOVED lines=8> */
[----:B---3--:R-:W-:-:S04]  /*03c0*/  VIMNMX3 R4, R4, R9, R10, !PT ;  /* 0x000000090404720f */ /* 0x008fc8000780010a */
[----:B----4-:R-:W-:-:S04]  /*03d0*/  VIMNMX3 R4, R4, R11, R12, !PT ;  /* 0x0000000b0404720f */ /* 0x010fc8000780010c */
[----:B-----5:R-:W-:-:S04]  /*03e0*/  VIMNMX3 R4, R4, R13, R14, !PT ;  /* 0x0000000d0404720f */ /* 0x020fc8000780010e */
[----:B-1----:R-:W-:Y:S02]  /*03f0*/  VIMNMX3 R15, R4, R15, R16, !PT ;  /* 0x0000000f040f720f */ /* 0x002fe40007800110 */
[----:B------:R-:W-:-:S04]  /*0400*/  IADD3 R4, P0, PT, R2, UR6, RZ ;  /* 0x0000000602047c10 */ /* 0x000fc8000ff1e0ff */
[----:B------:R-:W-:Y:S02]  /*0410*/  IADD3.X R5, PT, PT, R0, UR7, RZ, P0, !PT ;  /* 0x0000000700057c10 */ /* 0x000fe400087fe4ff */
[----:B0-----:R-:W-:-:S04]  /*0420*/  VIMNMX3 R15, R15, R18, R17, !PT ;  /* 0x000000120f0f720f */ /* 0x001fc80007800111 */
[----:B--2---:R-:W-:-:S05]  /*0430*/  VIMNMX3 R15, R15, R20, R19, !PT ;  /* 0x000000140f0f720f */ /* 0x004fca0007800113 */
[----:B------:R-:W-:Y:S01]  /*0440*/  STG.E desc[UR4][R4.64+-0x20], R15 ;  /* 0xffffe00f04007986 */ /* 0x000fe2000c101904 */
[----:B------:R-:W-:Y:S05]  /*0450*/  EXIT ;  /* 0x000000000000794d */ /* 0x000fea0003800000 */
.L_x_15:
        /* <DEDUP_REMOVED lines=10> */
.L_x_75:


//--------------------- .text._Z12FilterDStep2ILi7EEvPiS0_iiii --------------------------
	.section	.text._Z12FilterDStep2ILi7EEvPiS0_iiii,"ax",@progbits
	.align	128
        .global         _Z12FilterDStep2ILi7EEvPiS0_iiii
        .type           _Z12FilterDStep2ILi7EEvPiS0_iiii,@function
        .size           _Z12FilterDStep2ILi7EEvPiS0_iiii,(.L_x_76 - _Z12FilterDStep2ILi7EEvPiS0_iiii)
        .other          _Z12FilterDStep2ILi7EEvPiS0_iiii,@"STO_CUDA_ENTRY STV_DEFAULT"
_Z12FilterDStep2ILi7EEvPiS0_iiii:
.text._Z12FilterDStep2ILi7EEvPiS0_iiii:
        /* <DEDUP_REMOVED lines=52> */
[C---:B------:R-:W-:Y:S02]  /*0340*/  IMAD R21, R2.reuse, 0x4, R19 ;  /* 0x0000000402157824 */ /* 0x040fe400078e0213 */
[----:B------:R-:W3:Y:S03]  /*0350*/  LDS R19, [R19] ;  /* 0x0000000013137984 */ /* 0x000ee60000000800 */
[C---:B------:R-:W-:Y:S01]  /*0360*/  LEA R23, R2.reuse, R21, 0x2 ;  /* 0x0000001502177211 */ /* 0x040fe200078e10ff */
[----:B------:R-:W-:Y:S04]  /*0370*/  LDS R14, [R21] ;  /* 0x00000000150e7984 */ /* 0x000fe80000000800 */
[----:B------:R-:W-:-:S02]  /*0380*/  IMAD R25, R2, 0x4, R23 ;  /* 0x0000000402197824 */ /* 0x000fc400078e0217 */
[----:B------:R-:W4:Y:S01]  /*0390*/  LDS R23, [R23] ;  /* 0x0000000017177984 */ /* 0x000f220000000800 */
[----:B0-----:R-:W-:Y:S02]  /*03a0*/  VIMNMX3 R4, R4, R5, R6, !PT ;  /* 0x000000050404720f */ /* 0x001fe40007800106 */
[C---:B------:R-:W-:Y:S01]  /*03b0*/  LEA R9, R2.reuse, R25, 0x2 ;  /* 0x0000001902097211 */ /* 0x040fe200078e10ff */
[----:B------:R-:W-:Y:S04]  /*03c0*/  LDS R16, [R25] ;  /* 0x0000000019107984 */ /* 0x000fe80000000800 */
[----:B------:R-:W-:Y:S02]  /*03d0*/  IMAD R27, R2, 0x4, R9 ;  /* 0x00000004021b7824 */ /* 0x000fe400078e0209 */
[----:B------:R-:W0:Y:S01]  /*03e0*/  LDS R9, [R9] ;  /* 0x0000000009097984 */ /* 0x000e220000000800 */
[----:B-1----:R-:W-:-:S02]  /*03f0*/  VIMNMX3 R7, R4, R7, R10, !PT ;  /* 0x000000070407720f */ /* 0x002fc4000780010a */
[----:B------:R-:W-:Y:S01]  /*0400*/  LEA R11, R2, R27, 0x2 ;  /* 0x0000001b020b7211 */ /* 0x000fe200078e10ff */
[----:B------:R-:W-:Y:S01]  /*0410*/  LDS R18, [R27] ;  /* 0x000000001b127984 */ /* 0x000fe20000000800 */
[----:B------:R-:W1:Y:S04]  /*0420*/  LDC.64 R2, c[0x0][0x388] ;  /* 0x0000e200ff027b82 */ /* 0x000e680000000a00 */
[----:B------:R-:W5:Y:S01]  /*0430*/  LDS R11, [R11] ;  /* 0x000000000b0b7984 */ /* 0x000f620000000800 */
[----:B--2---:R-:W-:-:S04]  /*0440*/  VIMNMX3 R7, R7, R8, R15, !PT ;  /* 0x000000080707720f */ /* 0x004fc8000780010f */
[----:B---3--:R-:W-:Y:S01]  /*0450*/  VIMNMX3 R7, R7, R12, R19, !PT ;  /* 0x0000000c0707720f */ /* 0x008fe20007800113 */
[----:B-1----:R-:W-:-:S03]  /*0460*/  IMAD.WIDE R2, R0, 0x4, R2 ;  /* 0x0000000400027825 */ /* 0x002fc600078e0202 */
[----:B----4-:R-:W-:-:S04]  /*0470*/  VIMNMX3 R7, R7, R14, R23, !PT ;  /* 0x0000000e0707720f */ /* 0x010fc80007800117 */
[----:B0-----:R-:W-:-:S04]  /*0480*/  VIMNMX3 R7, R7, R16, R9, !PT ;  /* 0x000000100707720f */ /* 0x001fc80007800109 */
[----:B-----5:R-:W-:-:S05]  /*0490*/  VIMNMX3 R7, R7, R18, R11, !PT ;  /* 0x000000120707720f */ /* 0x020fca000780010b */
[----:B------:R-:W-:Y:S01]  /*04a0*/  STG.E desc[UR4][R2.64], R7 ;  /* 0x0000000702007986 */ /* 0x000fe2000c101904 */
[----:B------:R-:W-:Y:S05]  /*04b0*/  EXIT ;  /* 0x000000000000794d */ /* 0x000fea0003800000 */
.L_x_16:
        /* <DEDUP_REMOVED lines=12> */
.L_x_76:


//--------------------- .text._Z12FilterDStep1ILi7EEvPiS0_iiii --------------------------
	.section	.text._Z12FilterDStep1ILi7EEvPiS0_iiii,"ax",@progbits
	.align	128
        .global         _Z12FilterDStep1ILi7EEvPiS0_iiii
        .type           _Z12FilterDStep1ILi7EEvPiS0_iiii,@function
        .size           _Z12FilterDStep1ILi7EEvPiS0_iiii,(.L_x_77 - _Z12FilterDStep1ILi7EEvPiS0_iiii)
        .other          _Z12FilterDStep1ILi7EEvPiS0_iiii,@"STO_CUDA_ENTRY STV_DEFAULT"
_Z12FilterDStep1ILi7EEvPiS0_iiii:
.text._Z12FilterDStep1ILi7EEvPiS0_iiii:
        /* <DEDUP_REMOVED lines=48> */
[----:B------:R-:W-:Y:S04]  /*0300*/  LDS R11, [R3] ;  /* 0x00000000030b7984 */ /* 0x000fe80000000800 */
[----:B------:R-:W4:Y:S04]  /*0310*/  LDS R12, [R3+0x4] ;  /* 0x00000400030c7984 */ /* 0x000f280000000800 */
[----:B------:R-:W-:Y:S04]  /*0320*/  LDS R13, [R3+0x8] ;  /* 0x00000800030d7984 */ /* 0x000fe80000000800 */
[----:B------:R-:W5:Y:S04]  /*0330*/  LDS R14, [R3+0xc] ;  /* 0x00000c00030e7984 */ /* 0x000f680000000800 */
[----:B------:R-:W-:Y:S04]  /*0340*/  LDS R16, [R3+0x10] ;  /* 0x0000100003107984 */ /* 0x000fe80000000800 */
[----:B------:R-:W1:Y:S01]  /*0350*/  LDS R15, [R3+0x14] ;  /* 0x00001400030f7984 */ /* 0x000e620000000800 */
[----:B0-----:R-:W-:-:S03]  /*0360*/  VIMNMX3 R4, R4, R5, R6, !PT ;  /* 0x000000050404720f */ /* 0x001fc60007800106 */
[----:B------:R-:W-:Y:S04]  /*0370*/  LDS R18, [R3+0x18] ;  /* 0x0000180003127984 */ /* 0x000fe80000000800 */
[----:B------:R-:W0:Y:S01]  /*0380*/  LDS R17, [R3+0x1c] ;  /* 0x00001c0003117984 */ /* 0x000e220000000800 */
[----:B--2---:R-:W-:-:S04]  /*0390*/  VIMNMX3 R4, R4, R7, R8, !PT ;  /* 0x000000070404720f */ /* 0x004fc80007800108 */
[----:B---3--:R-:W-:-:S04]  /*03a0*/  VIMNMX3 R4, R4, R9, R10, !PT ;  /* 0x000000090404720f */ /* 0x008fc8000780010a */
[----:B----4-:R-:W-:-:S04]  /*03b0*/  VIMNMX3 R4, R4, R11, R12, !PT ;  /* 0x0000000b0404720f */ /* 0x010fc8000780010c */
[----:B-----5:R-:W-:Y:S02]  /*03c0*/  VIMNMX3 R13, R4, R13, R14, !PT ;  /* 0x0000000d040d720f */ /* 0x020fe4000780010e */
[----:B-1----:R-:W-:-:S04]  /*03d0*/  IADD3 R4, P0, PT, R2, UR6, RZ ;  /* 0x0000000602047c10 */ /* 0x002fc8000ff1e0ff */
[----:B------:R-:W-:Y:S02]  /*03e0*/  IADD3.X R5, PT, PT, R0, UR7, RZ, P0, !PT ;  /* 0x0000000700057c10 */ /* 0x000fe400087fe4ff */
[----:B------:R-:W-:-:S04]  /*03f0*/  VIMNMX3 R13, R13, R16, R15, !PT ;  /* 0x000000100d0d720f */ /* 0x000fc8000780010f */
[----:B0-----:R-:W-:-:S05]  /*0400*/  VIMNMX3 R13, R13, R18, R17, !PT ;  /* 0x000000120d0d720f */ /* 0x001fca0007800111 */
[----:B------:R-:W-:Y:S01]  /*0410*/  STG.E desc[UR4][R4.64+-0x1c], R13 ;  /* 0xffffe40d04007986 */ /* 0x000fe2000c101904 */
[----:B------:R-:W-:Y:S05]  /*0420*/  EXIT ;  /* 0x000000000000794d */ /* 0x000fea0003800000 */
.L_x_17:
        /* <DEDUP_REMOVED lines=13> */
.L_x_77:


//--------------------- .text._Z12FilterDStep2ILi6EEvPiS0_iiii --------------------------
	.section	.text._Z12FilterDStep2ILi6EEvPiS0_iiii,"ax",@progbits
	.align	128
        .global         _Z12FilterDStep2ILi6EEvPiS0_iiii
        .type           _Z12FilterDStep2ILi6EEvPiS0_iiii,@function
        .size           _Z12FilterDStep2ILi6EEvPiS0_iiii,(.L_x_78 - _Z12FilterDStep2ILi6EEvPiS0_iiii)
        .other          _Z12FilterDStep2ILi6EEvPiS0_iiii,@"STO_CUDA_ENTRY STV_DEFAULT"
_Z12FilterDStep2ILi6EEvPiS0_iiii:
.text._Z12FilterDStep2ILi6EEvPiS0_iiii:
        /* <DEDUP_REMOVED lines=41> */
[----:B------:R-:W0:Y:S03]  /*0290*/  LDS R5, [R5] ;  /* 0x0000000005057984 */ /* 0x000e260000000800 */
[C---:B------:R-:W-:Y:S02]  /*02a0*/  LEA R11, R2.reuse, R7, 0x2 ;  /* 0x00000007020b7211 */ /* 0x040fe400078e10ff */
[----:B------:R-:W-:Y:S03]  /*02b0*/  LDS R7, [R7] ;  /* 0x0000000007077984 */ /* 0x000fe60000000800 */
[C---:B------:R-:W-:Y:S02]  /*02c0*/  IMAD R13, R2.reuse, 0x4, R11 ;  /* 0x00000004020d7824 */ /* 0x040fe400078e020b */
[----:B------:R-:W1:Y:S03]  /*02d0*/  LDS R11, [R11] ;  /* 0x000000000b0b7984 */ /* 0x000e660000000800 */
[----:B------:R-:W-:-:S02]  /*02e0*/  LEA R15, R2, R13, 0x2 ;  /* 0x0000000d020f7211 */ /* 0x000fc400078e10ff */
[----:B------:R-:W-:Y:S03]  /*02f0*/  LDS R13, [R13] ;  /* 0x000000000d0d7984 */ /* 0x000fe60000000800 */
[C---:B------:R-:W-:Y:S02]  /*0300*/  IMAD R17, R2.reuse, 0x4, R15 ;  /* 0x0000000402117824 */ /* 0x040fe400078e020f */
[----:B------:R-:W2:Y:S03]  /*0310*/  LDS R15, [R15] ;  /* 0x000000000f0f7984 */ /* 0x000ea60000000800 */
[C---:B------:R-:W-:Y:S02]  /*0320*/  LEA R19, R2.reuse, R17, 0x2 ;  /* 0x0000001102137211 */ /* 0x040fe400078e10ff */
[----:B------:R-:W-:Y:S03]  /*0330*/  LDS R17, [R17] ;  /* 0x0000000011117984 */ /* 0x000fe60000000800 */
[----:B------:R-:W-:-:S02]  /*0340*/  IMAD R21, R2, 0x4, R19 ;  /* 0x0000000402157824 */ /* 0x000fc400078e0213 */
[----:B------:R-:W3:Y:S03]  /*0350*/  LDS R19, [R19] ;  /* 0x0000000013137984 */ /* 0x000ee60000000800 */
[C---:B------:R-:W-:Y:S02]  /*0360*/  LEA R23, R2.reuse, R21, 0x2 ;  /* 0x0000001502177211 */ /* 0x040fe400078e10ff */
[----:B------:R-:W-:Y:S03]  /*0370*/  LDS R21, [R21] ;  /* 0x0000000015157984 */ /* 0x000fe60000000800 */
[----:B------:R-:W-:Y:S02]  /*0380*/  IMAD R25, R2, 0x4, R23 ;  /* 0x0000000402197824 */ /* 0x000fe400078e0217 */
[----:B------:R-:W4:Y:S01]  /*0390*/  LDS R23, [R23] ;  /* 0x0000000017177984 */ /* 0x000f220000000800 */
[----:B0-----:R-:W-:-:S02]  /*03a0*/  VIMNMX3 R4, R9, R4, R5, !PT ;  /* 0x000000040904720f */ /* 0x001fc40007800105 */
[----:B------:R-:W-:Y:S02]  /*03b0*/  LEA R6, R2, R25, 0x2 ;  /* 0x0000001902067211 */ /* 0x000fe400078e10ff */
[----:B------:R-:W-:Y:S01]  /*03c0*/  LDS R25, [R25] ;  /* 0x0000000019197984 */ /* 0x000fe20000000800 */
[----:B------:R-:W0:Y:S03]  /*03d0*/  LDC.64 R2, c[0x0][0x388] ;  /* 0x0000e200ff027b82 */ /* 0x000e260000000a00 */
[----:B------:R-:W5:Y:S01]  /*03e0*/  LDS R6, [R6] ;  /* 0x0000000006067984 */ /* 0x000f620000000800 */
[----:B-1----:R-:W-:-:S04]  /*03f0*/  VIMNMX3 R4, R4, R7, R11, !PT ;  /* 0x000000070404720f */ /* 0x002fc8000780010b */
[----:B--2---:R-:W-:-:S04]  /*0400*/  VIMNMX3 R4, R4, R13, R15, !PT ;  /* 0x0000000d0404720f */ /* 0x004fc8000780010f */
[----:B---3--:R-:W-:Y:S01]  /*0410*/  VIMNMX3 R4, R4, R17, R19, !PT ;  /* 0x000000110404720f */ /* 0x008fe20007800113 */
[----:B0-----:R-:W-:-:S03]  /*0420*/  IMAD.WIDE R2, R0, 0x4, R2 ;  /* 0x0000000400027825 */ /* 0x001fc600078e0202 */
[----:B----4-:R-:W-:-:S04]  /*0430*/  VIMNMX3 R4, R4, R21, R23, !PT ;  /* 0x000000150404720f */ /* 0x010fc80007800117 */
[----:B-----5:R-:W-:-:S05]  /*0440*/  VIMNMX3 R5, R4, R25, R6, !PT ;  /* 0x000000190405720f */ /* 0x020fca0007800106 */
[----:B------:R-:W-:Y:S01]  /*0450*/  STG.E desc[UR4][R2.64], R5 ;  /* 0x0000000502007986 */ /* 0x000fe2000c101904 */
[----:B------:R-:W-:Y:S05]  /*0460*/  EXIT ;  /* 0x000000000000794d */ /* 0x000fea0003800000 */
.L_x_18:
        /* <DEDUP_REMOVED lines=9> */
.L_x_78:


//--------------------- .text._Z12FilterDStep1ILi6EEvPiS0_iiii --------------------------
	.section	.text._Z12FilterDStep1ILi6EEvPiS0_iiii,"ax",@progbits
	.align	128
        .global         _Z12FilterDStep1ILi6EEvPiS0_iiii
        .type           _Z12FilterDStep1ILi6EEvPiS0_iiii,@function
        .size           _Z12FilterDStep1ILi6EEvPiS0_iiii,(.L_x_79 - _Z12FilterDStep1ILi6EEvPiS0_iiii)
        .other          _Z12FilterDStep1ILi6EEvPiS0_iiii,@"STO_CUDA_ENTRY STV_DEFAULT"
_Z12FilterDStep1ILi6EEvPiS0_iiii:
.text._Z12FilterDStep1ILi6EEvPiS0_iiii:
        /* <DEDUP_REMOVED lines=44> */
[----:B0-----:R-:W-:Y:S04]  /*02c0*/  LDS R5, [R8+-0xc] ;  /* 0xfffff40008057984 */ /* 0x001fe80000000800 */
[----:B------:R-:W0:Y:S04]  /*02d0*/  LDS R6, [R8+-0x8] ;  /* 0xfffff80008067984 */ /* 0x000e280000000800 */
[----:B------:R-:W-:Y:S04]  /*02e0*/  LDS R7, [R8+-0x4] ;  /* 0xfffffc0008077984 */ /* 0x000fe80000000800 */
[----:B------:R-:W3:Y:S04]  /*02f0*/  LDS R9, [R8] ;  /* 0x0000000008097984 */ /* 0x000ee80000000800 */
[----:B------:R-:W-:Y:S04]  /*0300*/  LDS R11, [R8+0x4] ;  /* 0x00000400080b7984 */ /* 0x000fe80000000800 */
[----:B------:R-:W4:Y:S04]  /*0310*/  LDS R10, [R8+0x8] ;  /* 0x00000800080a7984 */ /* 0x000f280000000800 */
[----:B------:R-:W-:Y:S04]  /*0320*/  LDS R13, [R8+0xc] ;  /* 0x00000c00080d7984 */ /* 0x000fe80000000800 */
[----:B------:R-:W5:Y:S04]  /*0330*/  LDS R12, [R8+0x10] ;  /* 0x00001000080c7984 */ /* 0x000f680000000800 */
[----:B------:R-:W-:Y:S04]  /*0340*/  LDS R15, [R8+0x14] ;  /* 0x00001400080f7984 */ /* 0x000fe80000000800 */
[----:B------:R-:W5:Y:S01]  /*0350*/  LDS R14, [R8+0x18] ;  /* 0x00001800080e7984 */ /* 0x000f620000000800 */
[----:B--2---:R-:W-:-:S04]  /*0360*/  VIMNMX3 R2, R2, R3, R4, !PT ;  /* 0x000000030202720f */ /* 0x004fc80007800104 */
[----:B0-----:R-:W-:-:S04]  /*0370*/  VIMNMX3 R2, R2, R5, R6, !PT ;  /* 0x000000050202720f */ /* 0x001fc80007800106 */
[----:B---3--:R-:W-:-:S04]  /*0380*/  VIMNMX3 R2, R2, R7, R9, !PT ;  /* 0x000000070202720f */ /* 0x008fc80007800109 */
[----:B----4-:R-:W-:Y:S02]  /*0390*/  VIMNMX3 R10, R2, R11, R10, !PT ;  /* 0x0000000b020a720f */ /* 0x010fe4000780010a */
[----:B-1----:R-:W-:-:S04]  /*03a0*/  IADD3 R2, P0, PT, R16, UR6, RZ ;  /* 0x0000000610027c10 */ /* 0x002fc8000ff1e0ff */
[----:B------:R-:W-:Y:S02]  /*03b0*/  IADD3.X R3, PT, PT, R0, UR7, RZ, P0, !PT ;  /* 0x0000000700037c10 */ /* 0x000fe400087fe4ff */
[----:B-----5:R-:W-:-:S04]  /*03c0*/  VIMNMX3 R10, R10, R13, R12, !PT ;  /* 0x0000000d0a0a720f */ /* 0x020fc8000780010c */
[----:B------:R-:W-:-:S05]  /*03d0*/  VIMNMX3 R15, R10, R15, R14, !PT ;  /* 0x0000000f0a0f720f */ /* 0x000fca000780010e */
[----:B------:R-:W-:Y:S01]  /*03e0*/  STG.E desc[UR4][R2.64+-0x18], R15 ;  /* 0xffffe80f02007986 */ /* 0x000fe2000c101904 */
[----:B------:R-:W-:Y:S05]  /*03f0*/  EXIT ;  /* 0x000000000000794d */ /* 0x000fea0003800000 */
.L_x_19:
        /* <DEDUP_REMOVED lines=16> */
.L_x_79:


//--------------------- .text._Z12FilterDStep2ILi5EEvPiS0_iiii --------------------------
	.section	.text._Z12FilterDStep2ILi5EEvPiS0_iiii,"ax",@progbits
	.align	128
        .global         _Z12FilterDStep2ILi5EEvPiS0_iiii
        .type           _Z12FilterDStep2ILi5EEvPiS0_iiii,@function
        .size           _Z12FilterDStep2ILi5EEvPiS0_iiii,(.L_x_80 - _Z12FilterDStep2ILi5EEvPiS0_iiii)
        .other          _Z12FilterDStep2ILi5EEvPiS0_iiii,@"STO_CUDA_ENTRY STV_DEFAULT"
_Z12FilterDStep2ILi5EEvPiS0_iiii:
.text._Z12FilterDStep2ILi5EEvPiS0_iiii:
        /* <DEDUP_REMOVED lines=39> */
[----:B------:R0:W-:Y:S04]  /*0270*/  LDS R4, [R3] ;  /* 0x0000000003047984 */ /* 0x0001e80000000800 */
[----:B------:R-:W-:-:S02]  /*0280*/  IMAD R7, R2, 0x4, R5 ;  /* 0x0000000402077824 */ /* 0x000fc400078e0205 */
[----:B------:R-:W1:Y:S03]  /*0290*/  LDS R5, [R5] ;  /* 0x0000000005057984 */ /* 0x000e660000000800 */
[C---:B------:R-:W-:Y:S02]  /*02a0*/  LEA R11, R2.reuse, R7, 0x2 ;  /* 0x00000007020b7211 */ /* 0x040fe400078e10ff */
[----:B------:R-:W-:Y:S03]  /*02b0*/  LDS R7, [R7] ;  /* 0x0000000007077984 */ /* 0x000fe60000000800 */
[C---:B------:R-:W-:Y:S02]  /*02c0*/  IMAD R13, R2.reuse, 0x4, R11 ;  /* 0x00000004020d7824 */ /* 0x040fe400078e020b */
[----:B------:R-:W2:Y:S03]  /*02d0*/  LDS R11, [R11] ;  /* 0x000000000b0b7984 */ /* 0x000ea60000000800 */
[----:B------:R-:W-:-:S02]  /*02e0*/  LEA R15, R2, R13, 0x2 ;  /* 0x0000000d020f7211 */ /* 0x000fc400078e10ff */
[----:B------:R-:W-:Y:S03]  /*02f0*/  LDS R13, [R13] ;  /* 0x000000000d0d7984 */ /* 0x000fe60000000800 */
[C---:B------:R-:W-:Y:S02]  /*0300*/  IMAD R17, R2.reuse, 0x4, R15 ;  /* 0x0000000402117824 */ /* 0x040fe400078e020f */
[----:B------:R-:W3:Y:S03]  /*0310*/  LDS R15, [R15] ;  /* 0x000000000f0f7984 */ /* 0x000ee60000000800 */
[C---:B------:R-:W-:Y:S02]  /*0320*/  LEA R19, R2.reuse, R17, 0x2 ;  /* 0x0000001102137211 */ /* 0x040fe400078e10ff */
[----:B------:R-:W-:Y:S03]  /*0330*/  LDS R17, [R17] ;  /* 0x0000000011117984 */ /* 0x000fe60000000800 */
[----:B------:R-:W-:-:S02]  /*0340*/  IMAD R21, R2, 0x4, R19 ;  /* 0x0000000402157824 */ /* 0x000fc400078e0213 */
[----:B------:R-:W4:Y:S03]  /*0350*/  LDS R19, [R19] ;  /* 0x0000000013137984 */ /* 0x000f260000000800 */
[----:B------:R-:W-:Y:S02]  /*0360*/  LEA R6, R2, R21, 0x2 ;  /* 0x0000001502067211 */ /* 0x000fe400078e10ff */
[----:B------:R-:W-:Y:S01]  /*0370*/  LDS R21, [R21] ;  /* 0x0000000015157984 */ /* 0x000fe20000000800 */
[----:B0-----:R-:W0:Y:S03]  /*0380*/  LDC.64 R2, c[0x0][0x388] ;  /* 0x0000e200ff027b82 */ /* 0x001e260000000a00 */
        /* <DEDUP_REMOVED lines=9> */
.L_x_20:
        /* <DEDUP_REMOVED lines=14> */
.L_x_80:


//--------------------- .text._Z12FilterDStep1ILi5EEvPiS0_iiii --------------------------
	.section	.text._Z12FilterDStep1ILi5EEvPiS0_iiii,"ax",@progbits
	.align	128
        .global         _Z12FilterDStep1ILi5EEvPiS0_iiii
        .type           _Z12FilterDStep1ILi5EEvPiS0_iiii,@function
        .size           _Z12FilterDStep1ILi5EEvPiS0_iiii,(.L_x_81 - _Z12FilterDStep1ILi5EEvPiS0_iiii)
        .other          _Z12FilterDStep1ILi5EEvPiS0_iiii,@"STO_CUDA_ENTRY STV_DEFAULT"
_Z12FilterDStep1ILi5EEvPiS0_iiii:
.text._Z12FilterDStep1ILi5EEvPiS0_iiii:
        /* <DEDUP_REMOVED lines=46> */
[----:B------:R-:W-:Y:S04]  /*02e0*/  LDS R7, [R8] ;  /* 0x0000000008077984 */ /* 0x000fe80000000800 */
[----:B------:R-:W3:Y:S04]  /*02f0*/  LDS R6, [R8+0x4] ;  /* 0x0000040008067984 */ /* 0x000ee80000000800 */
[----:B------:R-:W-:Y:S04]  /*0300*/  LDS R9, [R8+0x8] ;  /* 0x0000080008097984 */ /* 0x000fe80000000800 */
[----:B------:R-:W4:Y:S04]  /*0310*/  LDS R10, [R8+0xc] ;  /* 0x00000c00080a7984 */ /* 0x000f280000000800 */
[----:B------:R-:W-:Y:S04]  /*0320*/  LDS R11, [R8+0x10] ;  /* 0x00001000080b7984 */ /* 0x000fe80000000800 */
[----:B------:R-:W5:Y:S01]  /*0330*/  LDS R12, [R8+0x14] ;  /* 0x00001400080c7984 */ /* 0x000f620000000800 */
[----:B--2---:R-:W-:-:S02]  /*0340*/  VIMNMX3 R0, R0, R3, R2, !PT ;  /* 0x000000030000720f */ /* 0x004fc40007800102 */
[----:B-1----:R-:W-:-:S04]  /*0350*/  IADD3 R2, P0, PT, R13, UR6, RZ ;  /* 0x000000060d027c10 */ /* 0x002fc8000ff1e0ff */
[----:B------:R-:W-:Y:S02]  /*0360*/  IADD3.X R3, PT, PT, R14, UR7, RZ, P0, !PT ;  /* 0x000000070e037c10 */ /* 0x000fe400087fe4ff */
[----:B0-----:R-:W-:-:S04]  /*0370*/  VIMNMX3 R0, R0, R5, R4, !PT ;  /* 0x000000050000720f */ /* 0x001fc80007800104 */
[----:B---3--:R-:W-:-:S04]  /*0380*/  VIMNMX3 R0, R0, R7, R6, !PT ;  /* 0x000000070000720f */ /* 0x008fc80007800106 */
[----:B----4-:R-:W-:-:S04]  /*0390*/  VIMNMX3 R0, R0, R9, R10, !PT ;  /* 0x000000090000720f */ /* 0x010fc8000780010a */
[----:B-----5:R-:W-:-:S05]  /*03a0*/  VIMNMX3 R11, R0, R11, R12, !PT ;  /* 0x0000000b000b720f */ /* 0x020fca000780010c */
[----:B------:R-:W-:Y:S01]  /*03b0*/  STG.E desc[UR4][R2.64+-0x14], R11 ;  /* 0xffffec0b02007986 */ /* 0x000fe2000c101904 */
[----:B------:R-:W-:Y:S05]  /*03c0*/  EXIT ;  /* 0x000000000000794d */ /* 0x000fea0003800000 */
.L_x_21:
        /* <DEDUP_REMOVED lines=11> */
.L_x_81:


//--------------------- .text._Z12FilterDStep2ILi4EEvPiS0_iiii --------------------------
	.section	.text._Z12FilterDStep2ILi4EEvPiS0_iiii,"ax",@progbits
	.align	128
        .global         _Z12FilterDStep2ILi4EEvPiS0_iiii
        .type           _Z12FilterDStep2ILi4EEvPiS0_iiii,@function
        .size           _Z12FilterDStep2ILi4EEvPiS0_iiii,(.L_x_82 - _Z12FilterDStep2ILi4EEvPiS0_iiii)
        .other          _Z12FilterDStep2ILi4EEvPiS0_iiii,@"STO_CUDA_ENTRY STV_DEFAULT"
_Z12FilterDStep2ILi4EEvPiS0_iiii:
.text._Z12FilterDStep2ILi4EEvPiS0_iiii:
        /* <DEDUP_REMOVED lines=35> */
[----:B------:R-:W-:-:S05]  /*0230*/  IADD3 R3, PT, PT, R13, -0x4, RZ ;  /* 0xfffffffc0d037810 */ /* 0x000fca0007ffe0ff */
[----:B------:R-:W-:-:S05]  /*0240*/  IMAD R3, R3, R2, R11 ;  /* 0x0000000203037224 */ /* 0x000fca00078e020b */
[----:B------:R-:W-:-:S05]  /*0250*/  LEA R3, R3, UR4, 0x2 ;  /* 0x0000000403037c11 */ /* 0x000fca000f8e10ff */
[C---:B------:R-:W-:Y:S01]  /*0260*/  IMAD R5, R2.reuse, 0x4, R3 ;  /* 0x0000000402057824 */ /* 0x040fe200078e0203 */
[----:B------:R1:W-:Y:S04]  /*0270*/  LDS R4, [R3] ;  /* 0x0000000003047984 */ /* 0x0003e80000000800 */
[C---:B------:R-:W-:Y:S02]  /*0280*/  LEA R7, R2.reuse, R5, 0x2 ;  /* 0x0000000502077211 */ /* 0x040fe400078e10ff */
[----:B------:R-:W-:Y:S03]  /*0290*/  LDS R5, [R5] ;  /* 0x0000000005057984 */ /* 0x000fe60000000800 */
[----:B0-----:R-:W-:-:S02]  /*02a0*/  IMAD R9, R2, 0x4, R7 ;  /* 0x0000000402097824 */ /* 0x001fc400078e0207 */
[----:B------:R-:W0:Y:S03]  /*02b0*/  LDS R7, [R7] ;  /* 0x0000000007077984 */ /* 0x000e260000000800 */
        /* <DEDUP_REMOVED lines=8> */
[----:B------:R-:W-:Y:S02]  /*0340*/  LEA R6, R2, R17, 0x2 ;  /* 0x0000001102067211 */ /* 0x000fe400078e10ff */
[----:B------:R-:W-:Y:S01]  /*0350*/  LDS R17, [R17] ;  /* 0x0000000011117984 */ /* 0x000fe20000000800 */
[----:B-1----:R-:W1:Y:S03]  /*0360*/  LDC.64 R2, c[0x0][0x388] ;  /* 0x0000e200ff027b82 */ /* 0x002e660000000a00 */
[----:B------:R-:W4:Y:S01]  /*0370*/  LDS R6, [R6] ;  /* 0x0000000006067984 */ /* 0x000f220000000800 */
[----:B0-----:R-:W-:-:S04]  /*0380*/  VIMNMX3 R4, R4, R5, R7, !PT ;  /* 0x000000050404720f */ /* 0x001fc80007800107 */
[----:B--2---:R-:W-:Y:S01]  /*0390*/  VIMNMX3 R4, R4, R9, R11, !PT ;  /* 0x000000090404720f */ /* 0x004fe2000780010b */
[----:B-1----:R-:W-:-:S03]  /*03a0*/  IMAD.WIDE R2, R0, 0x4, R2 ;  /* 0x0000000400027825 */ /* 0x002fc600078e0202 */
[----:B---3--:R-:W-:-:S04]  /*03b0*/  VIMNMX3 R4, R4, R13, R15, !PT ;  /* 0x0000000d0404720f */ /* 0x008fc8000780010f */
[----:B----4-:R-:W-:-:S05]  /*03c0*/  VIMNMX3 R5, R4, R17, R6, !PT ;  /* 0x000000110405720f */ /* 0x010fca0007800106 */
[----:B------:R-:W-:Y:S01]  /*03d0*/  STG.E desc[UR6][R2.64], R5 ;  /* 0x0000000502007986 */ /* 0x000fe2000c101906 */
[----:B------:R-:W-:Y:S05]  /*03e0*/  EXIT ;  /* 0x000000000000794d */ /* 0x000fea0003800000 */
.L_x_22:
        /* <DEDUP_REMOVED lines=9> */
.L_x_82:


//--------------------- .text._Z12FilterDStep1ILi4EEvPiS0_iiii --------------------------
	.section	.text._Z12FilterDStep1ILi4EEvPiS0_iiii,"ax",@progbits
	.align	128
        .global         _Z12FilterDStep1ILi4EEvPiS0_iiii
        .type           _Z12FilterDStep1ILi4EEvPiS0_iiii,@function
        .size           _Z12FilterDStep1ILi4EEvPiS0_iiii,(.L_x_83 - _Z12FilterDStep1ILi4EEvPiS0_iiii)
        .other          _Z12FilterDStep1ILi4EEvPiS0_iiii,@"STO_CUDA_ENTRY STV_DEFAULT"
_Z12FilterDStep1ILi4EEvPiS0_iiii:
.text._Z12FilterDStep1ILi4EEvPiS0_iiii:
        /* <DEDUP_REMOVED lines=45> */
[----:B------:R-:W0:Y:S04]  /*02d0*/  LDS R4, [R8] ;  /* 0x0000000008047984 */ /* 0x000e280000000800 */
[----:B------:R-:W-:Y:S04]  /*02e0*/  LDS R7, [R8+0x4] ;  /* 0x0000040008077984 */ /* 0x000fe80000000800 */
[----:B------:R-:W3:Y:S04]  /*02f0*/  LDS R6, [R8+0x8] ;  /* 0x0000080008067984 */ /* 0x000ee80000000800 */
[----:B------:R-:W-:Y:S04]  /*0300*/  LDS R9, [R8+0xc] ;  /* 0x00000c0008097984 */ /* 0x000fe80000000800 */
[----:B------:R-:W4:Y:S01]  /*0310*/  LDS R10, [R8+0x10] ;  /* 0x00001000080a7984 */ /* 0x000f220000000800 */
[----:B--2---:R-:W-:-:S02]  /*0320*/  VIMNMX3 R0, R0, R3, R2, !PT ;  /* 0x000000030000720f */ /* 0x004fc40007800102 */
[----:B-1----:R-:W-:-:S04]  /*0330*/  IADD3 R2, P0, PT, R11, UR6, RZ ;  /* 0x000000060b027c10 */ /* 0x002fc8000ff1e0ff */
[----:B------:R-:W-:Y:S02]  /*0340*/  IADD3.X R3, PT, PT, R12, UR7, RZ, P0, !PT ;  /* 0x000000070c037c10 */ /* 0x000fe400087fe4ff */
[----:B0-----:R-:W-:-:S04]  /*0350*/  VIMNMX3 R0, R0, R5, R4, !PT ;  /* 0x000000050000720f */ /* 0x001fc80007800104 */
[----:B---3--:R-:W-:-:S04]  /*0360*/  VIMNMX3 R0, R0, R7, R6, !PT ;  /* 0x000000070000720f */ /* 0x008fc80007800106 */
[----:B----4-:R-:W-:-:S05]  /*0370*/  VIMNMX3 R9, R0, R9, R10, !PT ;  /* 0x000000090009720f */ /* 0x010fca000780010a */
[----:B------:R-:W-:Y:S01]  /*0380*/  STG.E desc[UR4][R2.64+-0x10], R9 ;  /* 0xfffff00902007986 */ /* 0x000fe2000c101904 */
[----:B------:R-:W-:Y:S05]  /*0390*/  EXIT ;  /* 0x000000000000794d */ /* 0x000fea0003800000 */
.L_x_23:
        /* <DEDUP_REMOVED lines=14> */
.L_x_83:


//--------------------- .text._Z12FilterDStep2ILi3EEvPiS0_iiii --------------------------
	.section	.text._Z12FilterDStep2ILi3EEvPiS0_iiii,"ax",@progbits
	.align	128
        .global         _Z12FilterDStep2ILi3EEvPiS0_iiii
        .type           _Z12FilterDStep2ILi3EEvPiS0_iiii,@function
        .size           _Z12FilterDStep2ILi3EEvPiS0_iiii,(.L_x_84 - _Z12FilterDStep2ILi3EEvPiS0_iiii)
        .other          _Z12FilterDStep2ILi3EEvPiS0_iiii,@"STO_CUDA_ENTRY STV_DEFAULT"
_Z12FilterDStep2ILi3EEvPiS0_iiii:
.text._Z12FilterDStep2ILi3EEvPiS0_iiii:
[----:B------:R-:W-:Y:S01]  /*0000*/  LDC R1, c[0x0][0x37c] ;  /* 0x0000df00ff017b82 */ /* 0x000fe20000000800 */
[----:B------:R-:W0:Y:S07]  /*0010*/  S2R R5, SR_TID.X ;  /* 0x0000000000057919 */ /* 0x000e2e0000002100 */
[----:B------:R-:W1:Y:S01]  /*0020*/  S2UR UR6, SR_CTAID.Y ;  /* 0x00000000000679c3 */ /* 0x000e620000002600 */
[----:B------:R-:W2:Y:S01]  /*0030*/  LDCU.64 UR8, c[0x0][0x390] ;  /* 0x00007200ff0877ac */ /* 0x000ea20008000a00 */
[----:B------:R-:W3:Y:S06]  /*0040*/  S2R R0, SR_TID.Y ;  /* 0x0000000000007919 */ /* 0x000eec0000002200 */
[----:B------:R-:W1:Y:S08]  /*0050*/  LDC.64 R2, c[0x0][0x398] ;  /* 0x0000e600ff027b82 */ /* 0x000e700000000a00 */
[----:B------:R-:W0:Y:S08]  /*0060*/  S2UR UR4, SR_CTAID.X ;  /* 0x00000000000479c3 */ /* 0x000e300000002500 */
[----:B------:R-:W4:Y:S08]  /*0070*/  S2UR UR5, SR_CgaCtaId ;  /* 0x00000000000579c3 */ /* 0x000f300000008800 */
[----:B------:R-:W5:Y:S01]  /*0080*/  LDC R13, c[0x0][0x360] ;  /* 0x0000d800ff0d7b82 */ /* 0x000f620000000800 */
[----:B-1----:R-:W-:-:S04]  /*0090*/  IMAD R6, R3, UR6, RZ ;  /* 0x0000000603067c24 */ /* 0x002fc8000f8e02ff */
[----:B---3--:R-:W-:Y:S02]  /*00a0*/  IMAD.IADD R4, R6, 0x1, R0 ;  /* 0x0000000106047824 */ /* 0x008fe400078e0200 */
[----:B0-----:R-:W-:Y:S01]  /*00b0*/  IMAD R2, R2, UR4, R5 ;  /* 0x0000000402027c24 */ /* 0x001fe2000f8e0205 */
        /* <DEDUP_REMOVED lines=23> */
[C---:B0-----:R-:W-:Y:S01]  /*0230*/  IMAD R8, R13.reuse, -0xc, R8 ;  /* 0xfffffff40d087824 */ /* 0x041fe200078e0208 */
[----:B------:R-:W0:Y:S04]  /*0240*/  LDC.64 R2, c[0x0][0x388] ;  /* 0x0000e200ff027b82 */ /* 0x000e280000000a00 */
[C---:B------:R-:W-:Y:S02]  /*0250*/  LEA R4, R13.reuse, R8, 0x2 ;  /* 0x000000080d047211 */ /* 0x040fe400078e10ff */
[----:B------:R-:W-:Y:S03]  /*0260*/  LDS R8, [R8] ;  /* 0x0000000008087984 */ /* 0x000fe60000000800 */
[C---:B------:R-:W-:Y:S01]  /*0270*/  IMAD R6, R13.reuse, 0x4, R4 ;  /* 0x000000040d067824 */ /* 0x040fe200078e0204 */
[----:B------:R-:W-:Y:S04]  /*0280*/  LDS R5, [R4] ;  /* 0x0000000004057984 */ /* 0x000fe80000000800 */
[----:B------:R-:W-:-:S02]  /*0290*/  LEA R7, R13, R6, 0x2 ;  /* 0x000000060d077211 */ /* 0x000fc400078e10ff */
[----:B------:R-:W1:Y:S03]  /*02a0*/  LDS R6, [R6] ;  /* 0x0000000006067984 */ /* 0x000e660000000800 */
[C---:B------:R-:W-:Y:S01]  /*02b0*/  IMAD R9, R13.reuse, 0x4, R7 ;  /* 0x000000040d097824 */ /* 0x040fe200078e0207 */
[----:B------:R-:W-:Y:S04]  /*02c0*/  LDS R10, [R7] ;  /* 0x00000000070a7984 */ /* 0x000fe80000000800 */
[C---:B------:R-:W-:Y:S01]  /*02d0*/  LEA R11, R13.reuse, R9, 0x2 ;  /* 0x000000090d0b7211 */ /* 0x040fe200078e10ff */
[----:B0-----:R-:W-:Y:S01]  /*02e0*/  IMAD.WIDE R2, R0, 0x4, R2 ;  /* 0x0000000400027825 */ /* 0x001fe200078e0202 */
[----:B------:R-:W0:Y:S03]  /*02f0*/  LDS R9, [R9] ;  /* 0x0000000009097984 */ /* 0x000e260000000800 */
[----:B------:R-:W-:Y:S01]  /*0300*/  IMAD R13, R13, 0x4, R11 ;  /* 0x000000040d0d7824 */ /* 0x000fe200078e020b */
[----:B------:R-:W-:Y:S05]  /*0310*/  LDS R12, [R11] ;  /* 0x000000000b0c7984 */ /* 0x000fea0000000800 */
[----:B------:R-:W2:Y:S01]  /*0320*/  LDS R13, [R13] ;  /* 0x000000000d0d7984 */ /* 0x000ea20000000800 */
[----:B-1----:R-:W-:-:S04]  /*0330*/  VIMNMX3 R5, R8, R5, R6, !PT ;  /* 0x000000050805720f */ /* 0x002fc80007800106 */
[----:B0-----:R-:W-:-:S04]  /*0340*/  VIMNMX3 R5, R5, R10, R9, !PT ;  /* 0x0000000a0505720f */ /* 0x001fc80007800109 */
[----:B--2---:R-:W-:-:S05]  /*0350*/  VIMNMX3 R5, R5, R12, R13, !PT ;  /* 0x0000000c0505720f */ /* 0x004fca000780010d */
[----:B------:R-:W-:Y:S01]  /*0360*/  STG.E desc[UR4][R2.64], R5 ;  /* 0x0000000502007986 */ /* 0x000fe2000c101904 */
[----:B------:R-:W-:Y:S05]  /*0370*/  EXIT ;  /* 0x000000000000794d */ /* 0x000fea0003800000 */
.L_x_24:
        /* <DEDUP_REMOVED lines=16> */
.L_x_84:


//--------------------- .text._Z12FilterDStep1ILi3EEvPiS0_iiii --------------------------
	.section	.text._Z12FilterDStep1ILi3EEvPiS0_iiii,"ax",@progbits
	.align	128
        .global         _Z12FilterDStep1ILi3EEvPiS0_iiii
        .type           _Z12FilterDStep1ILi3EEvPiS0_iiii,@function
        .size           _Z12FilterDStep1ILi3EEvPiS0_iiii,(.L_x_85 - _Z12FilterDStep1ILi3EEvPiS0_iiii)
        .other          _Z12FilterDStep1ILi3EEvPiS0_iiii,@"STO_CUDA_ENTRY STV_DEFAULT"
_Z12FilterDStep1ILi3EEvPiS0_iiii:
.text._Z12FilterDStep1ILi3EEvPiS0_iiii:
        /* <DEDUP_REMOVED lines=44> */
[----:B0-----:R-:W-:Y:S04]  /*02c0*/  LDS R5, [R8] ;  /* 0x0000000008057984 */ /* 0x001fe80000000800 */
[----:B------:R-:W0:Y:S04]  /*02d0*/  LDS R4, [R8+0x4] ;  /* 0x0000040008047984 */ /* 0x000e280000000800 */
[----:B------:R-:W-:Y:S04]  /*02e0*/  LDS R7, [R8+0x8] ;  /* 0x0000080008077984 */ /* 0x000fe80000000800 */
[----:B------:R-:W3:Y:S01]  /*02f0*/  LDS R6, [R8+0xc] ;  /* 0x00000c0008067984 */ /* 0x000ee20000000800 */
[----:B--2---:R-:W-:-:S02]  /*0300*/  VIMNMX3 R0, R0, R3, R2, !PT ;  /* 0x000000030000720f */ /* 0x004fc40007800102 */
[----:B-1----:R-:W-:-:S04]  /*0310*/  IADD3 R2, P0, PT, R9, UR6, RZ ;  /* 0x0000000609027c10 */ /* 0x002fc8000ff1e0ff */
[----:B------:R-:W-:Y:S02]  /*0320*/  IADD3.X R3, PT, PT, R10, UR7, RZ, P0, !PT ;  /* 0x000000070a037c10 */ /* 0x000fe400087fe4ff */
[----:B0-----:R-:W-:-:S04]  /*0330*/  VIMNMX3 R0, R0, R5, R4, !PT ;  /* 0x000000050000720f */ /* 0x001fc80007800104 */
[----:B---3--:R-:W-:-:S05]  /*0340*/  VIMNMX3 R7, R0, R7, R6, !PT ;  /* 0x000000070007720f */ /* 0x008fca0007800106 */
[----:B------:R-:W-:Y:S01]  /*0350*/  STG.E desc[UR4][R2.64+-0xc], R7 ;  /* 0xfffff40702007986 */ /* 0x000fe2000c101904 */
[----:B------:R-:W-:Y:S05]  /*0360*/  EXIT ;  /* 0x000000000000794d */ /* 0x000fea0003800000 */
.L_x_25:
        /* <DEDUP_REMOVED lines=9> */
.L_x_85:


//--------------------- .text._Z12FilterDStep2ILi2EEvPiS0_iiii --------------------------
	.section	.text._Z12FilterDStep2ILi2EEvPiS0_iiii,"ax",@progbits
	.align	128
        .global         _Z12FilterDStep2ILi2EEvPiS0_iiii
        .type           _Z12FilterDStep2ILi2EEvPiS0_iiii,@function
        .size           _Z12FilterDStep2ILi2EEvPiS0_iiii,(.L_x_86 - _Z12FilterDStep2ILi2EEvPiS0_iiii)
        .other          _Z12FilterDStep2ILi2EEvPiS0_iiii,@"STO_CUDA_ENTRY STV_DEFAULT"
_Z12FilterDStep2ILi2EEvPiS0_iiii:
.text._Z12FilterDStep2ILi2EEvPiS0_iiii:
        /* <DEDUP_REMOVED lines=12> */
[----:B------:R-:W-:Y:S02]  /*00c0*/  UMOV UR4, 0x400 ;  /* 0x0000040000047882 */ /* 0x000fe40000000000 */
[----:B------:R-:W-:-:S04]  /*00d0*/  IADD3 R7, PT, PT, R5, -0x2, RZ ;  /* 0xfffffffe05077810 */ /* 0x000fc80007ffe0ff */
[----:B--2---:R-:W-:Y:S01]  /*00e0*/  ISETP.GE.AND P0, PT, R7, UR9, PT ;  /* 0x0000000907007c0c */ /* 0x004fe2000bf06270 */
[----:B----4-:R-:W-:-:S03]  /*00f0*/  ULEA UR4, UR5, UR4, 0x18 ;  /* 0x0000000405047291 */ /* 0x010fc6000f8ec0ff */
[----:B------:R-:W-:-:S04]  /*0100*/  ISETP.GE.OR P0, PT, R2, UR8, P0 ;  /* 0x0000000802007c0c */ /* 0x000fc80008706670 */
[----:B------:R-:W-:Y:S01]  /*0110*/  ISETP.LT.OR P0, PT, R5, 0x2, P0 ;  /* 0x000000020500780c */ /* 0x000fe20000701670 */
[----:B------:R-:W-:Y:S02]  /*0120*/  IMAD.MOV.U32 R5, RZ, RZ, 0xff ;  /* 0x000000ffff057424 */ /* 0x000fe400078e00ff */
[----:B-----5:R-:W-:-:S05]  /*0130*/  IMAD R4, R8, R13, R11 ;  /* 0x0000000d08047224 */ /* 0x020fca00078e020b */
        /* <DEDUP_REMOVED lines=15> */
[----:B------:R-:W-:Y:S01]  /*0230*/  VIADD R0, R8, 0xfffffffe ;  /* 0xfffffffe08007836 */ /* 0x000fe20000000000 */
[----:B------:R-:W1:Y:S03]  /*0240*/  LDC.64 R2, c[0x0][0x388] ;  /* 0x0000e200ff027b82 */ /* 0x000e660000000a00 */
[----:B------:R-:W-:-:S05]  /*0250*/  IMAD R0, R0, R13, R11 ;  /* 0x0000000d00007224 */ /* 0x000fca00078e020b */
[----:B------:R-:W-:-:S04]  /*0260*/  LEA R0, R0, UR4, 0x2 ;  /* 0x0000000400007c11 */ /* 0x000fc8000f8e10ff */
[C---:B------:R-:W-:Y:S02]  /*0270*/  LEA R4, R13.reuse, R0, 0x2 ;  /* 0x000000000d047211 */ /* 0x040fe400078e10ff */
[----:B------:R-:W-:Y:S03]  /*0280*/  LDS R0, [R0] ;  /* 0x0000000000007984 */ /* 0x000fe60000000800 */
[C---:B0-----:R-:W-:Y:S01]  /*0290*/  IMAD R6, R13.reuse, 0x4, R4 ;  /* 0x000000040d067824 */ /* 0x041fe200078e0204 */
[----:B------:R-:W-:Y:S04]  /*02a0*/  LDS R5, [R4] ;  /* 0x0000000004057984 */ /* 0x000fe80000000800 */
[----:B------:R-:W-:-:S02]  /*02b0*/  LEA R7, R13, R6, 0x2 ;  /* 0x000000060d077211 */ /* 0x000fc400078e10ff */
[----:B------:R-:W0:Y:S01]  /*02c0*/  LDS R6, [R6] ;  /* 0x0000000006067984 */ /* 0x000e220000000800 */
[----:B-1----:R-:W-:-:S03]  /*02d0*/  IMAD.WIDE R2, R9, 0x4, R2 ;  /* 0x0000000409027825 */ /* 0x002fc600078e0202 */
[----:B------:R-:W-:Y:S01]  /*02e0*/  LDS R8, [R7] ;  /* 0x0000000007087984 */ /* 0x000fe20000000800 */
[----:B------:R-:W-:-:S06]  /*02f0*/  IMAD R10, R13, 0x4, R7 ;  /* 0x000000040d0a7824 */ /* 0x000fcc00078e0207 */
[----:B------:R-:W1:Y:S01]  /*0300*/  LDS R10, [R10] ;  /* 0x000000000a0a7984 */ /* 0x000e620000000800 */
[----:B0-----:R-:W-:-:S04]  /*0310*/  VIMNMX3 R5, R0, R5, R6, !PT ;  /* 0x000000050005720f */ /* 0x001fc80007800106 */
[----:B-1----:R-:W-:-:S05]  /*0320*/  VIMNMX3 R5, R5, R8, R10, !PT ;  /* 0x000000080505720f */ /* 0x002fca000780010a */
[----:B------:R-:W-:Y:S01]  /*0330*/  STG.E desc[UR6][R2.64], R5 ;  /* 0x0000000502007986 */ /* 0x000fe2000c101906 */
[----:B------:R-:W-:Y:S05]  /*0340*/  EXIT ;  /* 0x000000000000794d */ /* 0x000fea0003800000 */
.L_x_26:
        /* <DEDUP_REMOVED lines=11> */
.L_x_86:


//--------------------- .text._Z12FilterDStep1ILi2EEvPiS0_iiii --------------------------
	.section	.text._Z12FilterDStep1ILi2EEvPiS0_iiii,"ax",@progbits
	.align	128
        .global         _Z12FilterDStep1ILi2EEvPiS0_iiii
        .type           _Z12FilterDStep1ILi2EEvPiS0_iiii,@function
        .size           _Z12FilterDStep1ILi2EEvPiS0_iiii,(.L_x_87 - _Z12FilterDStep1ILi2EEvPiS0_iiii)
        .other          _Z12FilterDStep1ILi2EEvPiS0_iiii,@"STO_CUDA_ENTRY STV_DEFAULT"
_Z12FilterDStep1ILi2EEvPiS0_iiii:
.text._Z12FilterDStep1ILi2EEvPiS0_iiii:
        /* <DEDUP_REMOVED lines=43> */
[----:B------:R-:W2:Y:S04]  /*02b0*/  LDS R4, [R8] ;  /* 0x0000000008047984 */ /* 0x000ea80000000800 */
[----:B0-----:R-:W-:Y:S04]  /*02c0*/  LDS R5, [R8+0x4] ;  /* 0x0000040008057984 */ /* 0x001fe80000000800 */
[----:B------:R-:W0:Y:S01]  /*02d0*/  LDS R6, [R8+0x8] ;  /* 0x0000080008067984 */ /* 0x000e220000000800 */
[----:B-1----:R-:W-:-:S02]  /*02e0*/  IADD3 R2, P0, PT, R9, UR6, RZ ;  /* 0x0000000609027c10 */ /* 0x002fc4000ff1e0ff */
[----:B--2---:R-:W-:Y:S02]  /*02f0*/  VIMNMX3 R0, R0, R3, R4, !PT ;  /* 0x000000030000720f */ /* 0x004fe40007800104 */
[----:B------:R-:W-:Y:S02]  /*0300*/  IADD3.X R3, PT, PT, R10, UR7, RZ, P0, !PT ;  /* 0x000000070a037c10 */ /* 0x000fe400087fe4ff */
[----:B0-----:R-:W-:-:S05]  /*0310*/  VIMNMX3 R5, R0, R5, R6, !PT ;  /* 0x000000050005720f */ /* 0x001fca0007800106 */
[----:B------:R-:W-:Y:S01]  /*0320*/  STG.E desc[UR4][R2.64+-0x8], R5 ;  /* 0xfffff80502007986 */ /* 0x000fe2000c101904 */
[----:B------:R-:W-:Y:S05]  /*0330*/  EXIT ;  /* 0x000000000000794d */ /* 0x000fea0003800000 */
.L_x_27:
        /* <DEDUP_REMOVED lines=12> */
.L_x_87:


//--------------------- .text._Z12FilterDStep2ILi1EEvPiS0_iiii --------------------------
	.section	.text._Z12FilterDStep2ILi1EEvPiS0_iiii,"ax",@progbits
	.align	128
        .global         _Z12FilterDStep2ILi1EEvPiS0_iiii
        .type           _Z12FilterDStep2ILi1EEvPiS0_iiii,@function
        .size           _Z12FilterDStep2ILi1EEvPiS0_iiii,(.L_x_88 - _Z12FilterDStep2ILi1EEvPiS0_iiii)
        .other          _Z12FilterDStep2ILi1EEvPiS0_iiii,@"STO_CUDA_ENTRY STV_DEFAULT"
_Z12FilterDStep2ILi1EEvPiS0_iiii:
.text._Z12FilterDStep2ILi1EEvPiS0_iiii:
[----:B------:R-:W-:Y:S01]  /*0000*/  LDC R1, c[0x0][0x37c] ;  /* 0x0000df00ff017b82 */ /* 0x000fe20000000800 */
[----:B------:R-:W0:Y:S07]  /*0010*/  S2R R8, SR_TID.Y ;  /* 0x0000000000087919 */ /* 0x000e2e0000002200 */
[----:B------:R-:W0:Y:S01]  /*0020*/  LDC R13, c[0x0][0x360] ;  /* 0x0000d800ff0d7b82 */ /* 0x000e220000000800 */
[----:B------:R-:W1:Y:S01]  /*0030*/  LDCU.64 UR10, c[0x0][0x390] ;  /* 0x00007200ff0a77ac */ /* 0x000e620008000a00 */
[----:B------:R-:W-:Y:S01]  /*0040*/  HFMA2 R10, -RZ, RZ, 0, 1.5199184417724609375e-05 ;  /* 0x000000ffff0a7431 */ /* 0x000fe200000001ff */
[----:B------:R-:W2:Y:S01]  /*0050*/  S2R R11, SR_TID.X ;  /* 0x00000000000b7919 */ /* 0x000ea20000002100 */
[----:B------:R-:W-:-:S04]  /*0060*/  UMOV UR4, 0x400 ;  /* 0x0000040000047882 */ /* 0x000fc80000000000 */
[----:B------:R-:W3:Y:S08]  /*0070*/  S2UR UR5, SR_CgaCtaId ;  /* 0x00000000000579c3 */ /* 0x000ef00000008800 */
[----:B------:R-:W4:Y:S08]  /*0080*/  S2UR UR8, SR_CTAID.Y ;  /* 0x00000000000879c3 */ /* 0x000f300000002600 */
[----:B------:R-:W4:Y:S01]  /*0090*/  LDC.64 R2, c[0x0][0x398] ;  /* 0x0000e600ff027b82 */ /* 0x000f220000000a00 */
[----:B0-----:R-:W-:-:S07]  /*00a0*/  IMAD R6, R8, R13, RZ ;  /* 0x0000000d08067224 */ /* 0x001fce00078e02ff */
[----:B------:R-:W0:Y:S01]  /*00b0*/  S2UR UR6, SR_CTAID.X ;  /* 0x00000000000679c3 */ /* 0x000e220000002500 */
[----:B---3--:R-:W-:Y:S01]  /*00c0*/  ULEA UR4, UR5, UR4, 0x18 ;  /* 0x0000000405047291 */ /* 0x008fe2000f8ec0ff */
[----:B--2---:R-:W-:-:S05]  /*00d0*/  IMAD.IADD R4, R6, 0x1, R11 ;  /* 0x0000000106047824 */ /* 0x004fca00078e020b */
[----:B------:R-:W-:-:S05]  /*00e0*/  LEA R7, R4, UR4, 0x2 ;  /* 0x0000000404077c11 */ /* 0x000fca000f8e10ff */
[----:B------:R2:W-:Y:S01]  /*00f0*/  STS [R7], R10 ;  /* 0x0000000a07007388 */ /* 0x0005e20000000800 */
[----:B----4-:R-:W-:Y:S01]  /*0100*/  IMAD R0, R3, UR8, R8 ;  /* 0x0000000803007c24 */ /* 0x010fe2000f8e0208 */
[----:B------:R-:W-:Y:S04]  /*0110*/  BAR.SYNC.DEFER_BLOCKING 0x0 ;  /* 0x0000000000007b1d */ /* 0x000fe80000010000 */
[----:B-1----:R-:W-:Y:S01]  /*0120*/  ISETP.GT.AND P0, PT, R0, UR11, PT ;  /* 0x0000000b00007c0c */ /* 0x002fe2000bf04270 */
[----:B0-----:R-:W-:-:S03]  /*0130*/  IMAD R2, R2, UR6, R11 ;  /* 0x0000000602027c24 */ /* 0x001fc6000f8e020b */
[----:B------:R-:W-:-:S04]  /*0140*/  ISETP.LT.OR P0, PT, R0, 0x1, P0 ;  /* 0x000000010000780c */ /* 0x000fc80000701670 */
[----:B------:R-:W-:-:S13]  /*0150*/  ISETP.GE.OR P0, PT, R2, UR10, P0 ;  /* 0x0000000a02007c0c */ /* 0x000fda0008706670 */
[----:B--2---:R-:W-:Y:S05]  /*0160*/  @P0 EXIT ;  /* 0x000000000000094d */ /* 0x004fea0003800000 */
[----:B------:R-:W0:Y:S01]  /*0170*/  LDC.64 R4, c[0x0][0x380] ;  /* 0x0000e000ff047b82 */ /* 0x000e220000000a00 */
[----:B------:R-:W1:Y:S01]  /*0180*/  LDCU.64 UR6, c[0x0][0x358] ;  /* 0x00006b00ff0677ac */ /* 0x000e620008000a00 */
[----:B------:R-:W-:-:S04]  /*0190*/  VIADD R9, R0, 0xffffffff ;  /* 0xffffffff00097836 */ /* 0x000fc80000000000 */
[----:B------:R-:W-:-:S04]  /*01a0*/  IMAD R9, R9, UR10, R2 ;  /* 0x0000000a09097c24 */ /* 0x000fc8000f8e0202 */
[----:B0-----:R-:W-:-:S06]  /*01b0*/  IMAD.WIDE R4, R9, 0x4, R4 ;  /* 0x0000000409047825 */ /* 0x001fcc00078e0204 */
[----:B-1----:R-:W2:Y:S01]  /*01c0*/  LDG.E R4, desc[UR6][R4.64] ;  /* 0x0000000604047981 */ /* 0x002ea2000c1e1900 */
[----:B------:R-:W-:-:S05]  /*01d0*/  IMAD R3, R3, UR8, R3 ;  /* 0x0000000803037c24 */ /* 0x000fca000f8e0203 */
[----:B------:R-:W-:-:S04]  /*01e0*/  ISETP.GT.AND P0, PT, R0, R3, PT ;  /* 0x000000030000720c */ /* 0x000fc80003f04270 */
[----:B------:R-:W-:Y:S01]  /*01f0*/  ISETP.EQ.OR P0, PT, R8, RZ, P0 ;  /* 0x000000ff0800720c */ /* 0x000fe20000702670 */
[----:B--2---:R0:W-:Y:S01]  /*0200*/  STS [R7], R4 ;  /* 0x0000000407007388 */ /* 0x0041e20000000800 */
[----:B------:R-:W-:Y:S11]  /*0210*/  BAR.SYNC.DEFER_BLOCKING 0x0 ;  /* 0x0000000000007b1d */ /* 0x000ff60000010000 */
[----:B------:R-:W-:Y:S05]  /*0220*/  @P0 EXIT ;  /* 0x000000000000094d */ /* 0x000fea0003800000 */
[----:B------:R-:W-:Y:S01]  /*0230*/  IADD3 R6, PT, PT, R11, R6, -R13 ;  /* 0x000000060b067210 */ /* 0x000fe20007ffe80d */
[----:B------:R-:W1:Y:S03]  /*0240*/  LDC.64 R2, c[0x0][0x388] ;  /* 0x0000e200ff027b82 */ /* 0x000e660000000a00 */
[----:B------:R-:W-:-:S04]  /*0250*/  LEA R6, R6, UR4, 0x2 ;  /* 0x0000000406067c11 */ /* 0x000fc8000f8e10ff */
[C---:B------:R-:W-:Y:S02]  /*0260*/  LEA R0, R13.reuse, R6, 0x2 ;  /* 0x000000060d007211 */ /* 0x040fe400078e10ff */
[----:B------:R-:W-:Y:S03]  /*0270*/  LDS R6, [R6] ;  /* 0x0000000006067984 */ /* 0x000fe60000000800 */
[----:B0-----:R-:W-:Y:S01]  /*0280*/  IMAD R4, R13, 0x4, R0 ;  /* 0x000000040d047824 */ /* 0x001fe200078e0200 */
[----:B------:R-:W-:Y:S05]  /*0290*/  LDS R5, [R0] ;  /* 0x0000000000057984 */ /* 0x000fea0000000800 */
[----:B------:R-:W0:Y:S01]  /*02a0*/  LDS R4, [R4] ;  /* 0x0000000004047984 */ /* 0x000e220000000800 */
[----:B-1----:R-:W-:Y:S01]  /*02b0*/  IMAD.WIDE R2, R9, 0x4, R2 ;  /* 0x0000000409027825 */ /* 0x002fe200078e0202 */
[----:B0-----:R-:W-:-:S05]  /*02c0*/  VIMNMX3 R5, R6, R5, R4, !PT ;  /* 0x000000050605720f */ /* 0x001fca0007800104 */
[----:B------:R-:W-:Y:S01]  /*02d0*/  STG.E desc[UR6][R2.64], R5 ;  /* 0x0000000502007986 */ /* 0x000fe2000c101906 */
[----:B------:R-:W-:Y:S05]  /*02e0*/  EXIT ;  /* 0x000000000000794d */ /* 0x000fea0003800000 */
.L_x_28:
        /* <DEDUP_REMOVED lines=9> */
.L_x_88:


//--------------------- .text._Z12FilterDStep1ILi1EEvPiS0_iiii --------------------------
	.section	.text._Z12FilterDStep1ILi1EEvPiS0_iiii,"ax",@progbits
	.align	128
        .global         _Z12FilterDStep1ILi1EEvPiS0_iiii
        .type           _Z12FilterDStep1ILi1EEvPiS0_iiii,@function
        .size           _Z12FilterDStep1ILi1EEvPiS0_iiii,(.L_x_89 - _Z12FilterDStep1ILi1EEvPiS0_iiii)
        .other          _Z12FilterDStep1ILi1EEvPiS0_iiii,@"STO_CUDA_ENTRY STV_DEFAULT"
_Z12FilterDStep1ILi1EEvPiS0_iiii:
.text._Z12FilterDStep1ILi1EEvPiS0_iiii:
[----:B------:R-:W-:Y:S01]  /*0000*/  LDC R1, c[0x0][0x37c] ;  /* 0x0000df00ff017b82 */ /* 0x000fe20000000800 */
[----:B------:R-:W0:Y:S07]  /*0010*/  S2R R4, SR_TID.Y ;  /* 0x0000000000047919 */ /* 0x000e2e0000002200 */
[----:B------:R-:W0:Y:S01]  /*0020*/  LDC.64 R2, c[0x0][0x398] ;  /* 0x0000e600ff027b82 */ /* 0x000e220000000a00 */
[----:B------:R-:W1:Y:S01]  /*0030*/  LDCU UR8, c[0x0][0x360] ;  /* 0x00006c00ff0877ac */ /* 0x000e620008000800 */
[----:B------:R-:W-:Y:S01]  /*0040*/  IMAD.MOV.U32 R5, RZ, RZ, 0xff ;  /* 0x000000ffff057424 */ /* 0x000fe200078e00ff */
[----:B------:R-:W1:Y:S01]  /*0050*/  S2R R7, SR_TID.X ;  /* 0x0000000000077919 */ /* 0x000e620000002100 */
[----:B------:R-:W2:Y:S04]  /*0060*/  LDCU.64 UR10, c[0x0][0x390] ;  /* 0x00007200ff0a77ac */ /* 0x000ea80008000a00 */
[----:B------:R-:W3:Y:S01]  /*0070*/  S2UR UR5, SR_CgaCtaId ;  /* 0x00000000000579c3 */ /* 0x000ee20000008800 */
[----:B------:R-:W-:-:S07]  /*0080*/  UMOV UR4, 0x400 ;  /* 0x0000040000047882 */ /* 0x000fce0000000000 */
[----:B------:R-:W0:Y:S08]  /*0090*/  S2UR UR7, SR_CTAID.Y ;  /* 0x00000000000779c3 */ /* 0x000e300000002600 */
[----:B------:R-:W4:Y:S01]  /*00a0*/  S2UR UR6, SR_CTAID.X ;  /* 0x00000000000679c3 */ /* 0x000f220000002500 */
[----:B---3--:R-:W-:Y:S01]  /*00b0*/  ULEA UR4, UR5, UR4, 0x18 ;  /* 0x0000000405047291 */ /* 0x008fe2000f8ec0ff */
[----:B0-----:R-:W-:-:S02]  /*00c0*/  IMAD R3, R3, UR7, R4 ;  /* 0x0000000703037c24 */ /* 0x001fc4000f8e0204 */
[----:B-1----:R-:W-:-:S05]  /*00d0*/  IMAD R4, R4, UR8, R7 ;  /* 0x0000000804047c24 */ /* 0x002fca000f8e0207 */
[----:B------:R-:W-:Y:S01]  /*00e0*/  LEA R6, R4, UR4, 0x2 ;  /* 0x0000000404067c11 */ /* 0x000fe2000f8e10ff */
[----:B----4-:R-:W-:-:S04]  /*00f0*/  IMAD R0, R2, UR6, R7 ;  /* 0x0000000602007c24 */ /* 0x010fc8000f8e0207 */
[----:B------:R0:W-:Y:S01]  /*0100*/  STS [R6], R5 ;  /* 0x0000000506007388 */ /* 0x0001e20000000800 */
[----:B------:R-:W-:Y:S01]  /*0110*/  BAR.SYNC.DEFER_BLOCKING 0x0 ;  /* 0x0000000000007b1d */ /* 0x000fe20000010000 */
[----:B--2---:R-:W-:-:S04]  /*0120*/  ISETP.GT.AND P0, PT, R0, UR10, PT ;  /* 0x0000000a00007c0c */ /* 0x004fc8000bf04270 */
[----:B------:R-:W-:-:S04]  /*0130*/  ISETP.LT.OR P0, PT, R0, 0x1, P0 ;  /* 0x000000010000780c */ /* 0x000fc80000701670 */
[----:B------:R-:W-:-:S13]  /*0140*/  ISETP.GE.OR P0, PT, R3, UR11, P0 ;  /* 0x0000000b03007c0c */ /* 0x000fda0008706670 */
        /* <DEDUP_REMOVED lines=11> */
[----:B------:R-:W-:-:S05]  /*0200*/  IMAD R3, R2, UR6, R2 ;  /* 0x0000000602037c24 */ /* 0x000fca000f8e0202 */
[----:B------:R-:W-:-:S04]  /*0210*/  ISETP.GT.AND P0, PT, R0, R3, PT ;  /* 0x000000030000720c */ /* 0x000fc80003f04270 */
[----:B------:R-:W-:Y:S01]  /*0220*/  ISETP.EQ.OR P0, PT, R7, RZ, P0 ;  /* 0x000000ff0700720c */ /* 0x000fe20000702670 */
[----:B--2---:R0:W-:Y:S01]  /*0230*/  STS [R6], R5 ;  /* 0x0000000506007388 */ /* 0x0041e20000000800 */
[----:B------:R-:W-:Y:S11]  /*0240*/  BAR.SYNC.DEFER_BLOCKING 0x0 ;  /* 0x0000000000007b1d */ /* 0x000ff60000010000 */
[----:B------:R-:W-:Y:S05]  /*0250*/  @P0 EXIT ;  /* 0x000000000000094d */ /* 0x000fea0003800000 */
[----:B------:R-:W-:Y:S01]  /*0260*/  LDS R0, [R6+-0x4] ;  /* 0xfffffc0006007984 */ /* 0x000fe20000000800 */
[----:B------:R-:W1:Y:S03]  /*0270*/  LDCU.64 UR6, c[0x0][0x388] ;  /* 0x00007100ff0677ac */ /* 0x000e660008000a00 */
[----:B0-----:R-:W-:Y:S04]  /*0280*/  LDS R5, [R6] ;  /* 0x0000000006057984 */ /* 0x001fe80000000800 */
[----:B------:R-:W0:Y:S01]  /*0290*/  LDS R4, [R6+0x4] ;  /* 0x0000040006047984 */ /* 0x000e220000000800 */
[----:B-1----:R-:W-:-:S04]  /*02a0*/  IADD3 R2, P0, PT, R8, UR6, RZ ;  /* 0x0000000608027c10 */ /* 0x002fc8000ff1e0ff */
[----:B------:R-:W-:Y:S02]  /*02b0*/  IADD3.X R3, PT, PT, R9, UR7, RZ, P0, !PT ;  /* 0x0000000709037c10 */ /* 0x000fe400087fe4ff */
[----:B0-----:R-:W-:-:S05]  /*02c0*/  VIMNMX3 R5, R0, R5, R4, !PT ;  /* 0x000000050005720f */ /* 0x001fca0007800104 */
[----:B------:R-:W-:Y:S01]  /*02d0*/  STG.E desc[UR4][R2.64+-0x4], R5 ;  /* 0xfffffc0502007986 */ /* 0x000fe2000c101904 */
[----:B------:R-:W-:Y:S05]  /*02e0*/  EXIT ;  /* 0x000000000000794d */ /* 0x000fea0003800000 */
.L_x_29:
        /* <DEDUP_REMOVED lines=9> */
.L_x_89:


//--------------------- .text._Z11FilterStep2ILi15EEvPiS0_iiii --------------------------
	.section	.text._Z11FilterStep2ILi15EEvPiS0_iiii,"ax",@progbits
	.align	128
        .global         _Z11FilterStep2ILi15EEvPiS0_iiii
        .type           _Z11FilterStep2ILi15EEvPiS0_iiii,@function
        .size           _Z11FilterStep2ILi15EEvPiS0_iiii,(.L_x_90 - _Z11FilterStep2ILi15EEvPiS0_iiii)
        .other          _Z11FilterStep2ILi15EEvPiS0_iiii,@"STO_CUDA_ENTRY STV_DEFAULT"
_Z11FilterStep2ILi15EEvPiS0_iiii:
.text._Z11FilterStep2ILi15EEvPiS0_iiii:
        /* <DEDUP_REMOVED lines=59> */
[----:B0-----:R-:W-:Y:S02]  /*03b0*/  VIMNMX3 R20, R10, R15, R19, PT ;  /* 0x0000000f0a14720f */ /* 0x001fe40003800113 */
[----:B------:R-:W-:Y:S01]  /*03c0*/  LDS R10, [R29] ;  /* 0x000000001d0a7984 */ /* 0x000fe20000000800 */
[----:B------:R-:W-:-:S03]  /*03d0*/  IMAD R12, R2, 0x4, R17 ;  /* 0x00000004020c7824 */ /* 0x000fc600078e0211 */
[----:B------:R-:W0:Y:S01]  /*03e0*/  LDS R17, [R17] ;  /* 0x0000000011117984 */ /* 0x000e220000000800 */
[----:B------:R-:W-:Y:S01]  /*03f0*/  IMAD R21, R2, 0x4, R12 ;  /* 0x0000000402157824 */ /* 0x000fe200078e020c */
[----:B-1----:R-:W-:Y:S02]  /*0400*/  VIMNMX3 R20, R20, R14, R23, PT ;  /* 0x0000000e1414720f */ /* 0x002fe40003800117 */
[----:B------:R-:W-:Y:S02]  /*0410*/  LDS R12, [R12] ;  /* 0x000000000c0c7984 */ /* 0x000fe40000000800 */
[C---:B------:R-:W-:Y:S02]  /*0420*/  LEA R18, R2.reuse, R21, 0x2 ;  /* 0x0000001502127211 */ /* 0x040fe400078e10ff */
[----:B------:R-:W1:Y:S03]  /*0430*/  LDS R21, [R21] ;  /* 0x0000000015157984 */ /* 0x000e660000000800 */
[----:B------:R-:W-:Y:S01]  /*0440*/  IMAD R27, R2, 0x4, R18 ;  /* 0x00000004021b7824 */ /* 0x000fe200078e0212 */
[----:B------:R-:W-:Y:S01]  /*0450*/  LDS R14, [R18] ;  /* 0x00000000120e7984 */ /* 0x000fe20000000800 */
[----:B--2---:R-:W-:-:S02]  /*0460*/  VIMNMX3 R3, R20, R3, R4, PT ;  /* 0x000000031403720f */ /* 0x004fc40003800104 */
[C---:B------:R-:W-:Y:S02]  /*0470*/  IMAD R16, R2.reuse, 0x4, R27 ;  /* 0x0000000402107824 */ /* 0x040fe400078e021b */
[----:B------:R-:W2:Y:S03]  /*0480*/  LDS R27, [R27] ;  /* 0x000000001b1b7984 */ /* 0x000ea60000000800 */
[C---:B------:R-:W-:Y:S02]  /*0490*/  LEA R25, R2.reuse, R16, 0x2 ;  /* 0x0000001002197211 */ /* 0x040fe400078e10ff */
[----:B------:R-:W-:Y:S01]  /*04a0*/  LDS R16, [R16] ;  /* 0x0000000010107984 */ /* 0x000fe20000000800 */
[----:B---3--:R-:W-:Y:S02]  /*04b0*/  VIMNMX3 R3, R3, R5, R6, PT ;  /* 0x000000050303720f */ /* 0x008fe40003800106 */
[----:B------:R-:W-:-:S02]  /*04c0*/  IMAD R7, R2, 0x4, R25 ;  /* 0x0000000402077824 */ /* 0x000fc400078e0219 */
[----:B------:R-:W3:Y:S02]  /*04d0*/  LDS R25, [R25] ;  /* 0x0000000019197984 */ /* 0x000ee40000000800 */
[C---:B------:R-:W-:Y:S01]  /*04e0*/  IMAD R9, R2.reuse, 0x4, R7 ;  /* 0x0000000402097824 */ /* 0x040fe200078e0207 */
[----:B----4-:R-:W-:Y:S01]  /*04f0*/  VIMNMX3 R3, R3, R8, R11, PT ;  /* 0x000000080303720f */ /* 0x010fe2000380010b */
[----:B------:R-:W-:Y:S03]  /*0500*/  LDS R7, [R7] ;  /* 0x0000000007077984 */ /* 0x000fe60000000800 */
[C---:B------:R-:W-:Y:S01]  /*0510*/  LEA R13, R2.reuse, R9, 0x2 ;  /* 0x00000009020d7211 */ /* 0x040fe200078e10ff */
[----:B------:R-:W4:Y:S04]  /*0520*/  LDS R4, [R9] ;  /* 0x0000000009047984 */ /* 0x000f280000000800 */
[C---:B------:R-:W-:Y:S01]  /*0530*/  IMAD R15, R2.reuse, 0x4, R13 ;  /* 0x00000004020f7824 */ /* 0x040fe200078e020d */
[----:B0-----:R-:W-:Y:S01]  /*0540*/  VIMNMX3 R3, R3, R10, R17, PT ;  /* 0x0000000a0303720f */ /* 0x001fe20003800111 */
[----:B------:R-:W-:Y:S02]  /*0550*/  LDS R13, [R13] ;  /* 0x000000000d0d7984 */ /* 0x000fe40000000800 */
[----:B------:R-:W-:-:S02]  /*0560*/  IMAD R19, R2, 0x4, R15 ;  /* 0x0000000402137824 */ /* 0x000fc400078e020f */
[----:B------:R-:W0:Y:S03]  /*0570*/  LDS R18, [R15] ;  /* 0x000000000f127984 */ /* 0x000e260000000800 */
[C---:B------:R-:W-:Y:S02]  /*0580*/  LEA R23, R2.reuse, R19, 0x2 ;  /* 0x0000001302177211 */ /* 0x040fe400078e10ff */
[----:B------:R-:W-:Y:S01]  /*0590*/  LDS R19, [R19] ;  /* 0x0000000013137984 */ /* 0x000fe20000000800 */
[----:B-1----:R-:W-:Y:S02]  /*05a0*/  VIMNMX3 R3, R3, R12, R21, PT ;  /* 0x0000000c0303720f */ /* 0x002fe40003800115 */
[C---:B------:R-:W-:Y:S01]  /*05b0*/  IMAD R29, R2.reuse, 0x4, R23 ;  /* 0x00000004021d7824 */ /* 0x040fe200078e0217 */
[----:B------:R-:W1:Y:S03]  /*05c0*/  LDS R6, [R23] ;  /* 0x0000000017067984 */ /* 0x000e660000000800 */
[C---:B------:R-:W-:Y:S01]  /*05d0*/  IMAD R20, R2.reuse, 0x4, R29 ;  /* 0x0000000402147824 */ /* 0x040fe200078e021d */
[----:B--2---:R-:W-:Y:S01]  /*05e0*/  VIMNMX3 R14, R3, R14, R27, PT ;  /* 0x0000000e030e720f */ /* 0x004fe2000380011b */
[----:B------:R-:W-:Y:S03]  /*05f0*/  LDS R29, [R29] ;  /* 0x000000001d1d7984 */ /* 0x000fe60000000800 */
[----:B------:R-:W-:-:S02]  /*0600*/  LEA R22, R2, R20, 0x2 ;  /* 0x0000001402167211 */ /* 0x000fc400078e10ff */
[----:B------:R-:W2:Y:S03]  /*0610*/  LDS R20, [R20] ;  /* 0x0000000014147984 */ /* 0x000ea60000000800 */
[----:B------:R-:W-:Y:S01]  /*0620*/  IMAD R5, R2, 0x4, R22 ;  /* 0x0000000402057824 */ /* 0x000fe200078e0216 */
[----:B---3--:R-:W-:Y:S01]  /*0630*/  VIMNMX3 R14, R14, R16, R25, PT ;  /* 0x000000100e0e720f */ /* 0x008fe20003800119 */
[----:B------:R-:W-:Y:S02]  /*0640*/  LDS R22, [R22] ;  /* 0x0000000016167984 */ /* 0x000fe40000000800 */
[----:B------:R-:W-:Y:S02]  /*0650*/  IMAD R24, R2, 0x4, R5 ;  /* 0x0000000402187824 */ /* 0x000fe400078e0205 */
[----:B------:R-:W3:Y:S01]  /*0660*/  LDS R5, [R5] ;  /* 0x0000000005057984 */ /* 0x000ee20000000800 */
[----:B----4-:R-:W-:-:S02]  /*0670*/  VIMNMX3 R4, R14, R7, R4, PT ;  /* 0x000000070e04720f */ /* 0x010fc40003800104 */
[----:B------:R-:W-:Y:S01]  /*0680*/  LEA R26, R2, R24, 0x2 ;  /* 0x00000018021a7211 */ /* 0x000fe200078e10ff */
[----:B------:R-:W-:Y:S01]  /*0690*/  LDS R9, [R24] ;  /* 0x0000000018097984 */ /* 0x000fe20000000800 */
[----:B------:R-:W4:Y:S03]  /*06a0*/  LDC.64 R2, c[0x0][0x388] ;  /* 0x0000e200ff027b82 */ /* 0x000f260000000a00 */
[----:B------:R-:W5:Y:S01]  /*06b0*/  LDS R8, [R26] ;  /* 0x000000001a087984 */ /* 0x000f620000000800 */
[----:B0-----:R-:W-:-:S04]  /*06c0*/  VIMNMX3 R4, R4, R13, R18, PT ;  /* 0x0000000d0404720f */ /* 0x001fc80003800112 */
[----:B-1----:R-:W-:Y:S01]  /*06d0*/  VIMNMX3 R4, R4, R19, R6, PT ;  /* 0x000000130404720f */ /* 0x002fe20003800106 */
[----:B----4-:R-:W-:-:S03]  /*06e0*/  IMAD.WIDE R2, R0, 0x4, R2 ;  /* 0x0000000400027825 */ /* 0x010fc600078e0202 */
[----:B--2---:R-:W-:-:S04]  /*06f0*/  VIMNMX3 R4, R4, R29, R20, PT ;  /* 0x0000001d0404720f */ /* 0x004fc80003800114 */
[----:B---3--:R-:W-:-:S04]  /*0700*/  VIMNMX3 R4, R4, R22, R5, PT ;  /* 0x000000160404720f */ /* 0x008fc80003800105 */
[----:B-----5:R-:W-:-:S05]  /*0710*/  VIMNMX3 R9, R4, R9, R8, PT ;  /* 0x000000090409720f */ /* 0x020fca0003800108 */
[----:B------:R-:W-:Y:S01]  /*0720*/  STG.E desc[UR4][R2.64], R9 ;  /* 0x0000000902007986 */ /* 0x000fe2000c101904 */
[----:B------:R-:W-:Y:S05]  /*0730*/  EXIT ;  /* 0x000000000000794d */ /* 0x000fea0003800000 */
.L_x_30:
        /* <DEDUP_REMOVED lines=12> */
.L_x_90:


//--------------------- .text._Z11FilterStep1ILi15EEvPiS0_iiii --------------------------
	.section	.text._Z11FilterStep1ILi15EEvPiS0_iiii,"ax",@progbits
	.align	128
        .global         _Z11FilterStep1ILi15EEvPiS0_iiii
        .type           _Z11FilterStep1ILi15EEvPiS0_iiii,@function
        .size           _Z11FilterStep1ILi15EEvPiS0_iiii,(.L_x_91 - _Z11FilterStep1ILi15EEvPiS0_iiii)
        .other          _Z11FilterStep1ILi15EEvPiS0_iiii,@"STO_CUDA_ENTRY STV_DEFAULT"
_Z11FilterStep1ILi15EEvPiS0_iiii:
.text._Z11FilterStep1ILi15EEvPiS0_iiii:
        /* <DEDUP_REMOVED lines=54> */
[----:B--2---:R-:W-:-:S03]  /*0360*/  VIMNMX3 R22, R16, R17, R22, PT ;  /* 0x000000111016720f */ /* 0x004fc60003800116 */
[----:B0-----:R-:W-:Y:S04]  /*0370*/  LDS R6, [R3+-0x8] ;  /* 0xfffff80003067984 */ /* 0x001fe80000000800 */
[----:B------:R-:W0:Y:S01]  /*0380*/  LDS R7, [R3+-0x4] ;  /* 0xfffffc0003077984 */ /* 0x000e220000000800 */
[----:B---3--:R-:W-:-:S03]  /*0390*/  VIMNMX3 R24, R22, R23, R24, PT ;  /* 0x000000171618720f */ /* 0x008fc60003800118 */
[----:B------:R-:W-:Y:S04]  /*03a0*/  LDS R8, [R3] ;  /* 0x0000000003087984 */ /* 0x000fe80000000800 */
[----:B------:R-:W2:Y:S01]  /*03b0*/  LDS R9, [R3+0x4] ;  /* 0x0000040003097984 */ /* 0x000ea20000000800 */
[----:B----4-:R-:W-:-:S03]  /*03c0*/  VIMNMX3 R24, R24, R21, R20, PT ;  /* 0x000000151818720f */ /* 0x010fc60003800114 */
[----:B------:R-:W-:Y:S04]  /*03d0*/  LDS R10, [R3+0x8] ;  /* 0x00000800030a7984 */ /* 0x000fe80000000800 */
[----:B------:R-:W3:Y:S01]  /*03e0*/  LDS R11, [R3+0xc] ;  /* 0x00000c00030b7984 */ /* 0x000ee20000000800 */
[----:B-----5:R-:W-:-:S03]  /*03f0*/  VIMNMX3 R24, R24, R18, R19, PT ;  /* 0x000000121818720f */ /* 0x020fc60003800113 */
[----:B------:R-:W-:Y:S04]  /*0400*/  LDS R12, [R3+0x10] ;  /* 0x00001000030c7984 */ /* 0x000fe80000000800 */
[----:B------:R-:W4:Y:S01]  /*0410*/  LDS R13, [R3+0x14] ;  /* 0x00001400030d7984 */ /* 0x000f220000000800 */
[----:B-1----:R-:W-:-:S03]  /*0420*/  VIMNMX3 R24, R24, R14, R15, PT ;  /* 0x0000000e1818720f */ /* 0x002fc6000380010f */
[----:B------:R-:W-:Y:S04]  /*0430*/  LDS R16, [R3+0x18] ;  /* 0x0000180003107984 */ /* 0x000fe80000000800 */
[----:B------:R-:W1:Y:S01]  /*0440*/  LDS R17, [R3+0x1c] ;  /* 0x00001c0003117984 */ /* 0x000e620000000800 */
[----:B------:R-:W-:-:S03]  /*0450*/  VIMNMX3 R4, R24, R4, R5, PT ;  /* 0x000000041804720f */ /* 0x000fc60003800105 */
[----:B------:R-:W-:Y:S04]  /*0460*/  LDS R22, [R3+0x20] ;  /* 0x0000200003167984 */ /* 0x000fe80000000800 */
[----:B------:R-:W5:Y:S01]  /*0470*/  LDS R23, [R3+0x24] ;  /* 0x0000240003177984 */ /* 0x000f620000000800 */
[----:B0-----:R-:W-:-:S03]  /*0480*/  VIMNMX3 R4, R4, R6, R7, PT ;  /* 0x000000060404720f */ /* 0x001fc60003800107 */
[----:B------:R-:W-:Y:S04]  /*0490*/  LDS R21, [R3+0x28] ;  /* 0x0000280003157984 */ /* 0x000fe80000000800 */
[----:B------:R-:W0:Y:S01]  /*04a0*/  LDS R20, [R3+0x2c] ;  /* 0x00002c0003147984 */ /* 0x000e220000000800 */
[----:B--2---:R-:W-:-:S03]  /*04b0*/  VIMNMX3 R4, R4, R8, R9, PT ;  /* 0x000000080404720f */ /* 0x004fc60003800109 */
[----:B------:R-:W-:Y:S04]  /*04c0*/  LDS R19, [R3+0x30] ;  /* 0x0000300003137984 */ /* 0x000fe80000000800 */
[----:B------:R-:W2:Y:S01]  /*04d0*/  LDS R18, [R3+0x34] ;  /* 0x0000340003127984 */ /* 0x000ea20000000800 */
[----:B---3--:R-:W-:-:S03]  /*04e0*/  VIMNMX3 R4, R4, R10, R11, PT ;  /* 0x0000000a0404720f */ /* 0x008fc6000380010b */
[----:B------:R-:W-:Y:S04]  /*04f0*/  LDS R14, [R3+0x38] ;  /* 0x00003800030e7984 */ /* 0x000fe80000000800 */
[----:B------:R-:W3:Y:S01]  /*0500*/  LDS R15, [R3+0x3c] ;  /* 0x00003c00030f7984 */ /* 0x000ee20000000800 */
[----:B----4-:R-:W-:-:S04]  /*0510*/  VIMNMX3 R4, R4, R12, R13, PT ;  /* 0x0000000c0404720f */ /* 0x010fc8000380010d */
[----:B-1----:R-:W-:-:S04]  /*0520*/  VIMNMX3 R4, R4, R16, R17, PT ;  /* 0x000000100404720f */ /* 0x002fc80003800111 */
[----:B-----5:R-:W-:-:S04]  /*0530*/  VIMNMX3 R4, R4, R22, R23, PT ;  /* 0x000000160404720f */ /* 0x020fc80003800117 */
[----:B0-----:R-:W-:Y:S02]  /*0540*/  VIMNMX3 R20, R4, R21, R20, PT ;  /* 0x000000150414720f */ /* 0x001fe40003800114 */
[----:B------:R-:W-:-:S04]  /*0550*/  IADD3 R4, P0, PT, R0, UR6, RZ ;  /* 0x0000000600047c10 */ /* 0x000fc8000ff1e0ff */
[----:B------:R-:W-:Y:S02]  /*0560*/  IADD3.X R5, PT, PT, R2, UR7, RZ, P0, !PT ;  /* 0x0000000702057c10 */ /* 0x000fe400087fe4ff */
[----:B--2---:R-:W-:-:S04]  /*0570*/  VIMNMX3 R18, R20, R19, R18, PT ;  /* 0x000000131412720f */ /* 0x004fc80003800112 */
[----:B---3--:R-:W-:-:S05]  /*0580*/  VIMNMX3 R15, R18, R14, R15, PT ;  /* 0x0000000e120f720f */ /* 0x008fca000380010f */
[----:B------:R-:W-:Y:S01]  /*0590*/  STG.E desc[UR4][R4.64+-0x3c], R15 ;  /* 0xffffc40f04007986 */ /* 0x000fe2000c101904 */
[----:B------:R-:W-:Y:S05]  /*05a0*/  EXIT ;  /* 0x000000000000794d */ /* 0x000fea0003800000 */
.L_x_31:
        /* <DEDUP_REMOVED lines=13> */
.L_x_91:


//--------------------- .text._Z11FilterStep2ILi14EEvPiS0_iiii --------------------------
	.section	.text._Z11FilterStep2ILi14EEvPiS0_iiii,"ax",@progbits
	.align	128
        .global         _Z11FilterStep2ILi14EEvPiS0_iiii
        .type           _Z11FilterStep2ILi14EEvPiS0_iiii,@function
        .size           _Z11FilterStep2ILi14EEvPiS0_iiii,(.L_x_92 - _Z11FilterStep2ILi14EEvPiS0_iiii)
        .other          _Z11FilterStep2ILi14EEvPiS0_iiii,@"STO_CUDA_ENTRY STV_DEFAULT"
_Z11FilterStep2ILi14EEvPiS0_iiii:
.text._Z11FilterStep2ILi14EEvPiS0_iiii:
        /* <DEDUP_REMOVED lines=59> */
[----:B0-----:R-:W-:Y:S01]  /*03b0*/  VIMNMX3 R21, R2, R15, R18, PT ;  /* 0x0000000f0215720f */ /* 0x001fe20003800112 */
[----:B------:R-:W-:Y:S02]  /*03c0*/  LDS R10, [R10] ;  /* 0x000000000a0a7984 */ /* 0x000fe40000000800 */
[----:B------:R-:W-:-:S02]  /*03d0*/  IMAD R8, R5, 0x4, R9 ;  /* 0x0000000405087824 */ /* 0x000fc400078e0209 */
[----:B------:R-:W0:Y:S03]  /*03e0*/  LDS R9, [R9] ;  /* 0x0000000009097984 */ /* 0x000e260000000800 */
[----:B------:R-:W-:Y:S02]  /*03f0*/  LEA R17, R5, R8, 0x2 ;  /* 0x0000000805117211 */ /* 0x000fe400078e10ff */
[----:B------:R-:W-:Y:S01]  /*0400*/  LDS R8, [R8] ;  /* 0x0000000008087984 */ /* 0x000fe20000000800 */
[----:B-1----:R-:W-:Y:S02]  /*0410*/  VIMNMX3 R27, R21, R19, R24, PT ;  /* 0x00000013151b720f */ /* 0x002fe40003800118 */
[C---:B------:R-:W-:Y:S02]  /*0420*/  IMAD R14, R5.reuse, 0x4, R17 ;  /* 0x00000004050e7824 */ /* 0x040fe400078e0211 */
[----:B------:R-:W1:Y:S02]  /*0430*/  LDS R17, [R17] ;  /* 0x0000000011117984 */ /* 0x000e640000000800 */
[----:B------:R-:W-:Y:S01]  /*0440*/  IMAD R28, R5, 0x4, R14 ;  /* 0x00000004051c7824 */ /* 0x000fe200078e020e */
[----:B--2---:R-:W-:Y:S01]  /*0450*/  VIMNMX3 R27, R27, R12, R13, PT ;  /* 0x0000000c1b1b720f */ /* 0x004fe2000380010d */
[----:B------:R-:W-:Y:S03]  /*0460*/  LDS R14, [R14] ;  /* 0x000000000e0e7984 */ /* 0x000fe60000000800 */
[----:B------:R-:W-:Y:S01]  /*0470*/  LEA R26, R5, R28, 0x2 ;  /* 0x0000001c051a7211 */ /* 0x000fe200078e10ff */
[----:B------:R-:W2:Y:S01]  /*0480*/  LDS R15, [R28] ;  /* 0x000000001c0f7984 */ /* 0x000ea20000000800 */
[----:B---3--:R-:W-:-:S03]  /*0490*/  VIMNMX3 R4, R27, R7, R4, PT ;  /* 0x000000071b04720f */ /* 0x008fc60003800104 */
[C---:B------:R-:W-:Y:S02]  /*04a0*/  IMAD R22, R5.reuse, 0x4, R26 ;  /* 0x0000000405167824 */ /* 0x040fe400078e021a */
[----:B------:R-:W-:Y:S02]  /*04b0*/  LDS R26, [R26] ;  /* 0x000000001a1a7984 */ /* 0x000fe40000000800 */
[C---:B------:R-:W-:Y:S02]  /*04c0*/  IMAD R20, R5.reuse, 0x4, R22 ;  /* 0x0000000405147824 */ /* 0x040fe400078e0216 */
[----:B------:R-:W3:Y:S03]  /*04d0*/  LDS R19, [R22] ;  /* 0x0000000016137984 */ /* 0x000ee60000000800 */
[----:B------:R-:W-:Y:S02]  /*04e0*/  LEA R16, R5, R20, 0x2 ;  /* 0x0000001405107211 */ /* 0x000fe400078e10ff */
[----:B------:R-:W-:Y:S01]  /*04f0*/  LDS R20, [R20] ;  /* 0x0000000014147984 */ /* 0x000fe20000000800 */
[----:B----4-:R-:W-:-:S02]  /*0500*/  VIMNMX3 R0, R4, R11, R0, PT ;  /* 0x0000000b0400720f */ /* 0x010fc40003800100 */
[C---:B------:R-:W-:Y:S01]  /*0510*/  IMAD R6, R5.reuse, 0x4, R16 ;  /* 0x0000000405067824 */ /* 0x040fe200078e0210 */
[----:B------:R-:W4:Y:S03]  /*0520*/  LDS R21, [R16] ;  /* 0x0000000010157984 */ /* 0x000f260000000800 */
[C---:B------:R-:W-:Y:S01]  /*0530*/  IMAD R2, R5.reuse, 0x4, R6 ;  /* 0x0000000405027824 */ /* 0x040fe200078e0206 */
[----:B0-----:R-:W-:Y:S01]  /*0540*/  VIMNMX3 R0, R0, R10, R9, PT ;  /* 0x0000000a0000720f */ /* 0x001fe20003800109 */
[----:B------:R-:W-:Y:S03]  /*0550*/  LDS R6, [R6] ;  /* 0x0000000006067984 */ /* 0x000fe60000000800 */
[C---:B------:R-:W-:Y:S01]  /*0560*/  LEA R18, R5.reuse, R2, 0x2 ;  /* 0x0000000205127211 */ /* 0x040fe200078e10ff */
[----:B------:R-:W0:Y:S04]  /*0570*/  LDS R13, [R2] ;  /* 0x00000000020d7984 */ /* 0x000e280000000800 */
[C---:B------:R-:W-:Y:S01]  /*0580*/  IMAD R24, R5.reuse, 0x4, R18 ;  /* 0x0000000405187824 */ /* 0x040fe200078e0212 */
[----:B-1----:R-:W-:Y:S01]  /*0590*/  VIMNMX3 R0, R0, R8, R17, PT ;  /* 0x000000080000720f */ /* 0x002fe20003800111 */
[----:B------:R-:W-:Y:S02]  /*05a0*/  LDS R18, [R18] ;  /* 0x0000000012127984 */ /* 0x000fe40000000800 */
[----:B------:R-:W-:-:S02]  /*05b0*/  IMAD R23, R5, 0x4, R24 ;  /* 0x0000000405177824 */ /* 0x000fc400078e0218 */
[----:B------:R-:W1:Y:S01]  /*05c0*/  LDS R25, [R24] ;  /* 0x0000000018197984 */ /* 0x000e620000000800 */
[----:B--2---:R-:W-:Y:S02]  /*05d0*/  VIMNMX3 R0, R0, R14, R15, PT ;  /* 0x0000000e0000720f */ /* 0x004fe4000380010f */
[C---:B------:R-:W-:Y:S02]  /*05e0*/  LEA R12, R5.reuse, R23, 0x2 ;  /* 0x00000017050c7211 */ /* 0x040fe400078e10ff */
[----:B------:R-:W-:Y:S03]  /*05f0*/  LDS R23, [R23] ;  /* 0x0000000017177984 */ /* 0x000fe60000000800 */
[----:B------:R-:W-:Y:S02]  /*0600*/  IMAD R28, R5, 0x4, R12 ;  /* 0x00000004051c7824 */ /* 0x000fe400078e020c */
[----:B------:R-:W2:Y:S01]  /*0610*/  LDS R12, [R12] ;  /* 0x000000000c0c7984 */ /* 0x000ea20000000800 */
[----:B---3--:R-:W-:-:S02]  /*0620*/  VIMNMX3 R0, R0, R26, R19, PT ;  /* 0x0000001a0000720f */ /* 0x008fc40003800113 */
[----:B------:R-:W-:Y:S01]  /*0630*/  LEA R22, R5, R28, 0x2 ;  /* 0x0000001c05167211 */ /* 0x000fe200078e10ff */
[----:B------:R-:W-:Y:S01]  /*0640*/  LDS R16, [R28] ;  /* 0x000000001c107984 */ /* 0x000fe20000000800 */
[----:B------:R-:W3:Y:S03]  /*0650*/  LDC.64 R4, c[0x0][0x388] ;  /* 0x0000e200ff047b82 */ /* 0x000ee60000000a00 */
[----:B------:R-:W5:Y:S01]  /*0660*/  LDS R7, [R22] ;  /* 0x0000000016077984 */ /* 0x000f620000000800 */
[----:B----4-:R-:W-:-:S04]  /*0670*/  VIMNMX3 R0, R0, R20, R21, PT ;  /* 0x000000140000720f */ /* 0x010fc80003800115 */
[----:B0-----:R-:W-:-:S04]  /*0680*/  VIMNMX3 R0, R0, R6, R13, PT ;  /* 0x000000060000720f */ /* 0x001fc8000380010d */
[----:B-1----:R-:W-:Y:S01]  /*0690*/  VIMNMX3 R0, R0, R18, R25, PT ;  /* 0x000000120000720f */ /* 0x002fe20003800119 */
[----:B---3--:R-:W-:-:S03]  /*06a0*/  IMAD.WIDE R4, R3, 0x4, R4 ;  /* 0x0000000403047825 */ /* 0x008fc600078e0204 */
[----:B--2---:R-:W-:-:S04]  /*06b0*/  VIMNMX3 R0, R0, R23, R12, PT ;  /* 0x000000170000720f */ /* 0x004fc8000380010c */
[----:B-----5:R-:W-:-:S05]  /*06c0*/  VIMNMX3 R7, R0, R16, R7, PT ;  /* 0x000000100007720f */ /* 0x020fca0003800107 */
[----:B------:R-:W-:Y:S01]  /*06d0*/  STG.E desc[UR4][R4.64], R7 ;  /* 0x0000000704007986 */ /* 0x000fe2000c101904 */
[----:B------:R-:W-:Y:S05]  /*06e0*/  EXIT ;  /* 0x000000000000794d */ /* 0x000fea0003800000 */
.L_x_32:
        /* <DEDUP_REMOVED lines=9> */
.L_x_92:


//--------------------- .text._Z11FilterStep1ILi14EEvPiS0_iiii --------------------------
	.section	.text._Z11FilterStep1ILi14EEvPiS0_iiii,"ax",@progbits
	.align	128
        .global         _Z11FilterStep1ILi14EEvPiS0_iiii
        .type           _Z11FilterStep1ILi14EEvPiS0_iiii,@function
        .size           _Z11FilterStep1ILi14EEvPiS0_iiii,(.L_x_93 - _Z11FilterStep1ILi14EEvPiS0_iiii)
        .other          _Z11FilterStep1ILi14EEvPiS0_iiii,@"STO_CUDA_ENTRY STV_DEFAULT"
_Z11FilterStep1ILi14EEvPiS0_iiii:
.text._Z11FilterStep1ILi14EEvPiS0_iiii:
        /* <DEDUP_REMOVED lines=54> */
[----:B--2---:R-:W-:-:S03]  /*0360*/  VIMNMX3 R22, R18, R19, R22, PT ;  /* 0x000000131216720f */ /* 0x004fc60003800116 */
[----:B------:R-:W-:Y:S04]  /*0370*/  LDS R8, [R3+-0x4] ;  /* 0xfffffc0003087984 */ /* 0x000fe80000000800 */
[----:B------:R-:W2:Y:S01]  /*0380*/  LDS R9, [R3] ;  /* 0x0000000003097984 */ /* 0x000ea20000000800 */
[----:B---3--:R-:W-:-:S03]  /*0390*/  VIMNMX3 R24, R22, R23, R24, PT ;  /* 0x000000171618720f */ /* 0x008fc60003800118 */
[----:B------:R-:W-:Y:S04]  /*03a0*/  LDS R10, [R3+0x4] ;  /* 0x00000400030a7984 */ /* 0x000fe80000000800 */
[----:B------:R-:W3:Y:S01]  /*03b0*/  LDS R11, [R3+0x8] ;  /* 0x00000800030b7984 */ /* 0x000ee20000000800 */
[----:B----4-:R-:W-:-:S03]  /*03c0*/  VIMNMX3 R24, R24, R21, R20, PT ;  /* 0x000000151818720f */ /* 0x010fc60003800114 */
[----:B------:R-:W-:Y:S04]  /*03d0*/  LDS R12, [R3+0xc] ;  /* 0x00000c00030c7984 */ /* 0x000fe80000000800 */
[----:B------:R-:W4:Y:S01]  /*03e0*/  LDS R13, [R3+0x10] ;  /* 0x00001000030d7984 */ /* 0x000f220000000800 */
[----:B-----5:R-:W-:-:S03]  /*03f0*/  VIMNMX3 R24, R24, R16, R17, PT ;  /* 0x000000101818720f */ /* 0x020fc60003800111 */
[----:B------:R-:W-:Y:S04]  /*0400*/  LDS R14, [R3+0x14] ;  /* 0x00001400030e7984 */ /* 0x000fe80000000800 */
[----:B------:R-:W5:Y:S01]  /*0410*/  LDS R15, [R3+0x18] ;  /* 0x00001800030f7984 */ /* 0x000f620000000800 */
[----:B-1----:R-:W-:-:S03]  /*0420*/  VIMNMX3 R4, R24, R4, R5, PT ;  /* 0x000000041804720f */ /* 0x002fc60003800105 */
[----:B------:R-:W-:Y:S04]  /*0430*/  LDS R18, [R3+0x1c] ;  /* 0x00001c0003127984 */ /* 0x000fe80000000800 */
[----:B------:R-:W1:Y:S01]  /*0440*/  LDS R19, [R3+0x20] ;  /* 0x0000200003137984 */ /* 0x000e620000000800 */
        /* <DEDUP_REMOVED lines=10> */
[----:B-----5:R-:W-:-:S04]  /*04f0*/  VIMNMX3 R4, R4, R14, R15, PT ;  /* 0x0000000e0404720f */ /* 0x020fc8000380010f */
[----:B-1----:R-:W-:-:S04]  /*0500*/  VIMNMX3 R4, R4, R18, R19, PT ;  /* 0x000000120404720f */ /* 0x002fc80003800113 */
[----:B0-----:R-:W-:Y:S02]  /*0510*/  VIMNMX3 R22, R4, R23, R22, PT ;  /* 0x000000170416720f */ /* 0x001fe40003800116 */
[----:B------:R-:W-:-:S04]  /*0520*/  IADD3 R4, P0, PT, R0, UR6, RZ ;  /* 0x0000000600047c10 */ /* 0x000fc8000ff1e0ff */
[----:B------:R-:W-:Y:S02]  /*0530*/  IADD3.X R5, PT, PT, R2, UR7, RZ, P0, !PT ;  /* 0x0000000702057c10 */ /* 0x000fe400087fe4ff */
[----:B--2---:R-:W-:-:S04]  /*0540*/  VIMNMX3 R20, R22, R21, R20, PT ;  /* 0x000000151614720f */ /* 0x004fc80003800114 */
[----:B---3--:R-:W-:-:S05]  /*0550*/  VIMNMX3 R17, R20, R16, R17, PT ;  /* 0x000000101411720f */ /* 0x008fca0003800111 */
[----:B------:R-:W-:Y:S01]  /*0560*/  STG.E desc[UR4][R4.64+-0x38], R17 ;  /* 0xffffc81104007986 */ /* 0x000fe2000c101904 */
[----:B------:R-:W-:Y:S05]  /*0570*/  EXIT ;  /* 0x000000000000794d */ /* 0x000fea0003800000 */
.L_x_33:
        /* <DEDUP_REMOVED lines=16> */
.L_x_93:


//--------------------- .text._Z11FilterStep2ILi13EEvPiS0_iiii --------------------------
	.section	.text._Z11FilterStep2ILi13EEvPiS0_iiii,"ax",@progbits
	.align	128
        .global         _Z11FilterStep2ILi13EEvPiS0_iiii
        .type           _Z11FilterStep2ILi13EEvPiS0_iiii,@function
        .size           _Z11FilterStep2ILi13EEvPiS0_iiii,(.L_x_94 - _Z11FilterStep2ILi13EEvPiS0_iiii)
        .other          _Z11FilterStep2ILi13EEvPiS0_iiii,@"STO_CUDA_ENTRY STV_DEFAULT"
_Z11FilterStep2ILi13EEvPiS0_iiii:
.text._Z11FilterStep2ILi13EEvPiS0_iiii:
        /* <DEDUP_REMOVED lines=58> */
[----:B0-----:R-:W-:Y:S02]  /*03a0*/  VIMNMX3 R24, R16, R27, R18, PT ;  /* 0x0000001b1018720f */ /* 0x001fe40003800112 */
[C---:B------:R-:W-:Y:S02]  /*03b0*/  LEA R10, R8.reuse, R11, 0x2 ;  /* 0x0000000b080a7211 */ /* 0x040fe400078e10ff */
[----:B------:R-:W-:Y:S03]  /*03c0*/  LDS R11, [R11] ;  /* 0x000000000b0b7984 */ /* 0x000fe60000000800 */
[----:B------:R-:W-:-:S02]  /*03d0*/  IMAD R2, R8, 0x4, R10 ;  /* 0x0000000408027824 */ /* 0x000fc400078e020a */
[----:B------:R-:W0:Y:S01]  /*03e0*/  LDS R10, [R10] ;  /* 0x000000000a0a7984 */ /* 0x000e220000000800 */
[----:B-1----:R-:W-:Y:S01]  /*03f0*/  VIMNMX3 R24, R24, R19, R14, PT ;  /* 0x000000131818720f */ /* 0x002fe2000380010e */
[C---:B------:R-:W-:Y:S02]  /*0400*/  IMAD R3, R8.reuse, 0x4, R2 ;  /* 0x0000000408037824 */ /* 0x040fe400078e0202 */
[----:B------:R-:W-:Y:S03]  /*0410*/  LDS R2, [R2] ;  /* 0x0000000002027984 */ /* 0x000fe60000000800 */
[----:B------:R-:W-:Y:S02]  /*0420*/  LEA R29, R8, R3, 0x2 ;  /* 0x00000003081d7211 */ /* 0x000fe400078e10ff */
[----:B------:R-:W1:Y:S01]  /*0430*/  LDS R3, [R3] ;  /* 0x0000000003037984 */ /* 0x000e620000000800 */
[----:B--2---:R-:W-:-:S02]  /*0440*/  VIMNMX3 R24, R24, R7, R6, PT ;  /* 0x000000071818720f */ /* 0x004fc40003800106 */
[C---:B------:R-:W-:Y:S01]  /*0450*/  IMAD R25, R8.reuse, 0x4, R29 ;  /* 0x0000000408197824 */ /* 0x040fe200078e021d */
[----:B------:R-:W-:Y:S03]  /*0460*/  LDS R16, [R29] ;  /* 0x000000001d107984 */ /* 0x000fe60000000800 */
[----:B------:R-:W-:Y:S02]  /*0470*/  IMAD R23, R8, 0x4, R25 ;  /* 0x0000000408177824 */ /* 0x000fe400078e0219 */
[----:B------:R-:W2:Y:S01]  /*0480*/  LDS R25, [R25] ;  /* 0x0000000019197984 */ /* 0x000ea20000000800 */
[----:B---3--:R-:W-:Y:S02]  /*0490*/  VIMNMX3 R4, R24, R15, R4, PT ;  /* 0x0000000f1804720f */ /* 0x008fe40003800104 */
[C---:B------:R-:W-:Y:S02]  /*04a0*/  LEA R21, R8.reuse, R23, 0x2 ;  /* 0x0000001708157211 */ /* 0x040fe400078e10ff */
[----:B------:R-:W-:Y:S03]  /*04b0*/  LDS R23, [R23] ;  /* 0x0000000017177984 */ /* 0x000fe60000000800 */
[----:B------:R-:W-:Y:S01]  /*04c0*/  IMAD R17, R8, 0x4, R21 ;  /* 0x0000000408117824 */ /* 0x000fe200078e0215 */
[----:B------:R-:W3:Y:S01]  /*04d0*/  LDS R18, [R21] ;  /* 0x0000000015127984 */ /* 0x000ee20000000800 */
[----:B----4-:R-:W-:-:S02]  /*04e0*/  VIMNMX3 R4, R4, R13, R12, PT ;  /* 0x0000000d0404720f */ /* 0x010fc4000380010c */
[C---:B------:R-:W-:Y:S02]  /*04f0*/  IMAD R5, R8.reuse, 0x4, R17 ;  /* 0x0000000408057824 */ /* 0x040fe400078e0211 */
[----:B------:R-:W-:Y:S03]  /*0500*/  LDS R17, [R17] ;  /* 0x0000000011117984 */ /* 0x000fe60000000800 */
[----:B------:R-:W-:Y:S01]  /*0510*/  LEA R9, R8, R5, 0x2 ;  /* 0x0000000508097211 */ /* 0x000fe200078e10ff */
[----:B------:R4:W5:Y:S01]  /*0520*/  LDS R14, [R5] ;  /* 0x00000000050e7984 */ /* 0x0009620000000800 */
[----:B0-----:R-:W-:-:S03]  /*0530*/  VIMNMX3 R10, R4, R11, R10, PT ;  /* 0x0000000b040a720f */ /* 0x001fc6000380010a */
[C---:B------:R-:W-:Y:S02]  /*0540*/  IMAD R27, R8.reuse, 0x4, R9 ;  /* 0x00000004081b7824 */ /* 0x040fe400078e0209 */
[----:B------:R-:W-:Y:S02]  /*0550*/  LDS R9, [R9] ;  /* 0x0000000009097984 */ /* 0x000fe40000000800 */
[----:B------:R-:W-:Y:S01]  /*0560*/  IMAD R20, R8, 0x4, R27 ;  /* 0x0000000408147824 */ /* 0x000fe200078e021b */
[----:B----4-:R-:W0:Y:S01]  /*0570*/  LDC.64 R4, c[0x0][0x388] ;  /* 0x0000e200ff047b82 */ /* 0x010e220000000a00 */
[----:B------:R-:W4:Y:S01]  /*0580*/  LDS R22, [R27] ;  /* 0x000000001b167984 */ /* 0x000f220000000800 */
[----:B-1----:R-:W-:Y:S02]  /*0590*/  VIMNMX3 R2, R10, R2, R3, PT ;  /* 0x000000020a02720f */ /* 0x002fe40003800103 */
[C---:B------:R-:W-:Y:S02]  /*05a0*/  LEA R19, R8.reuse, R20, 0x2 ;  /* 0x0000001408137211 */ /* 0x040fe400078e10ff */
[----:B------:R-:W-:Y:S03]  /*05b0*/  LDS R20, [R20] ;  /* 0x0000000014147984 */ /* 0x000fe60000000800 */
[----:B------:R-:W-:-:S02]  /*05c0*/  IMAD R29, R8, 0x4, R19 ;  /* 0x00000004081d7824 */ /* 0x000fc400078e0213 */
[----:B------:R-:W1:Y:S01]  /*05d0*/  LDS R19, [R19] ;  /* 0x0000000013137984 */ /* 0x000e620000000800 */
[----:B--2---:R-:W-:Y:S02]  /*05e0*/  VIMNMX3 R2, R2, R16, R25, PT ;  /* 0x000000100202720f */ /* 0x004fe40003800119 */
[----:B------:R-:W-:Y:S01]  /*05f0*/  LEA R8, R8, R29, 0x2 ;  /* 0x0000001d08087211 */ /* 0x000fe200078e10ff */
[----:B------:R-:W-:Y:S04]  /*0600*/  LDS R7, [R29] ;  /* 0x000000001d077984 */ /* 0x000fe80000000800 */
[----:B------:R-:W2:Y:S01]  /*0610*/  LDS R6, [R8] ;  /* 0x0000000008067984 */ /* 0x000ea20000000800 */
[----:B---3--:R-:W-:Y:S01]  /*0620*/  VIMNMX3 R2, R2, R23, R18, PT ;  /* 0x000000170202720f */ /* 0x008fe20003800112 */
[----:B0-----:R-:W-:-:S03]  /*0630*/  IMAD.WIDE R4, R0, 0x4, R4 ;  /* 0x0000000400047825 */ /* 0x001fc600078e0204 */
[----:B-----5:R-:W-:-:S04]  /*0640*/  VIMNMX3 R2, R2, R17, R14, PT ;  /* 0x000000110202720f */ /* 0x020fc8000380010e */
[----:B----4-:R-:W-:-:S04]  /*0650*/  VIMNMX3 R2, R2, R9, R22, PT ;  /* 0x000000090202720f */ /* 0x010fc80003800116 */
[----:B-1----:R-:W-:-:S04]  /*0660*/  VIMNMX3 R2, R2, R20, R19, PT ;  /* 0x000000140202720f */ /* 0x002fc80003800113 */
[----:B--2---:R-:W-:-:S05]  /*0670*/  VIMNMX3 R7, R2, R7, R6, PT ;  /* 0x000000070207720f */ /* 0x004fca0003800106 */
[----:B------:R-:W-:Y:S01]  /*0680*/  STG.E desc[UR4][R4.64], R7 ;  /* 0x0000000704007986 */ /* 0x000fe2000c101904 */
[----:B------:R-:W-:Y:S05]  /*0690*/  EXIT ;  /* 0x000000000000794d */ /* 0x000fea0003800000 */
.L_x_34:
        /* <DEDUP_REMOVED lines=14> */
.L_x_94:


//--------------------- .text._Z11FilterStep1ILi13EEvPiS0_iiii --------------------------
	.section	.text._Z11FilterStep1ILi13EEvPiS0_iiii,"ax",@progbits
	.align	128
        .global         _Z11FilterStep1ILi13EEvPiS0_iiii
        .type           _Z11FilterStep1ILi13EEvPiS0_iiii,@function
        .size           _Z11FilterStep1ILi13EEvPiS0_iiii,(.L_x_95 - _Z11FilterStep1ILi13EEvPiS0_iiii)
        .other          _Z11FilterStep1ILi13EEvPiS0_iiii,@"STO_CUDA_ENTRY STV_DEFAULT"
_Z11FilterStep1ILi13EEvPiS0_iiii:
.text._Z11FilterStep1ILi13EEvPiS0_iiii:
        /* <DEDUP_REMOVED lines=54> */
[----:B--2---:R-:W-:-:S03]  /*0360*/  VIMNMX3 R22, R20, R21, R22, PT ;  /* 0x000000151416720f */ /* 0x004fc60003800116 */
[----:B------:R-:W-:Y:S04]  /*0370*/  LDS R10, [R2] ;  /* 0x00000000020a7984 */ /* 0x000fe80000000800 */
[----:B------:R-:W2:Y:S01]  /*0380*/  LDS R11, [R2+0x4] ;  /* 0x00000400020b7984 */ /* 0x000ea20000000800 */
        /* <DEDUP_REMOVED lines=9> */
[----:B0-----:R-:W-:-:S03]  /*0420*/  VIMNMX3 R4, R4, R6, R7, PT ;  /* 0x000000060404720f */ /* 0x001fc60003800107 */
[----:B------:R-:W-:Y:S04]  /*0430*/  LDS R21, [R2+0x20] ;  /* 0x0000200002157984 */ /* 0x000fe80000000800 */
[----:B------:R-:W0:Y:S01]  /*0440*/  LDS R20, [R2+0x24] ;  /* 0x0000240002147984 */ /* 0x000e220000000800 */
[----:B-1----:R-:W-:-:S03]  /*0450*/  VIMNMX3 R4, R4, R8, R9, PT ;  /* 0x000000080404720f */ /* 0x002fc60003800109 */
[----:B------:R-:W-:Y:S04]  /*0460*/  LDS R23, [R2+0x28] ;  /* 0x0000280002177984 */ /* 0x000fe80000000800 */
[----:B------:R-:W1:Y:S01]  /*0470*/  LDS R22, [R2+0x2c] ;  /* 0x00002c0002167984 */ /* 0x000e620000000800 */
[----:B--2---:R-:W-:-:S03]  /*0480*/  VIMNMX3 R4, R4, R10, R11, PT ;  /* 0x0000000a0404720f */ /* 0x004fc6000380010b */
[----:B------:R-:W-:Y:S04]  /*0490*/  LDS R18, [R2+0x30] ;  /* 0x0000300002127984 */ /* 0x000fe80000000800 */
[----:B------:R-:W2:Y:S01]  /*04a0*/  LDS R19, [R2+0x34] ;  /* 0x0000340002137984 */ /* 0x000ea20000000800 */
[----:B---3--:R-:W-:-:S04]  /*04b0*/  VIMNMX3 R4, R4, R12, R13, PT ;  /* 0x0000000c0404720f */ /* 0x008fc8000380010d */
[----:B----4-:R-:W-:-:S04]  /*04c0*/  VIMNMX3 R4, R4, R14, R15, PT ;  /* 0x0000000e0404720f */ /* 0x010fc8000380010f */
[----:B-----5:R-:W-:-:S04]  /*04d0*/  VIMNMX3 R4, R4, R16, R17, PT ;  /* 0x000000100404720f */ /* 0x020fc80003800111 */
[----:B0-----:R-:W-:Y:S02]  /*04e0*/  VIMNMX3 R20, R4, R21, R20, PT ;  /* 0x000000150414720f */ /* 0x001fe40003800114 */
[----:B------:R-:W-:-:S04]  /*04f0*/  IADD3 R4, P0, PT, R3, UR6, RZ ;  /* 0x0000000603047c10 */ /* 0x000fc8000ff1e0ff */
[----:B------:R-:W-:Y:S02]  /*0500*/  IADD3.X R5, PT, PT, R0, UR7, RZ, P0, !PT ;  /* 0x0000000700057c10 */ /* 0x000fe400087fe4ff */
[----:B-1----:R-:W-:-:S04]  /*0510*/  VIMNMX3 R20, R20, R23, R22, PT ;  /* 0x000000171414720f */ /* 0x002fc80003800116 */
[----:B--2---:R-:W-:-:S05]  /*0520*/  VIMNMX3 R19, R20, R18, R19, PT ;  /* 0x000000121413720f */ /* 0x004fca0003800113 */
[----:B------:R-:W-:Y:S01]  /*0530*/  STG.E desc[UR4][R4.64+-0x34], R19 ;  /* 0xffffcc1304007986 */ /* 0x000fe2000c101904 */
[----:B------:R-:W-:Y:S05]  /*0540*/  EXIT ;  /* 0x000000000000794d */ /* 0x000fea0003800000 */
.L_x_35:
        /* <DEDUP_REMOVED lines=11> */
.L_x_95:


//--------------------- .text._Z11FilterStep2ILi12EEvPiS0_iiii --------------------------
	.section	.text._Z11FilterStep2ILi12EEvPiS0_iiii,"ax",@progbits
	.align	128
        .global         _Z11FilterStep2ILi12EEvPiS0_iiii
        .type           _Z11FilterStep2ILi12EEvPiS0_iiii,@function
        .size           _Z11FilterStep2ILi12EEvPiS0_iiii,(.L_x_96 - _Z11FilterStep2ILi12EEvPiS0_iiii)
        .other          _Z11FilterStep2ILi12EEvPiS0_iiii,@"STO_CUDA_ENTRY STV_DEFAULT"
_Z11FilterStep2ILi12EEvPiS0_iiii:
.text._Z11FilterStep2ILi12EEvPiS0_iiii:
        /* <DEDUP_REMOVED lines=58> */
[----:B0-----:R-:W-:Y:S02]  /*03a0*/  VIMNMX3 R23, R18, R23, R20, PT ;  /* 0x000000171217720f */ /* 0x001fe40003800114 */
[C---:B------:R-:W-:Y:S02]  /*03b0*/  IMAD R0, R8.reuse, 0x4, R7 ;  /* 0x0000000408007824 */ /* 0x040fe400078e0207 */
[----:B------:R-:W-:Y:S02]  /*03c0*/  LDS R7, [R7] ;  /* 0x0000000007077984 */ /* 0x000fe40000000800 */
[----:B------:R-:W-:Y:S02]  /*03d0*/  IMAD R5, R8, 0x4, R0 ;  /* 0x0000000408057824 */ /* 0x000fe400078e0200 */
[----:B------:R-:W0:Y:S01]  /*03e0*/  LDS R0, [R0] ;  /* 0x0000000000007984 */ /* 0x000e220000000800 */
[----:B-1----:R-:W-:-:S02]  /*03f0*/  VIMNMX3 R9, R23, R9, R6, PT ;  /* 0x000000091709720f */ /* 0x002fc40003800106 */
[C---:B------:R-:W-:Y:S02]  /*0400*/  LEA R4, R8.reuse, R5, 0x2 ;  /* 0x0000000508047211 */ /* 0x040fe400078e10ff */
[----:B------:R-:W-:Y:S03]  /*0410*/  LDS R5, [R5] ;  /* 0x0000000005057984 */ /* 0x000fe60000000800 */
[C---:B------:R-:W-:Y:S02]  /*0420*/  IMAD R3, R8.reuse, 0x4, R4 ;  /* 0x0000000408037824 */ /* 0x040fe400078e0204 */
[----:B------:R-:W1:Y:S01]  /*0430*/  LDS R4, [R4] ;  /* 0x0000000004047984 */ /* 0x000e620000000800 */
[----:B--2---:R-:W-:Y:S01]  /*0440*/  VIMNMX3 R9, R9, R10, R11, PT ;  /* 0x0000000a0909720f */ /* 0x004fe2000380010b */
[C---:B------:R-:W-:Y:S02]  /*0450*/  IMAD R27, R8.reuse, 0x4, R3 ;  /* 0x00000004081b7824 */ /* 0x040fe400078e0203 */
[----:B------:R-:W-:Y:S03]  /*0460*/  LDS R3, [R3] ;  /* 0x0000000003037984 */ /* 0x000fe60000000800 */
[----:B------:R-:W-:Y:S01]  /*0470*/  LEA R25, R8, R27, 0x2 ;  /* 0x0000001b08197211 */ /* 0x000fe200078e10ff */
[----:B------:R-:W2:Y:S01]  /*0480*/  LDS R16, [R27] ;  /* 0x000000001b107984 */ /* 0x000ea20000000800 */
[----:B---3--:R-:W-:-:S03]  /*0490*/  VIMNMX3 R9, R9, R12, R13, PT ;  /* 0x0000000c0909720f */ /* 0x008fc6000380010d */
[C---:B------:R-:W-:Y:S02]  /*04a0*/  IMAD R21, R8.reuse, 0x4, R25 ;  /* 0x0000000408157824 */ /* 0x040fe400078e0219 */
[----:B------:R-:W-:Y:S02]  /*04b0*/  LDS R25, [R25] ;  /* 0x0000000019197984 */ /* 0x000fe40000000800 */
[C---:B------:R-:W-:Y:S02]  /*04c0*/  IMAD R19, R8.reuse, 0x4, R21 ;  /* 0x0000000408137824 */ /* 0x040fe400078e0215 */
[----:B------:R-:W3:Y:S01]  /*04d0*/  LDS R18, [R21] ;  /* 0x0000000015127984 */ /* 0x000ee20000000800 */
[----:B----4-:R-:W-:Y:S02]  /*04e0*/  VIMNMX3 R14, R9, R14, R15, PT ;  /* 0x0000000e090e720f */ /* 0x010fe4000380010f */
[C---:B------:R-:W-:Y:S02]  /*04f0*/  LEA R17, R8.reuse, R19, 0x2 ;  /* 0x0000001308117211 */ /* 0x040fe400078e10ff */
[----:B------:R-:W-:Y:S03]  /*0500*/  LDS R19, [R19] ;  /* 0x0000000013137984 */ /* 0x000fe60000000800 */
[----:B------:R-:W-:Y:S01]  /*0510*/  IMAD R29, R8, 0x4, R17 ;  /* 0x00000004081d7824 */ /* 0x000fe200078e0211 */
[----:B------:R-:W4:Y:S01]  /*0520*/  LDS R20, [R17] ;  /* 0x0000000011147984 */ /* 0x000f220000000800 */
[----:B0-----:R-:W-:-:S03]  /*0530*/  VIMNMX3 R0, R14, R7, R0, PT ;  /* 0x000000070e00720f */ /* 0x001fc60003800100 */
[C---:B------:R-:W-:Y:S02]  /*0540*/  LEA R22, R8.reuse, R29, 0x2 ;  /* 0x0000001d08167211 */ /* 0x040fe400078e10ff */
[----:B------:R-:W-:Y:S03]  /*0550*/  LDS R29, [R29] ;  /* 0x000000001d1d7984 */ /* 0x000fe60000000800 */
[----:B------:R-:W-:Y:S02]  /*0560*/  IMAD R24, R8, 0x4, R22 ;  /* 0x0000000408187824 */ /* 0x000fe400078e0216 */
[----:B------:R-:W0:Y:S01]  /*0570*/  LDS R22, [R22] ;  /* 0x0000000016167984 */ /* 0x000e220000000800 */
[----:B-1----:R-:W-:Y:S02]  /*0580*/  VIMNMX3 R0, R0, R5, R4, PT ;  /* 0x000000050000720f */ /* 0x002fe40003800104 */
[----:B------:R-:W-:Y:S01]  /*0590*/  LEA R26, R8, R24, 0x2 ;  /* 0x00000018081a7211 */ /* 0x000fe200078e10ff */
[----:B------:R-:W-:Y:S01]  /*05a0*/  LDS R23, [R24] ;  /* 0x0000000018177984 */ /* 0x000fe20000000800 */
[----:B------:R-:W1:Y:S03]  /*05b0*/  LDC.64 R8, c[0x0][0x388] ;  /* 0x0000e200ff087b82 */ /* 0x000e660000000a00 */
[----:B------:R-:W5:Y:S01]  /*05c0*/  LDS R6, [R26] ;  /* 0x000000001a067984 */ /* 0x000f620000000800 */
[----:B--2---:R-:W-:-:S04]  /*05d0*/  VIMNMX3 R0, R0, R3, R16, PT ;  /* 0x000000030000720f */ /* 0x004fc80003800110 */
[----:B---3--:R-:W-:-:S04]  /*05e0*/  VIMNMX3 R0, R0, R25, R18, PT ;  /* 0x000000190000720f */ /* 0x008fc80003800112 */
[----:B----4-:R-:W-:Y:S01]  /*05f0*/  VIMNMX3 R0, R0, R19, R20, PT ;  /* 0x000000130000720f */ /* 0x010fe20003800114 */
[----:B-1----:R-:W-:-:S03]  /*0600*/  IMAD.WIDE R8, R2, 0x4, R8 ;  /* 0x0000000402087825 */ /* 0x002fc600078e0208 */
[----:B0-----:R-:W-:-:S04]  /*0610*/  VIMNMX3 R0, R0, R29, R22, PT ;  /* 0x0000001d0000720f */ /* 0x001fc80003800116 */
[----:B-----5:R-:W-:-:S05]  /*0620*/  VIMNMX3 R23, R0, R23, R6, PT ;  /* 0x000000170017720f */ /* 0x020fca0003800106 */
[----:B------:R-:W-:Y:S01]  /*0630*/  STG.E desc[UR4][R8.64], R23 ;  /* 0x0000001708007986 */ /* 0x000fe2000c101904 */
[----:B------:R-:W-:Y:S05]  /*0640*/  EXIT ;  /* 0x000000000000794d */ /* 0x000fea0003800000 */
.L_x_36:
        /* <DEDUP_REMOVED lines=11> */
.L_x_96:


//--------------------- .text._Z11FilterStep1ILi12EEvPiS0_iiii --------------------------
	.section	.text._Z11FilterStep1ILi12EEvPiS0_iiii,"ax",@progbits
	.align	128
        .global         _Z11FilterStep1ILi12EEvPiS0_iiii
        .type           _Z11FilterStep1ILi12EEvPiS0_iiii,@function
        .size           _Z11FilterStep1ILi12EEvPiS0_iiii,(.L_x_97 - _Z11FilterStep1ILi12EEvPiS0_iiii)
        .other          _Z11FilterStep1ILi12EEvPiS0_iiii,@"STO_CUDA_ENTRY STV_DEFAULT"
_Z11FilterStep1ILi12EEvPiS0_iiii:
.text._Z11FilterStep1ILi12EEvPiS0_iiii:
        /* <DEDUP_REMOVED lines=54> */
[----:B--2---:R-:W-:-:S03]  /*0360*/  VIMNMX3 R22, R20, R21, R22, PT ;  /* 0x000000151416720f */ /* 0x004fc60003800116 */
[----:B------:R-:W-:Y:S04]  /*0370*/  LDS R12, [R2+0x4] ;  /* 0x00000400020c7984 */ /* 0x000fe80000000800 */
[----:B------:R-:W2:Y:S01]  /*0380*/  LDS R11, [R2+0x8] ;  /* 0x00000800020b7984 */ /* 0x000ea20000000800 */
[----:B---3--:R-:W-:-:S03]  /*0390*/  VIMNMX3 R24, R22, R23, R24, PT ;  /* 0x000000171618720f */ /* 0x008fc60003800118 */
[----:B------:R-:W-:Y:S04]  /*03a0*/  LDS R10, [R2+0xc] ;  /* 0x00000c00020a7984 */ /* 0x000fe80000000800 */
[----:B------:R-:W3:Y:S01]  /*03b0*/  LDS R9, [R2+0x10] ;  /* 0x0000100002097984 */ /* 0x000ee20000000800 */
[----:B----4-:R-:W-:-:S03]  /*03c0*/  VIMNMX3 R4, R24, R19, R4, PT ;  /* 0x000000131804720f */ /* 0x010fc60003800104 */
[----:B------:R-:W-:Y:S04]  /*03d0*/  LDS R8, [R2+0x14] ;  /* 0x0000140002087984 */ /* 0x000fe80000000800 */
[----:B0-----:R-:W0:Y:S01]  /*03e0*/  LDS R7, [R2+0x18] ;  /* 0x0000180002077984 */ /* 0x001e220000000800 */
        /* <DEDUP_REMOVED lines=9> */
[----:B--2---:R-:W-:-:S04]  /*0480*/  VIMNMX3 R4, R4, R12, R11, PT ;  /* 0x0000000c0404720f */ /* 0x004fc8000380010b */
[----:B---3--:R-:W-:-:S04]  /*0490*/  VIMNMX3 R4, R4, R10, R9, PT ;  /* 0x0000000a0404720f */ /* 0x008fc80003800109 */
[----:B0-----:R-:W-:-:S04]  /*04a0*/  VIMNMX3 R4, R4, R8, R7, PT ;  /* 0x000000080404720f */ /* 0x001fc80003800107 */
[----:B----4-:R-:W-:Y:S02]  /*04b0*/  VIMNMX3 R5, R4, R6, R5, PT ;  /* 0x000000060405720f */ /* 0x010fe40003800105 */
[----:B------:R-:W-:Y:S02]  /*04c0*/  IADD3 R4, P0, PT, R3, UR6, RZ ;  /* 0x0000000603047c10 */ /* 0x000fe4000ff1e0ff */
[----:B-1----:R-:W-:Y:S02]  /*04d0*/  VIMNMX3 R20, R5, R21, R20, PT ;  /* 0x000000150514720f */ /* 0x002fe40003800114 */
[----:B------:R-:W-:Y:S02]  /*04e0*/  IADD3.X R5, PT, PT, R0, UR7, RZ, P0, !PT ;  /* 0x0000000700057c10 */ /* 0x000fe400087fe4ff */
[----:B-----5:R-:W-:-:S05]  /*04f0*/  VIMNMX3 R23, R20, R22, R23, PT ;  /* 0x000000161417720f */ /* 0x020fca0003800117 */
[----:B------:R-:W-:Y:S01]  /*0500*/  STG.E desc[UR4][R4.64+-0x30], R23 ;  /* 0xffffd01704007986 */ /* 0x000fe2000c101904 */
[----:B------:R-:W-:Y:S05]  /*0510*/  EXIT ;  /* 0x000000000000794d */ /* 0x000fea0003800000 */
.L_x_37:
        /* <DEDUP_REMOVED lines=14> */
.L_x_97:


//--------------------- .text._Z11FilterStep2ILi11EEvPiS0_iiii --------------------------
	.section	.text._Z11FilterStep2ILi11EEvPiS0_iiii,"ax",@progbits
	.align	128
        .global         _Z11FilterStep2ILi11EEvPiS0_iiii
        .type           _Z11FilterStep2ILi11EEvPiS0_iiii,@function
        .size           _Z11FilterStep2ILi11EEvPiS0_iiii,(.L_x_98 - _Z11FilterStep2ILi11EEvPiS0_iiii)
        .other          _Z11FilterStep2ILi11EEvPiS0_iiii,@"STO_CUDA_ENTRY STV_DEFAULT"
_Z11FilterStep2ILi11EEvPiS0_iiii:
.text._Z11FilterStep2ILi11EEvPiS0_iiii:
        /* <DEDUP_REMOVED lines=58> */
[----:B0-----:R-:W-:Y:S02]  /*03a0*/  VIMNMX3 R14, R14, R13, R12, PT ;  /* 0x0000000d0e0e720f */ /* 0x001fe4000380010c */
[C---:B------:R-:W-:Y:S01]  /*03b0*/  IMAD R11, R16.reuse, 0x4, R21 ;  /* 0x00000004100b7824 */ /* 0x040fe200078e0215 */
[----:B------:R-:W-:Y:S03]  /*03c0*/  LDS R4, [R21] ;  /* 0x0000000015047984 */ /* 0x000fe60000000800 */
[----:B------:R-:W-:-:S02]  /*03d0*/  IMAD R15, R16, 0x4, R11 ;  /* 0x00000004100f7824 */ /* 0x000fc400078e020b */
[----:B------:R-:W0:Y:S01]  /*03e0*/  LDS R11, [R11] ;  /* 0x000000000b0b7984 */ /* 0x000e220000000800 */
[----:B-1----:R-:W-:Y:S02]  /*03f0*/  VIMNMX3 R9, R14, R9, R10, PT ;  /* 0x000000090e09720f */ /* 0x002fe4000380010a */
[C---:B------:R-:W-:Y:S02]  /*0400*/  LEA R23, R16.reuse, R15, 0x2 ;  /* 0x0000000f10177211 */ /* 0x040fe400078e10ff */
[----:B------:R-:W-:Y:S03]  /*0410*/  LDS R15, [R15] ;  /* 0x000000000f0f7984 */ /* 0x000fe60000000800 */
[----:B------:R-:W-:Y:S01]  /*0420*/  IMAD R17, R16, 0x4, R23 ;  /* 0x0000000410117824 */ /* 0x000fe200078e0217 */
[----:B------:R-:W1:Y:S01]  /*0430*/  LDS R18, [R23] ;  /* 0x0000000017127984 */ /* 0x000e620000000800 */
[----:B--2---:R-:W-:-:S02]  /*0440*/  VIMNMX3 R7, R9, R8, R7, PT ;  /* 0x000000080907720f */ /* 0x004fc40003800107 */
[C---:B------:R-:W-:Y:S02]  /*0450*/  IMAD R25, R16.reuse, 0x4, R17 ;  /* 0x0000000410197824 */ /* 0x040fe400078e0211 */
[----:B------:R-:W-:Y:S03]  /*0460*/  LDS R17, [R17] ;  /* 0x0000000011117984 */ /* 0x000fe60000000800 */
[----:B------:R-:W-:Y:S01]  /*0470*/  LEA R19, R16, R25, 0x2 ;  /* 0x0000001910137211 */ /* 0x000fe200078e10ff */
[----:B------:R-:W2:Y:S01]  /*0480*/  LDS R20, [R25] ;  /* 0x0000000019147984 */ /* 0x000ea20000000800 */
[----:B---3--:R-:W-:-:S03]  /*0490*/  VIMNMX3 R5, R7, R6, R5, PT ;  /* 0x000000060705720f */ /* 0x008fc60003800105 */
[C---:B------:R-:W-:Y:S01]  /*04a0*/  IMAD R27, R16.reuse, 0x4, R19 ;  /* 0x00000004101b7824 */ /* 0x040fe200078e0213 */
[----:B------:R-:W3:Y:S01]  /*04b0*/  LDC.64 R6, c[0x0][0x388] ;  /* 0x0000e200ff067b82 */ /* 0x000ee20000000a00 */
[----:B------:R-:W-:Y:S02]  /*04c0*/  LDS R19, [R19] ;  /* 0x0000000013137984 */ /* 0x000fe40000000800 */
[C---:B------:R-:W-:Y:S02]  /*04d0*/  IMAD R29, R16.reuse, 0x4, R27 ;  /* 0x00000004101d7824 */ /* 0x040fe400078e021b */
[----:B------:R-:W5:Y:S01]  /*04e0*/  LDS R22, [R27] ;  /* 0x000000001b167984 */ /* 0x000f620000000800 */
[----:B----4-:R-:W-:Y:S02]  /*04f0*/  VIMNMX3 R2, R5, R2, R3, PT ;  /* 0x000000020502720f */ /* 0x010fe40003800103 */
[C---:B------:R-:W-:Y:S01]  /*0500*/  LEA R24, R16.reuse, R29, 0x2 ;  /* 0x0000001d10187211 */ /* 0x040fe200078e10ff */
[----:B------:R-:W-:Y:S04]  /*0510*/  LDS R21, [R29] ;  /* 0x000000001d157984 */ /* 0x000fe80000000800 */
[----:B------:R-:W-:Y:S01]  /*0520*/  IMAD R26, R16, 0x4, R24 ;  /* 0x00000004101a7824 */ /* 0x000fe200078e0218 */
[----:B0-----:R-:W-:-:S04]  /*0530*/  VIMNMX3 R2, R2, R4, R11, PT ;  /* 0x000000040202720f */ /* 0x001fc8000380010b */
[----:B------:R-:W-:Y:S01]  /*0540*/  LEA R28, R16, R26, 0x2 ;  /* 0x0000001a101c7211 */ /* 0x000fe200078e10ff */
[----:B------:R-:W-:Y:S04]  /*0550*/  LDS R13, [R26] ;  /* 0x000000001a0d7984 */ /* 0x000fe80000000800 */
[----:B------:R-:W0:Y:S01]  /*0560*/  LDS R16, [R24] ;  /* 0x0000000018107984 */ /* 0x000e220000000800 */
[----:B---3--:R-:W-:Y:S01]  /*0570*/  IMAD.WIDE R6, R0, 0x4, R6 ;  /* 0x0000000400067825 */ /* 0x008fe200078e0206 */
[----:B-1----:R-:W-:Y:S02]  /*0580*/  VIMNMX3 R2, R2, R15, R18, PT ;  /* 0x0000000f0202720f */ /* 0x002fe40003800112 */
[----:B------:R-:W1:Y:S02]  /*0590*/  LDS R12, [R28] ;  /* 0x000000001c0c7984 */ /* 0x000e640000000800 */
[----:B--2---:R-:W-:-:S04]  /*05a0*/  VIMNMX3 R2, R2, R17, R20, PT ;  /* 0x000000110202720f */ /* 0x004fc80003800114 */
[----:B-----5:R-:W-:-:S04]  /*05b0*/  VIMNMX3 R2, R2, R19, R22, PT ;  /* 0x000000130202720f */ /* 0x020fc80003800116 */
[----:B0-----:R-:W-:-:S04]  /*05c0*/  VIMNMX3 R2, R2, R21, R16, PT ;  /* 0x000000150202720f */ /* 0x001fc80003800110 */
[----:B-1----:R-:W-:-:S05]  /*05d0*/  VIMNMX3 R13, R2, R13, R12, PT ;  /* 0x0000000d020d720f */ /* 0x002fca000380010c */
[----:B------:R-:W-:Y:S01]  /*05e0*/  STG.E desc[UR4][R6.64], R13 ;  /* 0x0000000d06007986 */ /* 0x000fe2000c101904 */
[----:B------:R-:W-:Y:S05]  /*05f0*/  EXIT ;  /* 0x000000000000794d */ /* 0x000fea0003800000 */
.L_x_38:
        /* <DEDUP_REMOVED lines=16> */
.L_x_98:


//--------------------- .text._Z11FilterStep1ILi11EEvPiS0_iiii --------------------------
	.section	.text._Z11FilterStep1ILi11EEvPiS0_iiii,"ax",@progbits
	.align	128
        .global         _Z11FilterStep1ILi11EEvPiS0_iiii
        .type           _Z11FilterStep1ILi11EEvPiS0_iiii,@function
        .size           _Z11FilterStep1ILi11EEvPiS0_iiii,(.L_x_99 - _Z11FilterStep1ILi11EEvPiS0_iiii)
        .other          _Z11FilterStep1ILi11EEvPiS0_iiii,@"STO_CUDA_ENTRY STV_DEFAULT"
_Z11FilterStep1ILi11EEvPiS0_iiii:
.text._Z11FilterStep1ILi11EEvPiS0_iiii:
        /* <DEDUP_REMOVED lines=54> */
[----:B--2---:R-:W-:-:S03]  /*0360*/  VIMNMX3 R18, R16, R17, R18, PT ;  /* 0x000000111012720f */ /* 0x004fc60003800112 */
[----:B------:R-:W-:Y:S04]  /*0370*/  LDS R11, [R2+0x8] ;  /* 0x00000800020b7984 */ /* 0x000fe80000000800 */
[----:B------:R-:W2:Y:S01]  /*0380*/  LDS R10, [R2+0xc] ;  /* 0x00000c00020a7984 */ /* 0x000ea20000000800 */
[----:B---3--:R-:W-:-:S03]  /*0390*/  VIMNMX3 R18, R18, R19, R20, PT ;  /* 0x000000131212720f */ /* 0x008fc60003800114 */
[----:B------:R-:W-:Y:S04]  /*03a0*/  LDS R9, [R2+0x10] ;  /* 0x0000100002097984 */ /* 0x000fe80000000800 */
[----:B------:R-:W3:Y:S01]  /*03b0*/  LDS R8, [R2+0x14] ;  /* 0x0000140002087984 */ /* 0x000ee20000000800 */
[----:B----4-:R-:W-:-:S03]  /*03c0*/  VIMNMX3 R18, R18, R21, R22, PT ;  /* 0x000000151212720f */ /* 0x010fc60003800116 */
[----:B0-----:R-:W-:Y:S04]  /*03d0*/  LDS R7, [R2+0x18] ;  /* 0x0000180002077984 */ /* 0x001fe80000000800 */
[----:B------:R-:W0:Y:S01]  /*03e0*/  LDS R6, [R2+0x1c] ;  /* 0x00001c0002067984 */ /* 0x000e220000000800 */
[----:B-----5:R-:W-:-:S03]  /*03f0*/  VIMNMX3 R18, R18, R23, R24, PT ;  /* 0x000000171212720f */ /* 0x020fc60003800118 */
[----:B------:R-:W-:Y:S04]  /*0400*/  LDS R4, [R2+0x20] ;  /* 0x0000200002047984 */ /* 0x000fe80000000800 */
[----:B------:R-:W4:Y:S01]  /*0410*/  LDS R5, [R2+0x24] ;  /* 0x0000240002057984 */ /* 0x000f220000000800 */
[----:B-1----:R-:W-:-:S03]  /*0420*/  VIMNMX3 R14, R18, R14, R15, PT ;  /* 0x0000000e120e720f */ /* 0x002fc6000380010f */
[----:B------:R-:W-:Y:S04]  /*0430*/  LDS R16, [R2+0x28] ;  /* 0x0000280002107984 */ /* 0x000fe80000000800 */
[----:B------:R-:W1:Y:S01]  /*0440*/  LDS R17, [R2+0x2c] ;  /* 0x00002c0002117984 */ /* 0x000e620000000800 */
[----:B------:R-:W-:-:S04]  /*0450*/  VIMNMX3 R12, R14, R13, R12, PT ;  /* 0x0000000d0e0c720f */ /* 0x000fc8000380010c */
[----:B--2---:R-:W-:-:S04]  /*0460*/  VIMNMX3 R10, R12, R11, R10, PT ;  /* 0x0000000b0c0a720f */ /* 0x004fc8000380010a */
[----:B---3--:R-:W-:-:S04]  /*0470*/  VIMNMX3 R8, R10, R9, R8, PT ;  /* 0x000000090a08720f */ /* 0x008fc80003800108 */
[----:B0-----:R-:W-:Y:S02]  /*0480*/  VIMNMX3 R7, R8, R7, R6, PT ;  /* 0x000000070807720f */ /* 0x001fe40003800106 */
[----:B------:R-:W-:Y:S02]  /*0490*/  IADD3 R6, P0, PT, R3, UR6, RZ ;  /* 0x0000000603067c10 */ /* 0x000fe4000ff1e0ff */
[----:B----4-:R-:W-:Y:S02]  /*04a0*/  VIMNMX3 R4, R7, R4, R5, PT ;  /* 0x000000040704720f */ /* 0x010fe40003800105 */
[----:B------:R-:W-:Y:S02]  /*04b0*/  IADD3.X R7, PT, PT, R0, UR7, RZ, P0, !PT ;  /* 0x0000000700077c10 */ /* 0x000fe400087fe4ff */
[----:B-1----:R-:W-:-:S05]  /*04c0*/  VIMNMX3 R17, R4, R16, R17, PT ;  /* 0x000000100411720f */ /* 0x002fca0003800111 */
[----:B------:R-:W-:Y:S01]  /*04d0*/  STG.E desc[UR4][R6.64+-0x2c], R17 ;  /* 0xffffd41106007986 */ /* 0x000fe2000c101904 */
[----:B------:R-:W-:Y:S05]  /*04e0*/  EXIT ;  /* 0x000000000000794d */ /* 0x000fea0003800000 */
.L_x_39:
        /* <DEDUP_REMOVED lines=9> */
.L_x_99:


//--------------------- .text._Z11FilterStep2ILi10EEvPiS0_iiii --------------------------
	.section	.text._Z11FilterStep2ILi10EEvPiS0_iiii,"ax",@progbits
	.align	128
        .global         _Z11FilterStep2ILi10EEvPiS0_iiii
        .type           _Z11FilterStep2ILi10EEvPiS0_iiii,@function
        .size           _Z11FilterStep2ILi10EEvPiS0_iiii,(.L_x_100 - _Z11FilterStep2ILi10EEvPiS0_iiii)
        .other          _Z11FilterStep2ILi10EEvPiS0_iiii,@"STO_CUDA_ENTRY STV_DEFAULT"
_Z11FilterStep2ILi10EEvPiS0_iiii:
.text._Z11FilterStep2ILi10EEvPiS0_iiii:
        /* <DEDUP_REMOVED lines=58> */
[----:B-1----:R-:W-:-:S03]  /*03a0*/  VIMNMX3 R2, R2, R3, R8, PT ;  /* 0x000000030202720f */ /* 0x002fc60003800108 */
[C---:B------:R-:W-:Y:S01]  /*03b0*/  IMAD R21, R0.reuse, 0x4, R13 ;  /* 0x0000000400157824 */ /* 0x040fe200078e020d */
[----:B------:R-:W-:Y:S03]  /*03c0*/  LDS R14, [R13] ;  /* 0x000000000d0e7984 */ /* 0x000fe60000000800 */
[C---:B------:R-:W-:Y:S02]  /*03d0*/  IMAD R20, R0.reuse, 0x4, R21 ;  /* 0x0000000400147824 */ /* 0x040fe400078e0215 */
[----:B------:R-:W1:Y:S03]  /*03e0*/  LDS R21, [R21] ;  /* 0x0000000015157984 */ /* 0x000e660000000800 */
[----:B------:R-:W-:Y:S02]  /*03f0*/  LEA R22, R0, R20, 0x2 ;  /* 0x0000001400167211 */ /* 0x000fe400078e10ff */
[----:B------:R-:W-:Y:S01]  /*0400*/  LDS R20, [R20] ;  /* 0x0000000014147984 */ /* 0x000fe20000000800 */
[----:B0-----:R-:W-:-:S02]  /*0410*/  VIMNMX3 R2, R2, R10, R11, PT ;  /* 0x0000000a0202720f */ /* 0x001fc4000380010b */
[----:B------:R-:W-:Y:S01]  /*0420*/  IMAD R18, R0, 0x4, R22 ;  /* 0x0000000400127824 */ /* 0x000fe200078e0216 */
[----:B------:R-:W0:Y:S01]  /*0430*/  LDS R19, [R22] ;  /* 0x0000000016137984 */ /* 0x000e220000000800 */
[----:B--2---:R-:W-:-:S03]  /*0440*/  VIMNMX3 R12, R2, R12, R15, PT ;  /* 0x0000000c020c720f */ /* 0x004fc6000380010f */
[C---:B------:R-:W-:Y:S01]  /*0450*/  LEA R17, R0.reuse, R18, 0x2 ;  /* 0x0000001200117211 */ /* 0x040fe200078e10ff */
[----:B------:R-:W2:Y:S01]  /*0460*/  LDC.64 R2, c[0x0][0x388] ;  /* 0x0000e200ff027b82 */ /* 0x000ea20000000a00 */
[----:B------:R-:W-:Y:S03]  /*0470*/  LDS R18, [R18] ;  /* 0x0000000012127984 */ /* 0x000fe60000000800 */
[----:B------:R-:W-:Y:S02]  /*0480*/  IMAD R16, R0, 0x4, R17 ;  /* 0x0000000400107824 */ /* 0x000fe400078e0211 */
[----:B------:R-:W5:Y:S01]  /*0490*/  LDS R17, [R17] ;  /* 0x0000000011117984 */ /* 0x000f620000000800 */
[----:B---3--:R-:W-:Y:S02]  /*04a0*/  VIMNMX3 R4, R12, R9, R4, PT ;  /* 0x000000090c04720f */ /* 0x008fe40003800104 */
[----:B------:R-:W-:-:S02]  /*04b0*/  LEA R23, R0, R16, 0x2 ;  /* 0x0000001000177211 */ /* 0x000fc400078e10ff */
[----:B------:R-:W-:Y:S03]  /*04c0*/  LDS R16, [R16] ;  /* 0x0000000010107984 */ /* 0x000fe60000000800 */
[----:B------:R-:W-:Y:S01]  /*04d0*/  IMAD R25, R0, 0x4, R23 ;  /* 0x0000000400197824 */ /* 0x000fe200078e0217 */
[----:B----4-:R-:W-:Y:S01]  /*04e0*/  VIMNMX3 R4, R4, R7, R6, PT ;  /* 0x000000070404720f */ /* 0x010fe20003800106 */
[----:B------:R-:W3:Y:S03]  /*04f0*/  LDS R23, [R23] ;  /* 0x0000000017177984 */ /* 0x000ee60000000800 */
[----:B------:R-:W-:Y:S01]  /*0500*/  LEA R0, R0, R25, 0x2 ;  /* 0x0000001900007211 */ /* 0x000fe200078e10ff */
[----:B------:R-:W-:Y:S01]  /*0510*/  LDS R13, [R25] ;  /* 0x00000000190d7984 */ /* 0x000fe20000000800 */
[----:B--2---:R-:W-:-:S04]  /*0520*/  IMAD.WIDE R2, R5, 0x4, R2 ;  /* 0x0000000405027825 */ /* 0x004fc800078e0202 */
[----:B------:R-:W2:Y:S01]  /*0530*/  LDS R0, [R0] ;  /* 0x0000000000007984 */ /* 0x000ea20000000800 */
[----:B-1----:R-:W-:-:S04]  /*0540*/  VIMNMX3 R4, R4, R14, R21, PT ;  /* 0x0000000e0404720f */ /* 0x002fc80003800115 */
[----:B0-----:R-:W-:-:S04]  /*0550*/  VIMNMX3 R4, R4, R20, R19, PT ;  /* 0x000000140404720f */ /* 0x001fc80003800113 */
[----:B-----5:R-:W-:-:S04]  /*0560*/  VIMNMX3 R4, R4, R18, R17, PT ;  /* 0x000000120404720f */ /* 0x020fc80003800111 */
[----:B---3--:R-:W-:-:S04]  /*0570*/  VIMNMX3 R4, R4, R16, R23, PT ;  /* 0x000000100404720f */ /* 0x008fc80003800117 */
[----:B--2---:R-:W-:-:S05]  /*0580*/  VIMNMX3 R13, R4, R13, R0, PT ;  /* 0x0000000d040d720f */ /* 0x004fca0003800100 */
[----:B------:R-:W-:Y:S01]  /*0590*/  STG.E desc[UR4][R2.64], R13 ;  /* 0x0000000d02007986 */ /* 0x000fe2000c101904 */
[----:B------:R-:W-:Y:S05]  /*05a0*/  EXIT ;  /* 0x000000000000794d */ /* 0x000fea0003800000 */
.L_x_40:
        /* <DEDUP_REMOVED lines=13> */
.L_x_100:


//--------------------- .text._Z11FilterStep1ILi10EEvPiS0_iiii --------------------------
	.section	.text._Z11FilterStep1ILi10EEvPiS0_iiii,"ax",@progbits
	.align	128
        .global         _Z11FilterStep1ILi10EEvPiS0_iiii
        .type           _Z11FilterStep1ILi10EEvPiS0_iiii,@function
        .size           _Z11FilterStep1ILi10EEvPiS0_iiii,(.L_x_101 - _Z11FilterStep1ILi10EEvPiS0_iiii)
        .other          _Z11FilterStep1ILi10EEvPiS0_iiii,@"STO_CUDA_ENTRY STV_DEFAULT"
_Z11FilterStep1ILi10EEvPiS0_iiii:
.text._Z11FilterStep1ILi10EEvPiS0_iiii:
        /* <DEDUP_REMOVED lines=64> */
[----:B0-----:R-:W-:Y:S04]  /*0400*/  LDS R6, [R3+0x24] ;  /* 0x0000240003067984 */ /* 0x001fe80000000800 */
[----:B------:R-:W0:Y:S01]  /*0410*/  LDS R7, [R3+0x28] ;  /* 0x0000280003077984 */ /* 0x000e220000000800 */
[----:B-1----:R-:W-:-:S04]  /*0420*/  VIMNMX3 R12, R12, R21, R22, PT ;  /* 0x000000150c0c720f */ /* 0x002fc80003800116 */
[----:B------:R-:W-:-:S04]  /*0430*/  VIMNMX3 R12, R12, R23, R24, PT ;  /* 0x000000170c0c720f */ /* 0x000fc80003800118 */
[----:B--2---:R-:W-:-:S04]  /*0440*/  VIMNMX3 R10, R12, R10, R11, PT ;  /* 0x0000000a0c0a720f */ /* 0x004fc8000380010b */
[----:B---3--:R-:W-:Y:S02]  /*0450*/  VIMNMX3 R9, R10, R9, R8, PT ;  /* 0x000000090a09720f */ /* 0x008fe40003800108 */
[----:B------:R-:W-:Y:S02]  /*0460*/  IADD3 R8, P0, PT, R2, UR6, RZ ;  /* 0x0000000602087c10 */ /* 0x000fe4000ff1e0ff */
[----:B----4-:R-:W-:Y:S02]  /*0470*/  VIMNMX3 R4, R9, R4, R5, PT ;  /* 0x000000040904720f */ /* 0x010fe40003800105 */
[----:B------:R-:W-:Y:S02]  /*0480*/  IADD3.X R9, PT, PT, R0, UR7, RZ, P0, !PT ;  /* 0x0000000700097c10 */ /* 0x000fe400087fe4ff */
[----:B0-----:R-:W-:-:S05]  /*0490*/  VIMNMX3 R7, R4, R6, R7, PT ;  /* 0x000000060407720f */ /* 0x001fca0003800107 */
[----:B------:R-:W-:Y:S01]  /*04a0*/  STG.E desc[UR4][R8.64+-0x28], R7 ;  /* 0xffffd80708007986 */ /* 0x000fe2000c101904 */
[----:B------:R-:W-:Y:S05]  /*04b0*/  EXIT ;  /* 0x000000000000794d */ /* 0x000fea0003800000 */
.L_x_41:
        /* <DEDUP_REMOVED lines=12> */
.L_x_101:


//--------------------- .text._Z11FilterStep2ILi9EEvPiS0_iiii --------------------------
	.section	.text._Z11FilterStep2ILi9EEvPiS0_iiii,"ax",@progbits
	.align	128
        .global         _Z11FilterStep2ILi9EEvPiS0_iiii
        .type           _Z11FilterStep2ILi9EEvPiS0_iiii,@function
        .size           _Z11FilterStep2ILi9EEvPiS0_iiii,(.L_x_102 - _Z11FilterStep2ILi9EEvPiS0_iiii)
        .other          _Z11FilterStep2ILi9EEvPiS0_iiii,@"STO_CUDA_ENTRY STV_DEFAULT"
_Z11FilterStep2ILi9EEvPiS0_iiii:
.text._Z11FilterStep2ILi9EEvPiS0_iiii:
        /* <DEDUP_REMOVED lines=58> */
[----:B0-----:R-:W-:Y:S02]  /*03a0*/  VIMNMX3 R2, R2, R3, R6, PT ;  /* 0x000000030202720f */ /* 0x001fe40003800106 */
[C---:B------:R-:W-:Y:S01]  /*03b0*/  IMAD R29, R0.reuse, 0x4, R27 ;  /* 0x00000004001d7824 */ /* 0x040fe200078e021b */
[----:B------:R-:W-:Y:S03]  /*03c0*/  LDS R14, [R27] ;  /* 0x000000001b0e7984 */ /* 0x000fe60000000800 */
[----:B------:R-:W-:Y:S01]  /*03d0*/  IMAD R16, R0, 0x4, R29 ;  /* 0x0000000400107824 */ /* 0x000fe200078e021d */
[----:B------:R-:W0:Y:S01]  /*03e0*/  LDS R17, [R29] ;  /* 0x000000001d117984 */ /* 0x000e220000000800 */
[----:B-1----:R-:W-:-:S03]  /*03f0*/  VIMNMX3 R7, R2, R7, R10, PT ;  /* 0x000000070207720f */ /* 0x002fc6000380010a */
[C---:B------:R-:W-:Y:S01]  /*0400*/  LEA R20, R0.reuse, R16, 0x2 ;  /* 0x0000001000147211 */ /* 0x040fe200078e10ff */
[----:B------:R-:W1:Y:S01]  /*0410*/  LDC.64 R2, c[0x0][0x388] ;  /* 0x0000e200ff027b82 */ /* 0x000e620000000a00 */
[----:B------:R-:W-:Y:S03]  /*0420*/  LDS R16, [R16] ;  /* 0x0000000010107984 */ /* 0x000fe60000000800 */
[----:B------:R-:W-:Y:S01]  /*0430*/  IMAD R18, R0, 0x4, R20 ;  /* 0x0000000400127824 */ /* 0x000fe200078e0214 */
[----:B------:R-:W5:Y:S01]  /*0440*/  LDS R19, [R20] ;  /* 0x0000000014137984 */ /* 0x000f620000000800 */
[----:B--2---:R-:W-:-:S03]  /*0450*/  VIMNMX3 R4, R7, R4, R9, PT ;  /* 0x000000040704720f */ /* 0x004fc60003800109 */
[C---:B------:R-:W-:Y:S02]  /*0460*/  LEA R22, R0.reuse, R18, 0x2 ;  /* 0x0000001200167211 */ /* 0x040fe400078e10ff */
[----:B------:R-:W-:Y:S03]  /*0470*/  LDS R18, [R18] ;  /* 0x0000000012127984 */ /* 0x000fe60000000800 */
[----:B------:R-:W-:Y:S01]  /*0480*/  IMAD R13, R0, 0x4, R22 ;  /* 0x00000004000d7824 */ /* 0x000fe200078e0216 */
[----:B------:R-:W2:Y:S01]  /*0490*/  LDS R21, [R22] ;  /* 0x0000000016157984 */ /* 0x000ea20000000800 */
[----:B---3--:R-:W-:-:S03]  /*04a0*/  VIMNMX3 R4, R4, R8, R11, PT ;  /* 0x000000080404720f */ /* 0x008fc6000380010b */
[----:B------:R-:W-:Y:S02]  /*04b0*/  LEA R0, R0, R13, 0x2 ;  /* 0x0000000d00007211 */ /* 0x000fe400078e10ff */
[----:B------:R-:W-:Y:S01]  /*04c0*/  LDS R13, [R13] ;  /* 0x000000000d0d7984 */ /* 0x000fe20000000800 */
[----:B-1----:R-:W-:-:S03]  /*04d0*/  IMAD.WIDE R2, R5, 0x4, R2 ;  /* 0x0000000405027825 */ /* 0x002fc600078e0202 */
[----:B------:R-:W1:Y:S01]  /*04e0*/  LDS R0, [R0] ;  /* 0x0000000000007984 */ /* 0x000e620000000800 */
[----:B----4-:R-:W-:-:S04]  /*04f0*/  VIMNMX3 R4, R4, R12, R15, PT ;  /* 0x0000000c0404720f */ /* 0x010fc8000380010f */
[----:B0-----:R-:W-:-:S04]  /*0500*/  VIMNMX3 R4, R4, R14, R17, PT ;  /* 0x0000000e0404720f */ /* 0x001fc80003800111 */
[----:B-----5:R-:W-:-:S04]  /*0510*/  VIMNMX3 R4, R4, R16, R19, PT ;  /* 0x000000100404720f */ /* 0x020fc80003800113 */
[----:B--2---:R-:W-:-:S04]  /*0520*/  VIMNMX3 R4, R4, R18, R21, PT ;  /* 0x000000120404720f */ /* 0x004fc80003800115 */
[----:B-1----:R-:W-:-:S05]  /*0530*/  VIMNMX3 R13, R4, R13, R0, PT ;  /* 0x0000000d040d720f */ /* 0x002fca0003800100 */
[----:B------:R-:W-:Y:S01]  /*0540*/  STG.E desc[UR4][R2.64], R13 ;  /* 0x0000000d02007986 */ /* 0x000fe2000c101904 */
[----:B------:R-:W-:Y:S05]  /*0550*/  EXIT ;  /* 0x000000000000794d */ /* 0x000fea0003800000 */
.L_x_42:
        /* <DEDUP_REMOVED lines=10> */
.L_x_102:


//--------------------- .text._Z11FilterStep1ILi9EEvPiS0_iiii --------------------------
	.section	.text._Z11FilterStep1ILi9EEvPiS0_iiii,"ax",@progbits
	.align	128
        .global         _Z11FilterStep1ILi9EEvPiS0_iiii
        .type           _Z11FilterStep1ILi9EEvPiS0_iiii,@function
        .size           _Z11FilterStep1ILi9EEvPiS0_iiii,(.L_x_103 - _Z11FilterStep1ILi9EEvPiS0_iiii)
        .other          _Z11FilterStep1ILi9EEvPiS0_iiii,@"STO_CUDA_ENTRY STV_DEFAULT"
_Z11FilterStep1ILi9EEvPiS0_iiii:
.text._Z11FilterStep1ILi9EEvPiS0_iiii:
        /* <DEDUP_REMOVED lines=63> */
[----:B-----5:R-:W-:-:S04]  /*03f0*/  VIMNMX3 R8, R8, R15, R16, PT ;  /* 0x0000000f0808720f */ /* 0x020fc80003800110 */
[----:B-1----:R-:W-:-:S04]  /*0400*/  VIMNMX3 R8, R8, R17, R18, PT ;  /* 0x000000110808720f */ /* 0x002fc80003800112 */
[----:B------:R-:W-:-:S04]  /*0410*/  VIMNMX3 R8, R8, R19, R20, PT ;  /* 0x000000130808720f */ /* 0x000fc80003800114 */
[----:B--2---:R-:W-:Y:S02]  /*0420*/  VIMNMX3 R21, R8, R21, R22, PT ;  /* 0x000000150815720f */ /* 0x004fe40003800116 */
[----:B------:R-:W-:-:S04]  /*0430*/  IADD3 R8, P0, PT, R2, UR6, RZ ;  /* 0x0000000602087c10 */ /* 0x000fc8000ff1e0ff */
[----:B------:R-:W-:Y:S02]  /*0440*/  IADD3.X R9, PT, PT, R0, UR7, RZ, P0, !PT ;  /* 0x0000000700097c10 */ /* 0x000fe400087fe4ff */
[----:B---3--:R-:W-:-:S04]  /*0450*/  VIMNMX3 R4, R21, R4, R5, PT ;  /* 0x000000041504720f */ /* 0x008fc80003800105 */
[----:B0-----:R-:W-:-:S05]  /*0460*/  VIMNMX3 R7, R4, R6, R7, PT ;  /* 0x000000060407720f */ /* 0x001fca0003800107 */
[----:B------:R-:W-:Y:S01]  /*0470*/  STG.E desc[UR4][R8.64+-0x24], R7 ;  /* 0xffffdc0708007986 */ /* 0x000fe2000c101904 */
[----:B------:R-:W-:Y:S05]  /*0480*/  EXIT ;  /* 0x000000000000794d */ /* 0x000fea0003800000 */
.L_x_43:
        /* <DEDUP_REMOVED lines=15> */
.L_x_103:


//--------------------- .text._Z11FilterStep2ILi8EEvPiS0_iiii --------------------------
	.section	.text._Z11FilterStep2ILi8EEvPiS0_iiii,"ax",@progbits
	.align	128
        .global         _Z11FilterStep2ILi8EEvPiS0_iiii
        .type           _Z11FilterStep2ILi8EEvPiS0_iiii,@function
        .size           _Z11FilterStep2ILi8EEvPiS0_iiii,(.L_x_104 - _Z11FilterStep2ILi8EEvPiS0_iiii)
        .other          _Z11FilterStep2ILi8EEvPiS0_iiii,@"STO_CUDA_ENTRY STV_DEFAULT"
_Z11FilterStep2ILi8EEvPiS0_iiii:
.text._Z11FilterStep2ILi8EEvPiS0_iiii:
        /* <DEDUP_REMOVED lines=60> */
[----:B0-----:R-:W-:-:S03]  /*03c0*/  VIMNMX3 R3, R3, R4, R5, PT ;  /* 0x000000040303720f */ /* 0x001fc60003800105 */
[----:B------:R-:W-:Y:S01]  /*03d0*/  LDS R13, [R25] ;  /* 0x00000000190d7984 */ /* 0x000fe20000000800 */
[C---:B------:R-:W-:Y:S01]  /*03e0*/  LEA R27, R0.reuse, R25, 0x2 ;  /* 0x00000019001b7211 */ /* 0x040fe200078e10ff */
[----:B------:R-:W0:Y:S04]  /*03f0*/  LDC.64 R4, c[0x0][0x388] ;  /* 0x0000e200ff047b82 */ /* 0x000e280000000a00 */
[----:B------:R-:W-:Y:S01]  /*0400*/  IMAD R29, R0, 0x4, R27 ;  /* 0x00000004001d7824 */ /* 0x000fe200078e021b */
[----:B------:R-:W5:Y:S01]  /*0410*/  LDS R16, [R27] ;  /* 0x000000001b107984 */ /* 0x000f620000000800 */
[----:B-1----:R-:W-:-:S03]  /*0420*/  VIMNMX3 R3, R3, R6, R7, PT ;  /* 0x000000060303720f */ /* 0x002fc60003800107 */
[C---:B------:R-:W-:Y:S01]  /*0430*/  LEA R18, R0.reuse, R29, 0x2 ;  /* 0x0000001d00127211 */ /* 0x040fe200078e10ff */
[----:B------:R-:W-:Y:S04]  /*0440*/  LDS R14, [R29] ;  /* 0x000000001d0e7984 */ /* 0x000fe80000000800 */
[C---:B------:R-:W-:Y:S02]  /*0450*/  IMAD R20, R0.reuse, 0x4, R18 ;  /* 0x0000000400147824 */ /* 0x040fe400078e0212 */
[----:B------:R-:W1:Y:S01]  /*0460*/  LDS R18, [R18] ;  /* 0x0000000012127984 */ /* 0x000e620000000800 */
[----:B--2---:R-:W-:Y:S02]  /*0470*/  VIMNMX3 R3, R3, R8, R11, PT ;  /* 0x000000080303720f */ /* 0x004fe4000380010b */
[----:B------:R-:W-:-:S02]  /*0480*/  LEA R17, R0, R20, 0x2 ;  /* 0x0000001400117211 */ /* 0x000fc400078e10ff */
[----:B------:R-:W-:Y:S01]  /*0490*/  LDS R0, [R20] ;  /* 0x0000000014007984 */ /* 0x000fe20000000800 */
[----:B0-----:R-:W-:-:S03]  /*04a0*/  IMAD.WIDE R4, R2, 0x4, R4 ;  /* 0x0000000402047825 */ /* 0x001fc600078e0204 */
[----:B------:R-:W0:Y:S01]  /*04b0*/  LDS R17, [R17] ;  /* 0x0000000011117984 */ /* 0x000e220000000800 */
[----:B---3--:R-:W-:-:S04]  /*04c0*/  VIMNMX3 R3, R3, R9, R12, PT ;  /* 0x000000090303720f */ /* 0x008fc8000380010c */
[----:B----4-:R-:W-:-:S04]  /*04d0*/  VIMNMX3 R3, R3, R10, R15, PT ;  /* 0x0000000a0303720f */ /* 0x010fc8000380010f */
[----:B-----5:R-:W-:-:S04]  /*04e0*/  VIMNMX3 R3, R3, R13, R16, PT ;  /* 0x0000000d0303720f */ /* 0x020fc80003800110 */
[----:B-1----:R-:W-:-:S04]  /*04f0*/  VIMNMX3 R3, R3, R14, R18, PT ;  /* 0x0000000e0303720f */ /* 0x002fc80003800112 */
[----:B0-----:R-:W-:-:S05]  /*0500*/  VIMNMX3 R3, R3, R0, R17, PT ;  /* 0x000000000303720f */ /* 0x001fca0003800111 */
[----:B------:R-:W-:Y:S01]  /*0510*/  STG.E desc[UR6][R4.64], R3 ;  /* 0x0000000304007986 */ /* 0x000fe2000c101906 */
[----:B------:R-:W-:Y:S05]  /*0520*/  EXIT ;  /* 0x000000000000794d */ /* 0x000fea0003800000 */
.L_x_44:
        /* <DEDUP_REMOVED lines=13> */
.L_x_104:


//--------------------- .text._Z11FilterStep1ILi8EEvPiS0_iiii --------------------------
	.section	.text._Z11FilterStep1ILi8EEvPiS0_iiii,"ax",@progbits
	.align	128
        .global         _Z11FilterStep1ILi8EEvPiS0_iiii
        .type           _Z11FilterStep1ILi8EEvPiS0_iiii,@function
        .size           _Z11FilterStep1ILi8EEvPiS0_iiii,(.L_x_105 - _Z11FilterStep1ILi8EEvPiS0_iiii)
        .other          _Z11FilterStep1ILi8EEvPiS0_iiii,@"STO_CUDA_ENTRY STV_DEFAULT"
_Z11FilterStep1ILi8EEvPiS0_iiii:
.text._Z11FilterStep1ILi8EEvPiS0_iiii:
        /* <DEDUP_REMOVED lines=60> */
[----:B---3--:R-:W-:-:S04]  /*03c0*/  VIMNMX3 R4, R4, R9, R10, PT ;  /* 0x000000090404720f */ /* 0x008fc8000380010a */
[----:B----4-:R-:W-:-:S04]  /*03d0*/  VIMNMX3 R4, R4, R11, R12, PT ;  /* 0x0000000b0404720f */ /* 0x010fc8000380010c */
[----:B-----5:R-:W-:-:S04]  /*03e0*/  VIMNMX3 R4, R4, R13, R14, PT ;  /* 0x0000000d0404720f */ /* 0x020fc8000380010e */
[----:B-1----:R-:W-:Y:S02]  /*03f0*/  VIMNMX3 R15, R4, R15, R16, PT ;  /* 0x0000000f040f720f */ /* 0x002fe40003800110 */
[----:B------:R-:W-:-:S04]  /*0400*/  IADD3 R4, P0, PT, R2, UR6, RZ ;  /* 0x0000000602047c10 */ /* 0x000fc8000ff1e0ff */
[----:B------:R-:W-:Y:S02]  /*0410*/  IADD3.X R5, PT, PT, R0, UR7, RZ, P0, !PT ;  /* 0x0000000700057c10 */ /* 0x000fe400087fe4ff */
[----:B0-----:R-:W-:-:S04]  /*0420*/  VIMNMX3 R15, R15, R18, R17, PT ;  /* 0x000000120f0f720f */ /* 0x001fc80003800111 */
[----:B--2---:R-:W-:-:S05]  /*0430*/  VIMNMX3 R15, R15, R20, R19, PT ;  /* 0x000000140f0f720f */ /* 0x004fca0003800113 */
[----:B------:R-:W-:Y:S01]  /*0440*/  STG.E desc[UR4][R4.64+-0x20], R15 ;  /* 0xffffe00f04007986 */ /* 0x000fe2000c101904 */
[----:B------:R-:W-:Y:S05]  /*0450*/  EXIT ;  /* 0x000000000000794d */ /* 0x000fea0003800000 */
.L_x_45:
        /* <DEDUP_REMOVED lines=10> */
.L_x_105:


//--------------------- .text._Z11FilterStep2ILi7EEvPiS0_iiii --------------------------
	.section	.text._Z11FilterStep2ILi7EEvPiS0_iiii,"ax",@progbits
	.align	128
        .global         _Z11FilterStep2ILi7EEvPiS0_iiii
        .type           _Z11FilterStep2ILi7EEvPiS0_iiii,@function
        .size           _Z11FilterStep2ILi7EEvPiS0_iiii,(.L_x_106 - _Z11FilterStep2ILi7EEvPiS0_iiii)
        .other          _Z11FilterStep2ILi7EEvPiS0_iiii,@"STO_CUDA_ENTRY STV_DEFAULT"
_Z11FilterStep2ILi7EEvPiS0_iiii:
.text._Z11FilterStep2ILi7EEvPiS0_iiii:
        /* <DEDUP_REMOVED lines=58> */
[----:B0-----:R-:W-:Y:S02]  /*03a0*/  VIMNMX3 R4, R4, R5, R6, PT ;  /* 0x000000050404720f */ /* 0x001fe40003800106 */
[C---:B------:R-:W-:Y:S01]  /*03b0*/  LEA R9, R2.reuse, R25, 0x2 ;  /* 0x0000001902097211 */ /* 0x040fe200078e10ff */
[----:B------:R-:W-:Y:S04]  /*03c0*/  LDS R16, [R25] ;  /* 0x0000000019107984 */ /* 0x000fe80000000800 */
[----:B------:R-:W-:Y:S02]  /*03d0*/  IMAD R27, R2, 0x4, R9 ;  /* 0x00000004021b7824 */ /* 0x000fe400078e0209 */
[----:B------:R-:W0:Y:S01]  /*03e0*/  LDS R9, [R9] ;  /* 0x0000000009097984 */ /* 0x000e220000000800 */
[----:B-1----:R-:W-:-:S02]  /*03f0*/  VIMNMX3 R7, R4, R7, R10, PT ;  /* 0x000000070407720f */ /* 0x002fc4000380010a */
[----:B------:R-:W-:Y:S01]  /*0400*/  LEA R11, R2, R27, 0x2 ;  /* 0x0000001b020b7211 */ /* 0x000fe200078e10ff */
[----:B------:R-:W-:Y:S01]  /*0410*/  LDS R18, [R27] ;  /* 0x000000001b127984 */ /* 0x000fe20000000800 */
[----:B------:R-:W1:Y:S04]  /*0420*/  LDC.64 R2, c[0x0][0x388] ;  /* 0x0000e200ff027b82 */ /* 0x000e680000000a00 */
[----:B------:R-:W5:Y:S01]  /*0430*/  LDS R11, [R11] ;  /* 0x000000000b0b7984 */ /* 0x000f620000000800 */
[----:B--2---:R-:W-:-:S04]  /*0440*/  VIMNMX3 R7, R7, R8, R15, PT ;  /* 0x000000080707720f */ /* 0x004fc8000380010f */
[----:B---3--:R-:W-:Y:S01]  /*0450*/  VIMNMX3 R7, R7, R12, R19, PT ;  /* 0x0000000c0707720f */ /* 0x008fe20003800113 */
[----:B-1----:R-:W-:-:S03]  /*0460*/  IMAD.WIDE R2, R0, 0x4, R2 ;  /* 0x0000000400027825 */ /* 0x002fc600078e0202 */
[----:B----4-:R-:W-:-:S04]  /*0470*/  VIMNMX3 R7, R7, R14, R23, PT ;  /* 0x0000000e0707720f */ /* 0x010fc80003800117 */
[----:B0-----:R-:W-:-:S04]  /*0480*/  VIMNMX3 R7, R7, R16, R9, PT ;  /* 0x000000100707720f */ /* 0x001fc80003800109 */
[----:B-----5:R-:W-:-:S05]  /*0490*/  VIMNMX3 R7, R7, R18, R11, PT ;  /* 0x000000120707720f */ /* 0x020fca000380010b */
[----:B------:R-:W-:Y:S01]  /*04a0*/  STG.E desc[UR4][R2.64], R7 ;  /* 0x0000000702007986 */ /* 0x000fe2000c101904 */
[----:B------:R-:W-:Y:S05]  /*04b0*/  EXIT ;  /* 0x000000000000794d */ /* 0x000fea0003800000 */
.L_x_46:
        /* <DEDUP_REMOVED lines=12> */
.L_x_106:


//--------------------- .text._Z11FilterStep1ILi7EEvPiS0_iiii --------------------------
	.section	.text._Z11FilterStep1ILi7EEvPiS0_iiii,"ax",@progbits
	.align	128
        .global         _Z11FilterStep1ILi7EEvPiS0_iiii
        .type           _Z11FilterStep1ILi7EEvPiS0_iiii,@function
        .size           _Z11FilterStep1ILi7EEvPiS0_iiii,(.L_x_107 - _Z11FilterStep1ILi7EEvPiS0_iiii)
        .other          _Z11FilterStep1ILi7EEvPiS0_iiii,@"STO_CUDA_ENTRY STV_DEFAULT"
_Z11FilterStep1ILi7EEvPiS0_iiii:
.text._Z11FilterStep1ILi7EEvPiS0_iiii:
        /* <DEDUP_REMOVED lines=54> */
[----:B0-----:R-:W-:-:S03]  /*0360*/  VIMNMX3 R4, R4, R5, R6, PT ;  /* 0x000000050404720f */ /* 0x001fc60003800106 */
[----:B------:R-:W-:Y:S04]  /*0370*/  LDS R18, [R3+0x18] ;  /* 0x0000180003127984 */ /* 0x000fe80000000800 */
[----:B------:R-:W0:Y:S01]  /*0380*/  LDS R17, [R3+0x1c] ;  /* 0x00001c0003117984 */ /* 0x000e220000000800 */
[----:B--2---:R-:W-:-:S04]  /*0390*/  VIMNMX3 R4, R4, R7, R8, PT ;  /* 0x000000070404720f */ /* 0x004fc80003800108 */
[----:B---3--:R-:W-:-:S04]  /*03a0*/  VIMNMX3 R4, R4, R9, R10, PT ;  /* 0x000000090404720f */ /* 0x008fc8000380010a */
[----:B----4-:R-:W-:-:S04]  /*03b0*/  VIMNMX3 R4, R4, R11, R12, PT ;  /* 0x0000000b0404720f */ /* 0x010fc8000380010c */
[----:B-----5:R-:W-:Y:S02]  /*03c0*/  VIMNMX3 R13, R4, R13, R14, PT ;  /* 0x0000000d040d720f */ /* 0x020fe4000380010e */
[----:B-1----:R-:W-:-:S04]  /*03d0*/  IADD3 R4, P0, PT, R2, UR6, RZ ;  /* 0x0000000602047c10 */ /* 0x002fc8000ff1e0ff */
[----:B------:R-:W-:Y:S02]  /*03e0*/  IADD3.X R5, PT, PT, R0, UR7, RZ, P0, !PT ;  /* 0x0000000700057c10 */ /* 0x000fe400087fe4ff */
[----:B------:R-:W-:-:S04]  /*03f0*/  VIMNMX3 R13, R13, R16, R15, PT ;  /* 0x000000100d0d720f */ /* 0x000fc8000380010f */
[----:B0-----:R-:W-:-:S05]  /*0400*/  VIMNMX3 R13, R13, R18, R17, PT ;  /* 0x000000120d0d720f */ /* 0x001fca0003800111 */
[----:B------:R-:W-:Y:S01]  /*0410*/  STG.E desc[UR4][R4.64+-0x1c], R13 ;  /* 0xffffe40d04007986 */ /* 0x000fe2000c101904 */
[----:B------:R-:W-:Y:S05]  /*0420*/  EXIT ;  /* 0x000000000000794d */ /* 0x000fea0003800000 */
.L_x_47:
        /* <DEDUP_REMOVED lines=13> */
.L_x_107:


//--------------------- .text._Z11FilterStep2ILi6EEvPiS0_iiii --------------------------
	.section	.text._Z11FilterStep2ILi6EEvPiS0_iiii,"ax",@progbits
	.align	128
        .global         _Z11FilterStep2ILi6EEvPiS0_iiii
        .type           _Z11FilterStep2ILi6EEvPiS0_iiii,@function
        .size           _Z11FilterStep2ILi6EEvPiS0_iiii,(.L_x_108 - _Z11FilterStep2ILi6EEvPiS0_iiii)
        .other          _Z11FilterStep2ILi6EEvPiS0_iiii,@"STO_CUDA_ENTRY STV_DEFAULT"
_Z11FilterStep2ILi6EEvPiS0_iiii:
.text._Z11FilterStep2ILi6EEvPiS0_iiii:
        /* <DEDUP_REMOVED lines=58> */
[----:B0-----:R-:W-:-:S02]  /*03a0*/  VIMNMX3 R4, R9, R4, R5, PT ;  /* 0x000000040904720f */ /* 0x001fc40003800105 */
[----:B------:R-:W-:Y:S02]  /*03b0*/  LEA R6, R2, R25, 0x2 ;  /* 0x0000001902067211 */ /* 0x000fe400078e10ff */
[----:B------:R-:W-:Y:S01]  /*03c0*/  LDS R25, [R25] ;  /* 0x0000000019197984 */ /* 0x000fe20000000800 */
[----:B------:R-:W0:Y:S03]  /*03d0*/  LDC.64 R2, c[0x0][0x388] ;  /* 0x0000e200ff027b82 */ /* 0x000e260000000a00 */
[----:B------:R-:W5:Y:S01]  /*03e0*/  LDS R6, [R6] ;  /* 0x0000000006067984 */ /* 0x000f620000000800 */
[----:B-1----:R-:W-:-:S04]  /*03f0*/  VIMNMX3 R4, R4, R7, R11, PT ;  /* 0x000000070404720f */ /* 0x002fc8000380010b */
[----:B--2---:R-:W-:-:S04]  /*0400*/  VIMNMX3 R4, R4, R13, R15, PT ;  /* 0x0000000d0404720f */ /* 0x004fc8000380010f */
[----:B---3--:R-:W-:Y:S01]  /*0410*/  VIMNMX3 R4, R4, R17, R19, PT ;  /* 0x000000110404720f */ /* 0x008fe20003800113 */
[----:B0-----:R-:W-:-:S03]  /*0420*/  IMAD.WIDE R2, R0, 0x4, R2 ;  /* 0x0000000400027825 */ /* 0x001fc600078e0202 */
[----:B----4-:R-:W-:-:S04]  /*0430*/  VIMNMX3 R4, R4, R21, R23, PT ;  /* 0x000000150404720f */ /* 0x010fc80003800117 */
[----:B-----5:R-:W-:-:S05]  /*0440*/  VIMNMX3 R5, R4, R25, R6, PT ;  /* 0x000000190405720f */ /* 0x020fca0003800106 */
[----:B------:R-:W-:Y:S01]  /*0450*/  STG.E desc[UR4][R2.64], R5 ;  /* 0x0000000502007986 */ /* 0x000fe2000c101904 */
[----:B------:R-:W-:Y:S05]  /*0460*/  EXIT ;  /* 0x000000000000794d */ /* 0x000fea0003800000 */
.L_x_48:
        /* <DEDUP_REMOVED lines=9> */
.L_x_108:


//--------------------- .text._Z11FilterStep1ILi6EEvPiS0_iiii --------------------------
	.section	.text._Z11FilterStep1ILi6EEvPiS0_iiii,"ax",@progbits
	.align	128
        .global         _Z11FilterStep1ILi6EEvPiS0_iiii
        .type           _Z11FilterStep1ILi6EEvPiS0_iiii,@function
        .size           _Z11FilterStep1ILi6EEvPiS0_iiii,(.L_x_109 - _Z11FilterStep1ILi6EEvPiS0_iiii)
        .other          _Z11FilterStep1ILi6EEvPiS0_iiii,@"STO_CUDA_ENTRY STV_DEFAULT"
_Z11FilterStep1ILi6EEvPiS0_iiii:
.text._Z11FilterStep1ILi6EEvPiS0_iiii:
        /* <DEDUP_REMOVED lines=54> */
[----:B--2---:R-:W-:-:S04]  /*0360*/  VIMNMX3 R2, R2, R3, R4, PT ;  /* 0x000000030202720f */ /* 0x004fc80003800104 */
[----:B0-----:R-:W-:-:S04]  /*0370*/  VIMNMX3 R2, R2, R5, R6, PT ;  /* 0x000000050202720f */ /* 0x001fc80003800106 */
[----:B---3--:R-:W-:-:S04]  /*0380*/  VIMNMX3 R2, R2, R7, R9, PT ;  /* 0x000000070202720f */ /* 0x008fc80003800109 */
[----:B----4-:R-:W-:Y:S02]  /*0390*/  VIMNMX3 R10, R2, R11, R10, PT ;  /* 0x0000000b020a720f */ /* 0x010fe4000380010a */
[----:B-1----:R-:W-:-:S04]  /*03a0*/  IADD3 R2, P0, PT, R16, UR6, RZ ;  /* 0x0000000610027c10 */ /* 0x002fc8000ff1e0ff */
[----:B------:R-:W-:Y:S02]  /*03b0*/  IADD3.X R3, PT, PT, R0, UR7, RZ, P0, !PT ;  /* 0x0000000700037c10 */ /* 0x000fe400087fe4ff */
[----:B-----5:R-:W-:-:S04]  /*03c0*/  VIMNMX3 R10, R10, R13, R12, PT ;  /* 0x0000000d0a0a720f */ /* 0x020fc8000380010c */
[----:B------:R-:W-:-:S05]  /*03d0*/  VIMNMX3 R15, R10, R15, R14, PT ;  /* 0x0000000f0a0f720f */ /* 0x000fca000380010e */
[----:B------:R-:W-:Y:S01]  /*03e0*/  STG.E desc[UR4][R2.64+-0x18], R15 ;  /* 0xffffe80f02007986 */ /* 0x000fe2000c101904 */
[----:B------:R-:W-:Y:S05]  /*03f0*/  EXIT ;  /* 0x000000000000794d */ /* 0x000fea0003800000 */
.L_x_49:
        /* <DEDUP_REMOVED lines=16> */
.L_x_109:


//--------------------- .text._Z11FilterStep2ILi5EEvPiS0_iiii --------------------------
	.section	.text._Z11FilterStep2ILi5EEvPiS0_iiii,"ax",@progbits
	.align	128
        .global         _Z11FilterStep2ILi5EEvPiS0_iiii
        .type           _Z11FilterStep2ILi5EEvPiS0_iiii,@function
        .size           _Z11FilterStep2ILi5EEvPiS0_iiii,(.L_x_110 - _Z11FilterStep2ILi5EEvPiS0_iiii)
        .other          _Z11FilterStep2ILi5EEvPiS0_iiii,@"STO_CUDA_ENTRY STV_DEFAULT"
_Z11FilterStep2ILi5EEvPiS0_iiii:
.text._Z11FilterStep2ILi5EEvPiS0_iiii:
        /* <DEDUP_REMOVED lines=66> */
.L_x_50:
        /* <DEDUP_REMOVED lines=14> */
.L_x_110:


//--------------------- .text._Z11FilterStep1ILi5EEvPiS0_iiii --------------------------
	.section	.text._Z11FilterStep1ILi5EEvPiS0_iiii,"ax",@progbits
	.align	128
        .global         _Z11FilterStep1ILi5EEvPiS0_iiii
        .type           _Z11FilterStep1ILi5EEvPiS0_iiii,@function
        .size           _Z11FilterStep1ILi5EEvPiS0_iiii,(.L_x_111 - _Z11FilterStep1ILi5EEvPiS0_iiii)
        .other          _Z11FilterStep1ILi5EEvPiS0_iiii,@"STO_CUDA_ENTRY STV_DEFAULT"
_Z11FilterStep1ILi5EEvPiS0_iiii:
.text._Z11FilterStep1ILi5EEvPiS0_iiii:
        /* <DEDUP_REMOVED lines=52> */
[----:B--2---:R-:W-:-:S02]  /*0340*/  VIMNMX3 R0, R0, R3, R2, PT ;  /* 0x000000030000720f */ /* 0x004fc40003800102 */
[----:B-1----:R-:W-:-:S04]  /*0350*/  IADD3 R2, P0, PT, R13, UR6, RZ ;  /* 0x000000060d027c10 */ /* 0x002fc8000ff1e0ff */
[----:B------:R-:W-:Y:S02]  /*0360*/  IADD3.X R3, PT, PT, R14, UR7, RZ, P0, !PT ;  /* 0x000000070e037c10 */ /* 0x000fe400087fe4ff */
[----:B0-----:R-:W-:-:S04]  /*0370*/  VIMNMX3 R0, R0, R5, R4, PT ;  /* 0x000000050000720f */ /* 0x001fc80003800104 */
[----:B---3--:R-:W-:-:S04]  /*0380*/  VIMNMX3 R0, R0, R7, R6, PT ;  /* 0x000000070000720f */ /* 0x008fc80003800106 */
[----:B----4-:R-:W-:-:S04]  /*0390*/  VIMNMX3 R0, R0, R9, R10, PT ;  /* 0x000000090000720f */ /* 0x010fc8000380010a */
[----:B-----5:R-:W-:-:S05]  /*03a0*/  VIMNMX3 R11, R0, R11, R12, PT ;  /* 0x0000000b000b720f */ /* 0x020fca000380010c */
[----:B------:R-:W-:Y:S01]  /*03b0*/  STG.E desc[UR4][R2.64+-0x14], R11 ;  /* 0xffffec0b02007986 */ /* 0x000fe2000c101904 */
[----:B------:R-:W-:Y:S05]  /*03c0*/  EXIT ;  /* 0x000000000000794d */ /* 0x000fea0003800000 */
.L_x_51:
        /* <DEDUP_REMOVED lines=11> */
.L_x_111:


//--------------------- .text._Z11FilterStep2ILi4EEvPiS0_iiii --------------------------
	.section	.text._Z11FilterStep2ILi4EEvPiS0_iiii,"ax",@progbits
	.align	128
        .global         _Z11FilterStep2ILi4EEvPiS0_iiii
        .type           _Z11FilterStep2ILi4EEvPiS0_iiii,@function
        .size           _Z11FilterStep2ILi4EEvPiS0_iiii,(.L_x_112 - _Z11FilterStep2ILi4EEvPiS0_iiii)
        .other          _Z11FilterStep2ILi4EEvPiS0_iiii,@"STO_CUDA_ENTRY STV_DEFAULT"
_Z11FilterStep2ILi4EEvPiS0_iiii:
.text._Z11FilterStep2ILi4EEvPiS0_iiii:
        /* <DEDUP_REMOVED lines=56> */
[----:B0-----:R-:W-:-:S04]  /*0380*/  VIMNMX3 R4, R4, R5, R7, PT ;  /* 0x000000050404720f */ /* 0x001fc80003800107 */
[----:B--2---:R-:W-:Y:S01]  /*0390*/  VIMNMX3 R4, R4, R9, R11, PT ;  /* 0x000000090404720f */ /* 0x004fe2000380010b */
[----:B-1----:R-:W-:-:S03]  /*03a0*/  IMAD.WIDE R2, R0, 0x4, R2 ;  /* 0x0000000400027825 */ /* 0x002fc600078e0202 */
[----:B---3--:R-:W-:-:S04]  /*03b0*/  VIMNMX3 R4, R4, R13, R15, PT ;  /* 0x0000000d0404720f */ /* 0x008fc8000380010f */
[----:B----4-:R-:W-:-:S05]  /*03c0*/  VIMNMX3 R5, R4, R17, R6, PT ;  /* 0x000000110405720f */ /* 0x010fca0003800106 */
[----:B------:R-:W-:Y:S01]  /*03d0*/  STG.E desc[UR6][R2.64], R5 ;  /* 0x0000000502007986 */ /* 0x000fe2000c101906 */
[----:B------:R-:W-:Y:S05]  /*03e0*/  EXIT ;  /* 0x000000000000794d */ /* 0x000fea0003800000 */
.L_x_52:
        /* <DEDUP_REMOVED lines=9> */
.L_x_112:


//--------------------- .text._Z11FilterStep1ILi4EEvPiS0_iiii --------------------------
	.section	.text._Z11FilterStep1ILi4EEvPiS0_iiii,"ax",@progbits
	.align	128
        .global         _Z11FilterStep1ILi4EEvPiS0_iiii
        .type           _Z11FilterStep1ILi4EEvPiS0_iiii,@function
        .size           _Z11FilterStep1ILi4EEvPiS0_iiii,(.L_x_113 - _Z11FilterStep1ILi4EEvPiS0_iiii)
        .other          _Z11FilterStep1ILi4EEvPiS0_iiii,@"STO_CUDA_ENTRY STV_DEFAULT"
_Z11FilterStep1ILi4EEvPiS0_iiii:
.text._Z11FilterStep1ILi4EEvPiS0_iiii:
        /* <DEDUP_REMOVED lines=50> */
[----:B--2---:R-:W-:-:S02]  /*0320*/  VIMNMX3 R0, R0, R3, R2, PT ;  /* 0x000000030000720f */ /* 0x004fc40003800102 */
[----:B-1----:R-:W-:-:S04]  /*0330*/  IADD3 R2, P0, PT, R11, UR6, RZ ;  /* 0x000000060b027c10 */ /* 0x002fc8000ff1e0ff */
[----:B------:R-:W-:Y:S02]  /*0340*/  IADD3.X R3, PT, PT, R12, UR7, RZ, P0, !PT ;  /* 0x000000070c037c10 */ /* 0x000fe400087fe4ff */
[----:B0-----:R-:W-:-:S04]  /*0350*/  VIMNMX3 R0, R0, R5, R4, PT ;  /* 0x000000050000720f */ /* 0x001fc80003800104 */
[----:B---3--:R-:W-:-:S04]  /*0360*/  VIMNMX3 R0, R0, R7, R6, PT ;  /* 0x000000070000720f */ /* 0x008fc80003800106 */
[----:B----4-:R-:W-:-:S05]  /*0370*/  VIMNMX3 R9, R0, R9, R10, PT ;  /* 0x000000090009720f */ /* 0x010fca000380010a */
[----:B------:R-:W-:Y:S01]  /*0380*/  STG.E desc[UR4][R2.64+-0x10], R9 ;  /* 0xfffff00902007986 */ /* 0x000fe2000c101904 */
[----:B------:R-:W-:Y:S05]  /*0390*/  EXIT ;  /* 0x000000000000794d */ /* 0x000fea0003800000 */
.L_x_53:
        /* <DEDUP_REMOVED lines=14> */
.L_x_113:


//--------------------- .text._Z11FilterStep2ILi3EEvPiS0_iiii --------------------------
	.section	.text._Z11FilterStep2ILi3EEvPiS0_iiii,"ax",@progbits
	.align	128
        .global         _Z11FilterStep2ILi3EEvPiS0_iiii
        .type           _Z11FilterStep2ILi3EEvPiS0_iiii,@function
        .size           _Z11FilterStep2ILi3EEvPiS0_iiii,(.L_x_114 - _Z11FilterStep2ILi3EEvPiS0_iiii)
        .other          _Z11FilterStep2ILi3EEvPiS0_iiii,@"STO_CUDA_ENTRY STV_DEFAULT"
_Z11FilterStep2ILi3EEvPiS0_iiii:
.text._Z11FilterStep2ILi3EEvPiS0_iiii:
        /* <DEDUP_REMOVED lines=51> */
[----:B-1----:R-:W-:-:S04]  /*0330*/  VIMNMX3 R5, R8, R5, R6, PT ;  /* 0x000000050805720f */ /* 0x002fc80003800106 */
[----:B0-----:R-:W-:-:S04]  /*0340*/  VIMNMX3 R5, R5, R10, R9, PT ;  /* 0x0000000a0505720f */ /* 0x001fc80003800109 */
[----:B--2---:R-:W-:-:S05]  /*0350*/  VIMNMX3 R5, R5, R12, R13, PT ;  /* 0x0000000c0505720f */ /* 0x004fca000380010d */
[----:B------:R-:W-:Y:S01]  /*0360*/  STG.E desc[UR4][R2.64], R5 ;  /* 0x0000000502007986 */ /* 0x000fe2000c101904 */
[----:B------:R-:W-:Y:S05]  /*0370*/  EXIT ;  /* 0x000000000000794d */ /* 0x000fea0003800000 */
.L_x_54:
        /* <DEDUP_REMOVED lines=16> */
.L_x_114:


//--------------------- .text._Z11FilterStep1ILi3EEvPiS0_iiii --------------------------
	.section	.text._Z11FilterStep1ILi3EEvPiS0_iiii,"ax",@progbits
	.align	128
        .global         _Z11FilterStep1ILi3EEvPiS0_iiii
        .type           _Z11FilterStep1ILi3EEvPiS0_iiii,@function
        .size           _Z11FilterStep1ILi3EEvPiS0_iiii,(.L_x_115 - _Z11FilterStep1ILi3EEvPiS0_iiii)
        .other          _Z11FilterStep1ILi3EEvPiS0_iiii,@"STO_CUDA_ENTRY STV_DEFAULT"
_Z11FilterStep1ILi3EEvPiS0_iiii:
.text._Z11FilterStep1ILi3EEvPiS0_iiii:
        /* <DEDUP_REMOVED lines=48> */
[----:B--2---:R-:W-:-:S02]  /*0300*/  VIMNMX3 R0, R0, R3, R2, PT ;  /* 0x000000030000720f */ /* 0x004fc40003800102 */
[----:B-1----:R-:W-:-:S04]  /*0310*/  IADD3 R2, P0, PT, R9, UR6, RZ ;  /* 0x0000000609027c10 */ /* 0x002fc8000ff1e0ff */
[----:B------:R-:W-:Y:S02]  /*0320*/  IADD3.X R3, PT, PT, R10, UR7, RZ, P0, !PT ;  /* 0x000000070a037c10 */ /* 0x000fe400087fe4ff */
[----:B0-----:R-:W-:-:S04]  /*0330*/  VIMNMX3 R0, R0, R5, R4, PT ;  /* 0x000000050000720f */ /* 0x001fc80003800104 */
[----:B---3--:R-:W-:-:S05]  /*0340*/  VIMNMX3 R7, R0, R7, R6, PT ;  /* 0x000000070007720f */ /* 0x008fca0003800106 */
[----:B------:R-:W-:Y:S01]  /*0350*/  STG.E desc[UR4][R2.64+-0xc], R7 ;  /* 0xfffff40702007986 */ /* 0x000fe2000c101904 */
[----:B------:R-:W-:Y:S05]  /*0360*/  EXIT ;  /* 0x000000000000794d */ /* 0x000fea0003800000 */
.L_x_55:
        /* <DEDUP_REMOVED lines=9> */
.L_x_115:


//--------------------- .text._Z11FilterStep2ILi2EEvPiS0_iiii --------------------------
	.section	.text._Z11FilterStep2ILi2EEvPiS0_iiii,"ax",@progbits
	.align	128
        .global         _Z11FilterStep2ILi2EEvPiS0_iiii
        .type           _Z11FilterStep2ILi2EEvPiS0_iiii,@function
        .size           _Z11FilterStep2ILi2EEvPiS0_iiii,(.L_x_116 - _Z11FilterStep2ILi2EEvPiS0_iiii)
        .other          _Z11FilterStep2ILi2EEvPiS0_iiii,@"STO_CUDA_ENTRY STV_DEFAULT"
_Z11FilterStep2ILi2EEvPiS0_iiii:
.text._Z11FilterStep2ILi2EEvPiS0_iiii:
        /* <DEDUP_REMOVED lines=49> */
[----:B0-----:R-:W-:-:S04]  /*0310*/  VIMNMX3 R5, R0, R5, R6, PT ;  /* 0x000000050005720f */ /* 0x001fc80003800106 */
[----:B-1----:R-:W-:-:S05]  /*0320*/  VIMNMX3 R5, R5, R8, R10, PT ;  /* 0x000000080505720f */ /* 0x002fca000380010a */
[----:B------:R-:W-:Y:S01]  /*0330*/  STG.E desc[UR6][R2.64], R5 ;  /* 0x0000000502007986 */ /* 0x000fe2000c101906 */
[----:B------:R-:W-:Y:S05]  /*0340*/  EXIT ;  /* 0x000000000000794d */ /* 0x000fea0003800000 */
.L_x_56:
        /* <DEDUP_REMOVED lines=11> */
.L_x_116:


//--------------------- .text._Z11FilterStep1ILi2EEvPiS0_iiii --------------------------
	.section	.text._Z11FilterStep1ILi2EEvPiS0_iiii,"ax",@progbits
	.align	128
        .global         _Z11FilterStep1ILi2EEvPiS0_iiii
        .type           _Z11FilterStep1ILi2EEvPiS0_iiii,@function
        .size           _Z11FilterStep1ILi2EEvPiS0_iiii,(.L_x_117 - _Z11FilterStep1ILi2EEvPiS0_iiii)
        .other          _Z11FilterStep1ILi2EEvPiS0_iiii,@"STO_CUDA_ENTRY STV_DEFAULT"
_Z11FilterStep1ILi2EEvPiS0_iiii:
.text._Z11FilterStep1ILi2EEvPiS0_iiii:
        /* <DEDUP_REMOVED lines=47> */
[----:B--2---:R-:W-:Y:S02]  /*02f0*/  VIMNMX3 R0, R0, R3, R4, PT ;  /* 0x000000030000720f */ /* 0x004fe40003800104 */
[----:B------:R-:W-:Y:S02]  /*0300*/  IADD3.X R3, PT, PT, R10, UR7, RZ, P0, !PT ;  /* 0x000000070a037c10 */ /* 0x000fe400087fe4ff */
[----:B0-----:R-:W-:-:S05]  /*0310*/  VIMNMX3 R5, R0, R5, R6, PT ;  /* 0x000000050005720f */ /* 0x001fca0003800106 */
[----:B------:R-:W-:Y:S01]  /*0320*/  STG.E desc[UR4][R2.64+-0x8], R5 ;  /* 0xfffff80502007986 */ /* 0x000fe2000c101904 */
[----:B------:R-:W-:Y:S05]  /*0330*/  EXIT ;  /* 0x000000000000794d */ /* 0x000fea0003800000 */
.L_x_57:
        /* <DEDUP_REMOVED lines=12> */
.L_x_117:


//--------------------- .text._Z11FilterStep2ILi1EEvPiS0_iiii --------------------------
	.section	.text._Z11FilterStep2ILi1EEvPiS0_iiii,"ax",@progbits
	.align	128
        .global         _Z11FilterStep2ILi1EEvPiS0_iiii
        .type           _Z11FilterStep2ILi1EEvPiS0_iiii,@function
        .size           _Z11FilterStep2ILi1EEvPiS0_iiii,(.L_x_118 - _Z11FilterStep2ILi1EEvPiS0_iiii)
        .other          _Z11FilterStep2ILi1EEvPiS0_iiii,@"STO_CUDA_ENTRY STV_DEFAULT"
_Z11FilterStep2ILi1EEvPiS0_iiii:
.text._Z11FilterStep2ILi1EEvPiS0_iiii:
        /* <DEDUP_REMOVED lines=44> */
[----:B0-----:R-:W-:-:S05]  /*02c0*/  VIMNMX3 R5, R6, R5, R4, PT ;  /* 0x000000050605720f */ /* 0x001fca0003800104 */
[----:B------:R-:W-:Y:S01]  /*02d0*/  STG.E desc[UR6][R2.64], R5 ;  /* 0x0000000502007986 */ /* 0x000fe2000c101906 */
[----:B------:R-:W-:Y:S05]  /*02e0*/  EXIT ;  /* 0x000000000000794d */ /* 0x000fea0003800000 */
.L_x_58:
        /* <DEDUP_REMOVED lines=9> */
.L_x_118:


//--------------------- .text._Z11FilterStep1ILi1EEvPiS0_iiii --------------------------
	.section	.text._Z11FilterStep1ILi1EEvPiS0_iiii,"ax",@progbits
	.align	128
        .global         _Z11FilterStep1ILi1EEvPiS0_iiii
        .type           _Z11FilterStep1ILi1EEvPiS0_iiii,@function
        .size           _Z11FilterStep1ILi1EEvPiS0_iiii,(.L_x_119 - _Z11FilterStep1ILi1EEvPiS0_iiii)
        .other          _Z11FilterStep1ILi1EEvPiS0_iiii,@"STO_CUDA_ENTRY STV_DEFAULT"
_Z11FilterStep1ILi1EEvPiS0_iiii:
.text._Z11FilterStep1ILi1EEvPiS0_iiii:
        /* <DEDUP_REMOVED lines=44> */
[----:B0-----:R-:W-:-:S05]  /*02c0*/  VIMNMX3 R5, R0, R5, R4, PT ;  /* 0x000000050005720f */ /* 0x001fca0003800104 */
[----:B------:R-:W-:Y:S01]  /*02d0*/  STG.E desc[UR4][R2.64+-0x4], R5 ;  /* 0xfffffc0502007986 */ /* 0x000fe2000c101904 */
[----:B------:R-:W-:Y:S05]  /*02e0*/  EXIT ;  /* 0x000000000000794d */ /* 0x000fea0003800000 */
.L_x_59:
        /* <DEDUP_REMOVED lines=9> */
.L_x_119:


//--------------------- .nv.shared._Z12FilterDStep2ILi15EEvPiS0_iiii --------------------------
	.section	.nv.shared._Z12FilterDStep2ILi15EEvPiS0_iiii,"aw",@nobits
	.sectionflags	@""
	.align	16
	.zero		1024


//--------------------- .nv.shared.reserved.0     --------------------------
	.section	.nv.shared.reserved.0,"aw",@nobits
	.weak		__nv_reservedSMEM_offset_0_alias
	.size		__nv_reservedSMEM_offset_0_alias, 0, 64
	.other		__nv_reservedSMEM_offset_0_alias,@"STO_CUDA_RESERVED_SHARED STV_DEFAULT"
__nv_reservedSMEM_offset_0_alias:
	.zero		0
	.zero		64


//--------------------- .nv.shared._Z12FilterDStep1ILi15EEvPiS0_iiii --------------------------
	.section	.nv.shared._Z12FilterDStep1ILi15EEvPiS0_iiii,"aw",@nobits
	.sectionflags	@""
	.align	16
	.zero		1024


//--------------------- .nv.shared._Z12FilterDStep2ILi14EEvPiS0_iiii --------------------------
	.section	.nv.shared._Z12FilterDStep2ILi14EEvPiS0_iiii,"aw",@nobits
	.sectionflags	@""
	.align	16
	.zero		1024


//--------------------- .nv.shared._Z12FilterDStep1ILi14EEvPiS0_iiii --------------------------
	.section	.nv.shared._Z12FilterDStep1ILi14EEvPiS0_iiii,"aw",@nobits
	.sectionflags	@""
	.align	16
	.zero		1024


//--------------------- .nv.shared._Z12FilterDStep2ILi13EEvPiS0_iiii --------------------------
	.section	.nv.shared._Z12FilterDStep2ILi13EEvPiS0_iiii,"aw",@nobits
	.sectionflags	@""
	.align	16
	.zero		1024


//--------------------- .nv.shared._Z12FilterDStep1ILi13EEvPiS0_iiii --------------------------
	.section	.nv.shared._Z12FilterDStep1ILi13EEvPiS0_iiii,"aw",@nobits
	.sectionflags	@""
	.align	16
	.zero		1024


//--------------------- .nv.shared._Z12FilterDStep2ILi12EEvPiS0_iiii --------------------------
	.section	.nv.shared._Z12FilterDStep2ILi12EEvPiS0_iiii,"aw",@nobits
	.sectionflags	@""
	.align	16
	.zero		1024


//--------------------- .nv.shared._Z12FilterDStep1ILi12EEvPiS0_iiii --------------------------
	.section	.nv.shared._Z12FilterDStep1ILi12EEvPiS0_iiii,"aw",@nobits
	.sectionflags	@""
	.align	16
	.zero		1024


//--------------------- .nv.shared._Z12FilterDStep2ILi11EEvPiS0_iiii --------------------------
	.section	.nv.shared._Z12FilterDStep2ILi11EEvPiS0_iiii,"aw",@nobits
	.sectionflags	@""
	.align	16
	.zero		1024


//--------------------- .nv.shared._Z12FilterDStep1ILi11EEvPiS0_iiii --------------------------
	.section	.nv.shared._Z12FilterDStep1ILi11EEvPiS0_iiii,"aw",@nobits
	.sectionflags	@""
	.align	16
	.zero		1024


//--------------------- .nv.shared._Z12FilterDStep2ILi10EEvPiS0_iiii --------------------------
	.section	.nv.shared._Z12FilterDStep2ILi10EEvPiS0_iiii,"aw",@nobits
	.sectionflags	@""
	.align	16
	.zero		1024


//--------------------- .nv.shared._Z12FilterDStep1ILi10EEvPiS0_iiii --------------------------
	.section	.nv.shared._Z12FilterDStep1ILi10EEvPiS0_iiii,"aw",@nobits
	.sectionflags	@""
	.align	16
	.zero		1024


//--------------------- .nv.shared._Z12FilterDStep2ILi9EEvPiS0_iiii --------------------------
	.section	.nv.shared._Z12FilterDStep2ILi9EEvPiS0_iiii,"aw",@nobits
	.sectionflags	@""
	.align	16
	.zero		1024


//--------------------- .nv.shared._Z12FilterDStep1ILi9EEvPiS0_iiii --------------------------
	.section	.nv.shared._Z12FilterDStep1ILi9EEvPiS0_iiii,"aw",@nobits
	.sectionflags	@""
	.align	16
	.zero		1024


//--------------------- .nv.shared._Z12FilterDStep2ILi8EEvPiS0_iiii --------------------------
	.section	.nv.shared._Z12FilterDStep2ILi8EEvPiS0_iiii,"aw",@nobits
	.sectionflags	@""
	.align	16
	.zero		1024


//--------------------- .nv.shared._Z12FilterDStep1ILi8EEvPiS0_iiii --------------------------
	.section	.nv.shared._Z12FilterDStep1ILi8EEvPiS0_iiii,"aw",@nobits
	.sectionflags	@""
	.align	16
	.zero		1024


//--------------------- .nv.shared._Z12FilterDStep2ILi7EEvPiS0_iiii --------------------------
	.section	.nv.shared._Z12FilterDStep2ILi7EEvPiS0_iiii,"aw",@nobits
	.sectionflags	@""
	.align	16
	.zero		1024


//--------------------- .nv.shared._Z12FilterDStep1ILi7EEvPiS0_iiii --------------------------
	.section	.nv.shared._Z12FilterDStep1ILi7EEvPiS0_iiii,"aw",@nobits
	.sectionflags	@""
	.align	16
	.zero		1024


//--------------------- .nv.shared._Z12FilterDStep2ILi6EEvPiS0_iiii --------------------------
	.section	.nv.shared._Z12FilterDStep2ILi6EEvPiS0_iiii,"aw",@nobits
	.sectionflags	@""
	.align	16
	.zero		1024


//--------------------- .nv.shared._Z12FilterDStep1ILi6EEvPiS0_iiii --------------------------
	.section	.nv.shared._Z12FilterDStep1ILi6EEvPiS0_iiii,"aw",@nobits
	.sectionflags	@""
	.align	16
	.zero		1024


//--------------------- .nv.shared._Z12FilterDStep2ILi5EEvPiS0_iiii --------------------------
	.section	.nv.shared._Z12FilterDStep2ILi5EEvPiS0_iiii,"aw",@nobits
	.sectionflags	@""
	.align	16
	.zero		1024


//--------------------- .nv.shared._Z12FilterDStep1ILi5EEvPiS0_iiii --------------------------
	.section	.nv.shared._Z12FilterDStep1ILi5EEvPiS0_iiii,"aw",@nobits
	.sectionflags	@""
	.align	16
	.zero		1024


//--------------------- .nv.shared._Z12FilterDStep2ILi4EEvPiS0_iiii --------------------------
	.section	.nv.shared._Z12FilterDStep2ILi4EEvPiS0_iiii,"aw",@nobits
	.sectionflags	@""
	.align	16
	.zero		1024


//--------------------- .nv.shared._Z12FilterDStep1ILi4EEvPiS0_iiii --------------------------
	.section	.nv.shared._Z12FilterDStep1ILi4EEvPiS0_iiii,"aw",@nobits
	.sectionflags	@""
	.align	16
	.zero		1024


//--------------------- .nv.shared._Z12FilterDStep2ILi3EEvPiS0_iiii --------------------------
	.section	.nv.shared._Z12FilterDStep2ILi3EEvPiS0_iiii,"aw",@nobits
	.sectionflags	@""
	.align	16
	.zero		1024


//--------------------- .nv.shared._Z12FilterDStep1ILi3EEvPiS0_iiii --------------------------
	.section	.nv.shared._Z12FilterDStep1ILi3EEvPiS0_iiii,"aw",@nobits
	.sectionflags	@""
	.align	16
	.zero		1024


//--------------------- .nv.shared._Z12FilterDStep2ILi2EEvPiS0_iiii --------------------------
	.section	.nv.shared._Z12FilterDStep2ILi2EEvPiS0_iiii,"aw",@nobits
	.sectionflags	@""
	.align	16
	.zero		1024


//--------------------- .nv.shared._Z12FilterDStep1ILi2EEvPiS0_iiii --------------------------
	.section	.nv.shared._Z12FilterDStep1ILi2EEvPiS0_iiii,"aw",@nobits
	.sectionflags	@""
	.align	16
	.zero		1024


//--------------------- .nv.shared._Z12FilterDStep2ILi1EEvPiS0_iiii --------------------------
	.section	.nv.shared._Z12FilterDStep2ILi1EEvPiS0_iiii,"aw",@nobits
	.sectionflags	@""
	.align	16
	.zero		1024


//--------------------- .nv.shared._Z12FilterDStep1ILi1EEvPiS0_iiii --------------------------
	.section	.nv.shared._Z12FilterDStep1ILi1EEvPiS0_iiii,"aw",@nobits
	.sectionflags	@""
	.align	16
	.zero		1024


//--------------------- .nv.shared._Z11FilterStep2ILi15EEvPiS0_iiii --------------------------
	.section	.nv.shared._Z11FilterStep2ILi15EEvPiS0_iiii,"aw",@nobits
	.sectionflags	@""
	.align	16
	.zero		1024


//--------------------- .nv.shared._Z11FilterStep1ILi15EEvPiS0_iiii --------------------------
	.section	.nv.shared._Z11FilterStep1ILi15EEvPiS0_iiii,"aw",@nobits
	.sectionflags	@""
	.align	16
	.zero		1024


//--------------------- .nv.shared._Z11FilterStep2ILi14EEvPiS0_iiii --------------------------
	.section	.nv.shared._Z11FilterStep2ILi14EEvPiS0_iiii,"aw",@nobits
	.sectionflags	@""
	.align	16
	.zero		1024


//--------------------- .nv.shared._Z11FilterStep1ILi14EEvPiS0_iiii --------------------------
	.section	.nv.shared._Z11FilterStep1ILi14EEvPiS0_iiii,"aw",@nobits
	.sectionflags	@""
	.align	16
	.zero		1024


//--------------------- .nv.shared._Z11FilterStep2ILi13EEvPiS0_iiii --------------------------
	.section	.nv.shared._Z11FilterStep2ILi13EEvPiS0_iiii,"aw",@nobits
	.sectionflags	@""
	.align	16
	.zero		1024


//--------------------- .nv.shared._Z11FilterStep1ILi13EEvPiS0_iiii --------------------------
	.section	.nv.shared._Z11FilterStep1ILi13EEvPiS0_iiii,"aw",@nobits
	.sectionflags	@""
	.align	16
	.zero		1024


//--------------------- .nv.shared._Z11FilterStep2ILi12EEvPiS0_iiii --------------------------
	.section	.nv.shared._Z11FilterStep2ILi12EEvPiS0_iiii,"aw",@nobits
	.sectionflags	@""
	.align	16
	.zero		1024


//--------------------- .nv.shared._Z11FilterStep1ILi12EEvPiS0_iiii --------------------------
	.section	.nv.shared._Z11FilterStep1ILi12EEvPiS0_iiii,"aw",@nobits
	.sectionflags	@""
	.align	16
	.zero		1024


//--------------------- .nv.shared._Z11FilterStep2ILi11EEvPiS0_iiii --------------------------
	.section	.nv.shared._Z11FilterStep2ILi11EEvPiS0_iiii,"aw",@nobits
	.sectionflags	@""
	.align	16
	.zero		1024


//--------------------- .nv.shared._Z11FilterStep1ILi11EEvPiS0_iiii --------------------------
	.section	.nv.shared._Z11FilterStep1ILi11EEvPiS0_iiii,"aw",@nobits
	.sectionflags	@""
	.align	16
	.zero		1024


//--------------------- .nv.shared._Z11FilterStep2ILi10EEvPiS0_iiii --------------------------
	.section	.nv.shared._Z11FilterStep2ILi10EEvPiS0_iiii,"aw",@nobits
	.sectionflags	@""
	.align	16
	.zero		1024


//--------------------- .nv.shared._Z11FilterStep1ILi10EEvPiS0_iiii --------------------------
	.section	.nv.shared._Z11FilterStep1ILi10EEvPiS0_iiii,"aw",@nobits
	.sectionflags	@""
	.align	16
	.zero		1024


//--------------------- .nv.shared._Z11FilterStep2ILi9EEvPiS0_iiii --------------------------
	.section	.nv.shared._Z11FilterStep2ILi9EEvPiS0_iiii,"aw",@nobits
	.sectionflags	@""
	.align	16
	.zero		1024


//--------------------- .nv.shared._Z11FilterStep1ILi9EEvPiS0_iiii --------------------------
	.section	.nv.shared._Z11FilterStep1ILi9EEvPiS0_iiii,"aw",@nobits
	.sectionflags	@""
	.align	16
	.zero		1024


//--------------------- .nv.shared._Z11FilterStep2ILi8EEvPiS0_iiii --------------------------
	.section	.nv.shared._Z11FilterStep2ILi8EEvPiS0_iiii,"aw",@nobits
	.sectionflags	@""
	.align	16
	.zero		1024


//--------------------- .nv.shared._Z11FilterStep1ILi8EEvPiS0_iiii --------------------------
	.section	.nv.shared._Z11FilterStep1ILi8EEvPiS0_iiii,"aw",@nobits
	.sectionflags	@""
	.align	16
	.zero		1024


//--------------------- .nv.shared._Z11FilterStep2ILi7EEvPiS0_iiii --------------------------
	.section	.nv.shared._Z11FilterStep2ILi7EEvPiS0_iiii,"aw",@nobits
	.sectionflags	@""
	.align	16
	.zero		1024


//--------------------- .nv.shared._Z11FilterStep1ILi7EEvPiS0_iiii --------------------------
	.section	.nv.shared._Z11FilterStep1ILi7EEvPiS0_iiii,"aw",@nobits
	.sectionflags	@""
	.align	16
	.zero		1024


//--------------------- .nv.shared._Z11FilterStep2ILi6EEvPiS0_iiii --------------------------
	.section	.nv.shared._Z11FilterStep2ILi6EEvPiS0_iiii,"aw",@nobits
	.sectionflags	@""
	.align	16
	.zero		1024


//--------------------- .nv.shared._Z11FilterStep1ILi6EEvPiS0_iiii --------------------------
	.section	.nv.shared._Z11FilterStep1ILi6EEvPiS0_iiii,"aw",@nobits
	.sectionflags	@""
	.align	16
	.zero		1024


//--------------------- .nv.shared._Z11FilterStep2ILi5EEvPiS0_iiii --------------------------
	.section	.nv.shared._Z11FilterStep2ILi5EEvPiS0_iiii,"aw",@nobits
	.sectionflags	@""
	.align	16
	.zero		1024


//--------------------- .nv.shared._Z11FilterStep1ILi5EEvPiS0_iiii --------------------------
	.section	.nv.shared._Z11FilterStep1ILi5EEvPiS0_iiii,"aw",@nobits
	.sectionflags	@""
	.align	16
	.zero		1024


//--------------------- .nv.shared._Z11FilterStep2ILi4EEvPiS0_iiii --------------------------
	.section	.nv.shared._Z11FilterStep2ILi4EEvPiS0_iiii,"aw",@nobits
	.sectionflags	@""
	.align	16
	.zero		1024


//--------------------- .nv.shared._Z11FilterStep1ILi4EEvPiS0_iiii --------------------------
	.section	.nv.shared._Z11FilterStep1ILi4EEvPiS0_iiii,"aw",@nobits
	.sectionflags	@""
	.align	16
	.zero		1024


//--------------------- .nv.shared._Z11FilterStep2ILi3EEvPiS0_iiii --------------------------
	.section	.nv.shared._Z11FilterStep2ILi3EEvPiS0_iiii,"aw",@nobits
	.sectionflags	@""
	.align	16
	.zero		1024


//--------------------- .nv.shared._Z11FilterStep1ILi3EEvPiS0_iiii --------------------------
	.section	.nv.shared._Z11FilterStep1ILi3EEvPiS0_iiii,"aw",@nobits
	.sectionflags	@""
	.align	16
	.zero		1024


//--------------------- .nv.shared._Z11FilterStep2ILi2EEvPiS0_iiii --------------------------
	.section	.nv.shared._Z11FilterStep2ILi2EEvPiS0_iiii,"aw",@nobits
	.sectionflags	@""
	.align	16
	.zero		1024


//--------------------- .nv.shared._Z11FilterStep1ILi2EEvPiS0_iiii --------------------------
	.section	.nv.shared._Z11FilterStep1ILi2EEvPiS0_iiii,"aw",@nobits
	.sectionflags	@""
	.align	16
	.zero		1024


//--------------------- .nv.shared._Z11FilterStep2ILi1EEvPiS0_iiii --------------------------
	.section	.nv.shared._Z11FilterStep2ILi1EEvPiS0_iiii,"aw",@nobits
	.sectionflags	@""
	.align	16
	.zero		1024


//--------------------- .nv.shared._Z11FilterStep1ILi1EEvPiS0_iiii --------------------------
	.section	.nv.shared._Z11FilterStep1ILi1EEvPiS0_iiii,"aw",@nobits
	.sectionflags	@""
	.align	16
	.zero		1024


//--------------------- .nv.constant0._Z12FilterDStep2ILi15EEvPiS0_iiii --------------------------
	.section	.nv.constant0._Z12FilterDStep2ILi15EEvPiS0_iiii,"a",@progbits
	.sectionflags	@""
	.align	4
.nv.constant0._Z12FilterDStep2ILi15EEvPiS0_iiii:
	.zero		928


//--------------------- .nv.constant0._Z12FilterDStep1ILi15EEvPiS0_iiii --------------------------
	.section	.nv.constant0._Z12FilterDStep1ILi15EEvPiS0_iiii,"a",@progbits
	.sectionflags	@""
	.align	4
.nv.constant0._Z12FilterDStep1ILi15EEvPiS0_iiii:
	.zero		928


//--------------------- .nv.constant0._Z12FilterDStep2ILi14EEvPiS0_iiii --------------------------
	.section	.nv.constant0._Z12FilterDStep2ILi14EEvPiS0_iiii,"a",@progbits
	.sectionflags	@""
	.align	4
.nv.constant0._Z12FilterDStep2ILi14EEvPiS0_iiii:
	.zero		928


//--------------------- .nv.constant0._Z12FilterDStep1ILi14EEvPiS0_iiii --------------------------
	.section	.nv.constant0._Z12FilterDStep1ILi14EEvPiS0_iiii,"a",@progbits
	.sectionflags	@""
	.align	4
.nv.constant0._Z12FilterDStep1ILi14EEvPiS0_iiii:
	.zero		928


//--------------------- .nv.constant0._Z12FilterDStep2ILi13EEvPiS0_iiii --------------------------
	.section	.nv.constant0._Z12FilterDStep2ILi13EEvPiS0_iiii,"a",@progbits
	.sectionflags	@""
	.align	4
.nv.constant0._Z12FilterDStep2ILi13EEvPiS0_iiii:
	.zero		928


//--------------------- .nv.constant0._Z12FilterDStep1ILi13EEvPiS0_iiii --------------------------
	.section	.nv.constant0._Z12FilterDStep1ILi13EEvPiS0_iiii,"a",@progbits
	.sectionflags	@""
	.align	4
.nv.constant0._Z12FilterDStep1ILi13EEvPiS0_iiii:
	.zero		928


//--------------------- .nv.constant0._Z12FilterDStep2ILi12EEvPiS0_iiii --------------------------
	.section	.nv.constant0._Z12FilterDStep2ILi12EEvPiS0_iiii,"a",@progbits
	.sectionflags	@""
	.align	4
.nv.constant0._Z12FilterDStep2ILi12EEvPiS0_iiii:
	.zero		928


//--------------------- .nv.constant0._Z12FilterDStep1ILi12EEvPiS0_iiii --------------------------
	.section	.nv.constant0._Z12FilterDStep1ILi12EEvPiS0_iiii,"a",@progbits
	.sectionflags	@""
	.align	4
.nv.constant0._Z12FilterDStep1ILi12EEvPiS0_iiii:
	.zero		928


//--------------------- .nv.constant0._Z12FilterDStep2ILi11EEvPiS0_iiii --------------------------
	.section	.nv.constant0._Z12FilterDStep2ILi11EEvPiS0_iiii,"a",@progbits
	.sectionflags	@""
	.align	4
.nv.constant0._Z12FilterDStep2ILi11EEvPiS0_iiii:
	.zero		928


//--------------------- .nv.constant0._Z12FilterDStep1ILi11EEvPiS0_iiii --------------------------
	.section	.nv.constant0._Z12FilterDStep1ILi11EEvPiS0_iiii,"a",@progbits
	.sectionflags	@""
	.align	4
.nv.constant0._Z12FilterDStep1ILi11EEvPiS0_iiii:
	.zero		928


//--------------------- .nv.constant0._Z12FilterDStep2ILi10EEvPiS0_iiii --------------------------
	.section	.nv.constant0._Z12FilterDStep2ILi10EEvPiS0_iiii,"a",@progbits
	.sectionflags	@""
	.align	4
.nv.constant0._Z12FilterDStep2ILi10EEvPiS0_iiii:
	.zero		928


//--------------------- .nv.constant0._Z12FilterDStep1ILi10EEvPiS0_iiii --------------------------
	.section	.nv.constant0._Z12FilterDStep1ILi10EEvPiS0_iiii,"a",@progbits
	.sectionflags	@""
	.align	4
.nv.constant0._Z12FilterDStep1ILi10EEvPiS0_iiii:
	.zero		928


//--------------------- .nv.constant0._Z12FilterDStep2ILi9EEvPiS0_iiii --------------------------
	.section	.nv.constant0._Z12FilterDStep2ILi9EEvPiS0_iiii,"a",@progbits
	.sectionflags	@""
	.align	4
.nv.constant0._Z12FilterDStep2ILi9EEvPiS0_iiii:
	.zero		928


//--------------------- .nv.constant0._Z12FilterDStep1ILi9EEvPiS0_iiii --------------------------
	.section	.nv.constant0._Z12FilterDStep1ILi9EEvPiS0_iiii,"a",@progbits
	.sectionflags	@""
	.align	4
.nv.constant0._Z12FilterDStep1ILi9EEvPiS0_iiii:
	.zero		928


//--------------------- .nv.constant0._Z12FilterDStep2ILi8EEvPiS0_iiii --------------------------
	.section	.nv.constant0._Z12FilterDStep2ILi8EEvPiS0_iiii,"a",@progbits
	.sectionflags	@""
	.align	4
.nv.constant0._Z12FilterDStep2ILi8EEvPiS0_iiii:
	.zero		928


//--------------------- .nv.constant0._Z12FilterDStep1ILi8EEvPiS0_iiii --------------------------
	.section	.nv.constant0._Z12FilterDStep1ILi8EEvPiS0_iiii,"a",@progbits
	.sectionflags	@""
	.align	4
.nv.constant0._Z12FilterDStep1ILi8EEvPiS0_iiii:
	.zero		928


//--------------------- .nv.constant0._Z12FilterDStep2ILi7EEvPiS0_iiii --------------------------
	.section	.nv.constant0._Z12FilterDStep2ILi7EEvPiS0_iiii,"a",@progbits
	.sectionflags	@""
	.align	4
.nv.constant0._Z12FilterDStep2ILi7EEvPiS0_iiii:
	.zero		928


//--------------------- .nv.constant0._Z12FilterDStep1ILi7EEvPiS0_iiii --------------------------
	.section	.nv.constant0._Z12FilterDStep1ILi7EEvPiS0_iiii,"a",@progbits
	.sectionflags	@""
	.align	4
.nv.constant0._Z12FilterDStep1ILi7EEvPiS0_iiii:
	.zero		928


//--------------------- .nv.constant0._Z12FilterDStep2ILi6EEvPiS0_iiii --------------------------
	.section	.nv.constant0._Z12FilterDStep2ILi6EEvPiS0_iiii,"a",@progbits
	.sectionflags	@""
	.align	4
.nv.constant0._Z12FilterDStep2ILi6EEvPiS0_iiii:
	.zero		928


//--------------------- .nv.constant0._Z12FilterDStep1ILi6EEvPiS0_iiii --------------------------
	.section	.nv.constant0._Z12FilterDStep1ILi6EEvPiS0_iiii,"a",@progbits
	.sectionflags	@""
	.align	4
.nv.constant0._Z12FilterDStep1ILi6EEvPiS0_iiii:
	.zero		928


//--------------------- .nv.constant0._Z12FilterDStep2ILi5EEvPiS0_iiii --------------------------
	.section	.nv.constant0._Z12FilterDStep2ILi5EEvPiS0_iiii,"a",@progbits
	.sectionflags	@""
	.align	4
.nv.constant0._Z12FilterDStep2ILi5EEvPiS0_iiii:
	.zero		928


//--------------------- .nv.constant0._Z12FilterDStep1ILi5EEvPiS0_iiii --------------------------
	.section	.nv.constant0._Z12FilterDStep1ILi5EEvPiS0_iiii,"a",@progbits
	.sectionflags	@""
	.align	4
.nv.constant0._Z12FilterDStep1ILi5EEvPiS0_iiii:
	.zero		928


//--------------------- .nv.constant0._Z12FilterDStep2ILi4EEvPiS0_iiii --------------------------
	.section	.nv.constant0._Z12FilterDStep2ILi4EEvPiS0_iiii,"a",@progbits
	.sectionflags	@""
	.align	4
.nv.constant0._Z12FilterDStep2ILi4EEvPiS0_iiii:
	.zero		928


//--------------------- .nv.constant0._Z12FilterDStep1ILi4EEvPiS0_iiii --------------------------
	.section	.nv.constant0._Z12FilterDStep1ILi4EEvPiS0_iiii,"a",@progbits
	.sectionflags	@""
	.align	4
.nv.constant0._Z12FilterDStep1ILi4EEvPiS0_iiii:
	.zero		928


//--------------------- .nv.constant0._Z12FilterDStep2ILi3EEvPiS0_iiii --------------------------
	.section	.nv.constant0._Z12FilterDStep2ILi3EEvPiS0_iiii,"a",@progbits
	.sectionflags	@""
	.align	4
.nv.constant0._Z12FilterDStep2ILi3EEvPiS0_iiii:
	.zero		928


//--------------------- .nv.constant0._Z12FilterDStep1ILi3EEvPiS0_iiii --------------------------
	.section	.nv.constant0._Z12FilterDStep1ILi3EEvPiS0_iiii,"a",@progbits
	.sectionflags	@""
	.align	4
.nv.constant0._Z12FilterDStep1ILi3EEvPiS0_iiii:
	.zero		928


//--------------------- .nv.constant0._Z12FilterDStep2ILi2EEvPiS0_iiii --------------------------
	.section	.nv.constant0._Z12FilterDStep2ILi2EEvPiS0_iiii,"a",@progbits
	.sectionflags	@""
	.align	4
.nv.constant0._Z12FilterDStep2ILi2EEvPiS0_iiii:
	.zero		928


//--------------------- .nv.constant0._Z12FilterDStep1ILi2EEvPiS0_iiii --------------------------
	.section	.nv.constant0._Z12FilterDStep1ILi2EEvPiS0_iiii,"a",@progbits
	.sectionflags	@""
	.align	4
.nv.constant0._Z12FilterDStep1ILi2EEvPiS0_iiii:
	.zero		928


//--------------------- .nv.constant0._Z12FilterDStep2ILi1EEvPiS0_iiii --------------------------
	.section	.nv.constant0._Z12FilterDStep2ILi1EEvPiS0_iiii,"a",@progbits
	.sectionflags	@""
	.align	4
.nv.constant0._Z12FilterDStep2ILi1EEvPiS0_iiii:
	.zero		928


//--------------------- .nv.constant0._Z12FilterDStep1ILi1EEvPiS0_iiii --------------------------
	.section	.nv.constant0._Z12FilterDStep1ILi1EEvPiS0_iiii,"a",@progbits
	.sectionflags	@""
	.align	4
.nv.constant0._Z12FilterDStep1ILi1EEvPiS0_iiii:
	.zero		928


//--------------------- .nv.constant0._Z11FilterStep2ILi15EEvPiS0_iiii --------------------------
	.section	.nv.constant0._Z11FilterStep2ILi15EEvPiS0_iiii,"a",@progbits
	.sectionflags	@""
	.align	4
.nv.constant0._Z11FilterStep2ILi15EEvPiS0_iiii:
	.zero		928


//--------------------- .nv.constant0._Z11FilterStep1ILi15EEvPiS0_iiii --------------------------
	.section	.nv.constant0._Z11FilterStep1ILi15EEvPiS0_iiii,"a",@progbits
	.sectionflags	@""
	.align	4
.nv.constant0._Z11FilterStep1ILi15EEvPiS0_iiii:
	.zero		928


//--------------------- .nv.constant0._Z11FilterStep2ILi14EEvPiS0_iiii --------------------------
	.section	.nv.constant0._Z11FilterStep2ILi14EEvPiS0_iiii,"a",@progbits
	.sectionflags	@""
	.align	4
.nv.constant0._Z11FilterStep2ILi14EEvPiS0_iiii:
	.zero		928


//--------------------- .nv.constant0._Z11FilterStep1ILi14EEvPiS0_iiii --------------------------
	.section	.nv.constant0._Z11FilterStep1ILi14EEvPiS0_iiii,"a",@progbits
	.sectionflags	@""
	.align	4
.nv.constant0._Z11FilterStep1ILi14EEvPiS0_iiii:
	.zero		928


//--------------------- .nv.constant0._Z11FilterStep2ILi13EEvPiS0_iiii --------------------------
	.section	.nv.constant0._Z11FilterStep2ILi13EEvPiS0_iiii,"a",@progbits
	.sectionflags	@""
	.align	4
.nv.constant0._Z11FilterStep2ILi13EEvPiS0_iiii:
	.zero		928


//--------------------- .nv.constant0._Z11FilterStep1ILi13EEvPiS0_iiii --------------------------
	.section	.nv.constant0._Z11FilterStep1ILi13EEvPiS0_iiii,"a",@progbits
	.sectionflags	@""
	.align	4
.nv.constant0._Z11FilterStep1ILi13EEvPiS0_iiii:
	.zero		928


//--------------------- .nv.constant0._Z11FilterStep2ILi12EEvPiS0_iiii --------------------------
	.section	.nv.constant0._Z11FilterStep2ILi12EEvPiS0_iiii,"a",@progbits
	.sectionflags	@""
	.align	4
.nv.constant0._Z11FilterStep2ILi12EEvPiS0_iiii:
	.zero		928


//--------------------- .nv.constant0._Z11FilterStep1ILi12EEvPiS0_iiii --------------------------
	.section	.nv.constant0._Z11FilterStep1ILi12EEvPiS0_iiii,"a",@progbits
	.sectionflags	@""
	.align	4
.nv.constant0._Z11FilterStep1ILi12EEvPiS0_iiii:
	.zero		928


//--------------------- .nv.constant0._Z11FilterStep2ILi11EEvPiS0_iiii --------------------------
	.section	.nv.constant0._Z11FilterStep2ILi11EEvPiS0_iiii,"a",@progbits
	.sectionflags	@""
	.align	4
.nv.constant0._Z11FilterStep2ILi11EEvPiS0_iiii:
	.zero		928


//--------------------- .nv.constant0._Z11FilterStep1ILi11EEvPiS0_iiii --------------------------
	.section	.nv.constant0._Z11FilterStep1ILi11EEvPiS0_iiii,"a",@progbits
	.sectionflags	@""
	.align	4
.nv.constant0._Z11FilterStep1ILi11EEvPiS0_iiii:
	.zero		928


//--------------------- .nv.constant0._Z11FilterStep2ILi10EEvPiS0_iiii --------------------------
	.section	.nv.constant0._Z11FilterStep2ILi10EEvPiS0_iiii,"a",@progbits
	.sectionflags	@""
	.align	4
.nv.constant0._Z11FilterStep2ILi10EEvPiS0_iiii:
	.zero		928


//--------------------- .nv.constant0._Z11FilterStep1ILi10EEvPiS0_iiii --------------------------
	.section	.nv.constant0._Z11FilterStep1ILi10EEvPiS0_iiii,"a",@progbits
	.sectionflags	@""
	.align	4
.nv.constant0._Z11FilterStep1ILi10EEvPiS0_iiii:
	.zero		928


//--------------------- .nv.constant0._Z11FilterStep2ILi9EEvPiS0_iiii --------------------------
	.section	.nv.constant0._Z11FilterStep2ILi9EEvPiS0_iiii,"a",@progbits
	.sectionflags	@""
	.align	4
.nv.constant0._Z11FilterStep2ILi9EEvPiS0_iiii:
	.zero		928


//--------------------- .nv.constant0._Z11FilterStep1ILi9EEvPiS0_iiii --------------------------
	.section	.nv.constant0._Z11FilterStep1ILi9EEvPiS0_iiii,"a",@progbits
	.sectionflags	@""
	.align	4
.nv.constant0._Z11FilterStep1ILi9EEvPiS0_iiii:
	.zero		928


//--------------------- .nv.constant0._Z11FilterStep2ILi8EEvPiS0_iiii --------------------------
	.section	.nv.constant0._Z11FilterStep2ILi8EEvPiS0_iiii,"a",@progbits
	.sectionflags	@""
	.align	4
.nv.constant0._Z11FilterStep2ILi8EEvPiS0_iiii:
	.zero		928


//--------------------- .nv.constant0._Z11FilterStep1ILi8EEvPiS0_iiii --------------------------
	.section	.nv.constant0._Z11FilterStep1ILi8EEvPiS0_iiii,"a",@progbits
	.sectionflags	@""
	.align	4
.nv.constant0._Z11FilterStep1ILi8EEvPiS0_iiii:
	.zero		928


//--------------------- .nv.constant0._Z11FilterStep2ILi7EEvPiS0_iiii --------------------------
	.section	.nv.constant0._Z11FilterStep2ILi7EEvPiS0_iiii,"a",@progbits
	.sectionflags	@""
	.align	4
.nv.constant0._Z11FilterStep2ILi7EEvPiS0_iiii:
	.zero		928


//--------------------- .nv.constant0._Z11FilterStep1ILi7EEvPiS0_iiii --------------------------
	.section	.nv.constant0._Z11FilterStep1ILi7EEvPiS0_iiii,"a",@progbits
	.sectionflags	@""
	.align	4
.nv.constant0._Z11FilterStep1ILi7EEvPiS0_iiii:
	.zero		928


//--------------------- .nv.constant0._Z11FilterStep2ILi6EEvPiS0_iiii --------------------------
	.section	.nv.constant0._Z11FilterStep2ILi6EEvPiS0_iiii,"a",@progbits
	.sectionflags	@""
	.align	4
.nv.constant0._Z11FilterStep2ILi6EEvPiS0_iiii:
	.zero		928


//--------------------- .nv.constant0._Z11FilterStep1ILi6EEvPiS0_iiii --------------------------
	.section	.nv.constant0._Z11FilterStep1ILi6EEvPiS0_iiii,"a",@progbits
	.sectionflags	@""
	.align	4
.nv.constant0._Z11FilterStep1ILi6EEvPiS0_iiii:
	.zero		928


//--------------------- .nv.constant0._Z11FilterStep2ILi5EEvPiS0_iiii --------------------------
	.section	.nv.constant0._Z11FilterStep2ILi5EEvPiS0_iiii,"a",@progbits
	.sectionflags	@""
	.align	4
.nv.constant0._Z11FilterStep2ILi5EEvPiS0_iiii:
	.zero		928


//--------------------- .nv.constant0._Z11FilterStep1ILi5EEvPiS0_iiii --------------------------
	.section	.nv.constant0._Z11FilterStep1ILi5EEvPiS0_iiii,"a",@progbits
	.sectionflags	@""
	.align	4
.nv.constant0._Z11FilterStep1ILi5EEvPiS0_iiii:
	.zero		928


//--------------------- .nv.constant0._Z11FilterStep2ILi4EEvPiS0_iiii --------------------------
	.section	.nv.constant0._Z11FilterStep2ILi4EEvPiS0_iiii,"a",@progbits
	.sectionflags	@""
	.align	4
.nv.constant0._Z11FilterStep2ILi4EEvPiS0_iiii:
	.zero		928


//--------------------- .nv.constant0._Z11FilterStep1ILi4EEvPiS0_iiii --------------------------
	.section	.nv.constant0._Z11FilterStep1ILi4EEvPiS0_iiii,"a",@progbits
	.sectionflags	@""
	.align	4
.nv.constant0._Z11FilterStep1ILi4EEvPiS0_iiii:
	.zero		928


//--------------------- .nv.constant0._Z11FilterStep2ILi3EEvPiS0_iiii --------------------------
	.section	.nv.constant0._Z11FilterStep2ILi3EEvPiS0_iiii,"a",@progbits
	.sectionflags	@""
	.align	4
.nv.constant0._Z11FilterStep2ILi3EEvPiS0_iiii:
	.zero		928


//--------------------- .nv.constant0._Z11FilterStep1ILi3EEvPiS0_iiii --------------------------
	.section	.nv.constant0._Z11FilterStep1ILi3EEvPiS0_iiii,"a",@progbits
	.sectionflags	@""
	.align	4
.nv.constant0._Z11FilterStep1ILi3EEvPiS0_iiii:
	.zero		928


//--------------------- .nv.constant0._Z11FilterStep2ILi2EEvPiS0_iiii --------------------------
	.section	.nv.constant0._Z11FilterStep2ILi2EEvPiS0_iiii,"a",@progbits
	.sectionflags	@""
	.align	4
.nv.constant0._Z11FilterStep2ILi2EEvPiS0_iiii:
	.zero		928


//--------------------- .nv.constant0._Z11FilterStep1ILi2EEvPiS0_iiii --------------------------
	.section	.nv.constant0._Z11FilterStep1ILi2EEvPiS0_iiii,"a",@progbits
	.sectionflags	@""
	.align	4
.nv.constant0._Z11FilterStep1ILi2EEvPiS0_iiii:
	.zero		928


//--------------------- .nv.constant0._Z11FilterStep2ILi1EEvPiS0_iiii --------------------------
	.section	.nv.constant0._Z11FilterStep2ILi1EEvPiS0_iiii,"a",@progbits
	.sectionflags	@""
	.align	4
.nv.constant0._Z11FilterStep2ILi1EEvPiS0_iiii:
	.zero		928


//--------------------- .nv.constant0._Z11FilterStep1ILi1EEvPiS0_iiii --------------------------
	.section	.nv.constant0._Z11FilterStep1ILi1EEvPiS0_iiii,"a",@progbits
	.sectionflags	@""
	.align	4
.nv.constant0._Z11FilterStep1ILi1EEvPiS0_iiii:
	.zero		928


//--------------------- SYMBOLS --------------------------

	.type		.nv.reservedSmem.offset0,@object
	.size		.nv.reservedSmem.offset0,0x4
	.type		.nv.reservedSmem.cap,@object
	.size		.nv.reservedSmem.cap,0x4
